//
// Generated by NVIDIA NVVM Compiler
//
// Compiler Build ID: CL-36424714
// Cuda compilation tools, release 13.0, V13.0.88
// Based on NVVM 20.0.0
//

.version 9.0
.target sm_100
.address_size 64

	// .globl	_Z17computeHistKernelPjiS_ii
// _ZZN3cub18CUB_300001_SM_10006detail10radix_sort31DeviceRadixSortSingleTileKernelINS1_5radix10policy_hubIjNS0_8NullTypeEyE10Policy1000ELNS0_9SortOrderE0EjS6_yNS1_21identity_decomposer_tEEEvPKT1_PSB_PKT2_PSF_T3_iiT4_E12temp_storage has been demoted
// _ZZN3cub18CUB_300001_SM_10006detail10radix_sort30DeviceRadixSortHistogramKernelINS1_5radix10policy_hubIjNS0_8NullTypeEyE10Policy1000ELNS0_9SortOrderE0EjyNS1_21identity_decomposer_tEEEvPT2_PKT1_SB_iiT3_E12temp_storage has been demoted
// _ZZN3cub18CUB_300001_SM_10006detail10radix_sort33DeviceRadixSortExclusiveSumKernelINS1_5radix10policy_hubIjNS0_8NullTypeEyE10Policy1000EyEEvPT0_E12temp_storage has been demoted
// _ZZN3cub18CUB_300001_SM_10006detail10radix_sort29DeviceRadixSortOnesweepKernelINS1_5radix10policy_hubIjNS0_8NullTypeEyE10Policy1000ELNS0_9SortOrderE0EjS6_yiiNS1_21identity_decomposer_tEEEvPT5_SC_PT3_PKSD_PT1_PKSH_PT2_PKSL_T4_iiT6_E1s has been demoted
.global .align 1 .b8 _ZN34_INTERNAL_0ba52ca1_4_k_cu_e1258c594cuda3std3__45__cpo5beginE[1];
.global .align 1 .b8 _ZN34_INTERNAL_0ba52ca1_4_k_cu_e1258c594cuda3std3__45__cpo3endE[1];
.global .align 1 .b8 _ZN34_INTERNAL_0ba52ca1_4_k_cu_e1258c594cuda3std3__45__cpo6cbeginE[1];
.global .align 1 .b8 _ZN34_INTERNAL_0ba52ca1_4_k_cu_e1258c594cuda3std3__45__cpo4cendE[1];
.global .align 1 .b8 _ZN34_INTERNAL_0ba52ca1_4_k_cu_e1258c594cuda3std3__45__cpo6rbeginE[1];
.global .align 1 .b8 _ZN34_INTERNAL_0ba52ca1_4_k_cu_e1258c594cuda3std3__45__cpo4rendE[1];
.global .align 1 .b8 _ZN34_INTERNAL_0ba52ca1_4_k_cu_e1258c594cuda3std3__45__cpo7crbeginE[1];
.global .align 1 .b8 _ZN34_INTERNAL_0ba52ca1_4_k_cu_e1258c594cuda3std3__45__cpo5crendE[1];
.global .align 1 .b8 _ZN34_INTERNAL_0ba52ca1_4_k_cu_e1258c594cuda3std3__436_GLOBAL__N__0ba52ca1_4_k_cu_e1258c596ignoreE[1];
.global .align 1 .b8 _ZN34_INTERNAL_0ba52ca1_4_k_cu_e1258c594cuda3std3__419piecewise_constructE[1];
.global .align 1 .b8 _ZN34_INTERNAL_0ba52ca1_4_k_cu_e1258c594cuda3std3__48in_placeE[1];
.global .align 1 .b8 _ZN34_INTERNAL_0ba52ca1_4_k_cu_e1258c594cuda3std3__420unreachable_sentinelE[1];
.global .align 1 .b8 _ZN34_INTERNAL_0ba52ca1_4_k_cu_e1258c594cuda3std3__47nulloptE[1];
.global .align 1 .b8 _ZN34_INTERNAL_0ba52ca1_4_k_cu_e1258c594cuda3std3__48unexpectE[1];
.global .align 1 .b8 _ZN34_INTERNAL_0ba52ca1_4_k_cu_e1258c594cuda3std6ranges3__45__cpo4swapE[1];
.global .align 1 .b8 _ZN34_INTERNAL_0ba52ca1_4_k_cu_e1258c594cuda3std6ranges3__45__cpo9iter_moveE[1];
.global .align 1 .b8 _ZN34_INTERNAL_0ba52ca1_4_k_cu_e1258c594cuda3std6ranges3__45__cpo5beginE[1];
.global .align 1 .b8 _ZN34_INTERNAL_0ba52ca1_4_k_cu_e1258c594cuda3std6ranges3__45__cpo3endE[1];
.global .align 1 .b8 _ZN34_INTERNAL_0ba52ca1_4_k_cu_e1258c594cuda3std6ranges3__45__cpo6cbeginE[1];
.global .align 1 .b8 _ZN34_INTERNAL_0ba52ca1_4_k_cu_e1258c594cuda3std6ranges3__45__cpo4cendE[1];
.global .align 1 .b8 _ZN34_INTERNAL_0ba52ca1_4_k_cu_e1258c594cuda3std6ranges3__45__cpo7advanceE[1];
.global .align 1 .b8 _ZN34_INTERNAL_0ba52ca1_4_k_cu_e1258c594cuda3std6ranges3__45__cpo9iter_swapE[1];
.global .align 1 .b8 _ZN34_INTERNAL_0ba52ca1_4_k_cu_e1258c594cuda3std6ranges3__45__cpo4nextE[1];
.global .align 1 .b8 _ZN34_INTERNAL_0ba52ca1_4_k_cu_e1258c594cuda3std6ranges3__45__cpo4prevE[1];
.global .align 1 .b8 _ZN34_INTERNAL_0ba52ca1_4_k_cu_e1258c594cuda3std6ranges3__45__cpo4dataE[1];
.global .align 1 .b8 _ZN34_INTERNAL_0ba52ca1_4_k_cu_e1258c594cuda3std6ranges3__45__cpo5cdataE[1];
.global .align 1 .b8 _ZN34_INTERNAL_0ba52ca1_4_k_cu_e1258c594cuda3std6ranges3__45__cpo4sizeE[1];
.global .align 1 .b8 _ZN34_INTERNAL_0ba52ca1_4_k_cu_e1258c594cuda3std6ranges3__45__cpo5ssizeE[1];
.global .align 1 .b8 _ZN34_INTERNAL_0ba52ca1_4_k_cu_e1258c594cuda3std6ranges3__45__cpo8distanceE[1];
.global .align 1 .b8 _ZN34_INTERNAL_0ba52ca1_4_k_cu_e1258c596thrust24THRUST_300001_SM_1000_NS6system6detail10sequential3seqE[1];
.global .align 1 .b8 _ZN34_INTERNAL_0ba52ca1_4_k_cu_e1258c596thrust24THRUST_300001_SM_1000_NS6system3cpp3parE[1];
.global .align 1 .b8 _ZN34_INTERNAL_0ba52ca1_4_k_cu_e1258c596thrust24THRUST_300001_SM_1000_NS8cuda_cub3parE[1];
.global .align 1 .b8 _ZN34_INTERNAL_0ba52ca1_4_k_cu_e1258c596thrust24THRUST_300001_SM_1000_NS8cuda_cub10par_nosyncE[1];
.global .align 1 .b8 _ZN34_INTERNAL_0ba52ca1_4_k_cu_e1258c596thrust24THRUST_300001_SM_1000_NS12placeholders2_1E[1];
.global .align 1 .b8 _ZN34_INTERNAL_0ba52ca1_4_k_cu_e1258c596thrust24THRUST_300001_SM_1000_NS12placeholders2_2E[1];
.global .align 1 .b8 _ZN34_INTERNAL_0ba52ca1_4_k_cu_e1258c596thrust24THRUST_300001_SM_1000_NS12placeholders2_3E[1];
.global .align 1 .b8 _ZN34_INTERNAL_0ba52ca1_4_k_cu_e1258c596thrust24THRUST_300001_SM_1000_NS12placeholders2_4E[1];
.global .align 1 .b8 _ZN34_INTERNAL_0ba52ca1_4_k_cu_e1258c596thrust24THRUST_300001_SM_1000_NS12placeholders2_5E[1];
.global .align 1 .b8 _ZN34_INTERNAL_0ba52ca1_4_k_cu_e1258c596thrust24THRUST_300001_SM_1000_NS12placeholders2_6E[1];
.global .align 1 .b8 _ZN34_INTERNAL_0ba52ca1_4_k_cu_e1258c596thrust24THRUST_300001_SM_1000_NS12placeholders2_7E[1];
.global .align 1 .b8 _ZN34_INTERNAL_0ba52ca1_4_k_cu_e1258c596thrust24THRUST_300001_SM_1000_NS12placeholders2_8E[1];
.global .align 1 .b8 _ZN34_INTERNAL_0ba52ca1_4_k_cu_e1258c596thrust24THRUST_300001_SM_1000_NS12placeholders2_9E[1];
.global .align 1 .b8 _ZN34_INTERNAL_0ba52ca1_4_k_cu_e1258c596thrust24THRUST_300001_SM_1000_NS12placeholders3_10E[1];
.global .align 1 .b8 _ZN34_INTERNAL_0ba52ca1_4_k_cu_e1258c596thrust24THRUST_300001_SM_1000_NS3seqE[1];
.global .align 1 .b8 _ZN34_INTERNAL_0ba52ca1_4_k_cu_e1258c596thrust24THRUST_300001_SM_1000_NS6deviceE[1];
.extern .shared .align 16 .b8 s_hist[];
.extern .shared .align 16 .b8 s_in[];
.extern .shared .align 16 .b8 s_data[];

.visible .entry _Z17computeHistKernelPjiS_ii(
	.param .u64 .ptr .align 1 _Z17computeHistKernelPjiS_ii_param_0,
	.param .u32 _Z17computeHistKernelPjiS_ii_param_1,
	.param .u64 .ptr .align 1 _Z17computeHistKernelPjiS_ii_param_2,
	.param .u32 _Z17computeHistKernelPjiS_ii_param_3,
	.param .u32 _Z17computeHistKernelPjiS_ii_param_4
)
{
	.reg .pred 	%p<6>;
	.reg .b32 	%r<32>;
	.reg .b64 	%rd<9>;

	ld.param.u64 	%rd2, [_Z17computeHistKernelPjiS_ii_param_0];
	ld.param.u32 	%r10, [_Z17computeHistKernelPjiS_ii_param_1];
	ld.param.u64 	%rd3, [_Z17computeHistKernelPjiS_ii_param_2];
	ld.param.u32 	%r11, [_Z17computeHistKernelPjiS_ii_param_3];
	ld.param.u32 	%r12, [_Z17computeHistKernelPjiS_ii_param_4];
	mov.u32 	%r1, %ctaid.x;
	mov.u32 	%r2, %ntid.x;
	mov.u32 	%r31, %tid.x;
	mad.lo.s32 	%r4, %r1, %r2, %r31;
	setp.ge.s32 	%p1, %r31, %r11;
	@%p1 bra 	$L__BB0_3;
	mov.u32 	%r30, %r31;
$L__BB0_2:
	shl.b32 	%r13, %r30, 2;
	mov.u32 	%r14, s_hist;
	add.s32 	%r15, %r14, %r13;
	mov.b32 	%r16, 0;
	st.shared.u32 	[%r15], %r16;
	add.s32 	%r30, %r30, %r2;
	setp.lt.s32 	%p2, %r30, %r11;
	@%p2 bra 	$L__BB0_2;
$L__BB0_3:
	bar.sync 	0;
	setp.ge.s32 	%p3, %r4, %r10;
	@%p3 bra 	$L__BB0_5;
	cvta.to.global.u64 	%rd4, %rd2;
	mul.wide.s32 	%rd5, %r4, 4;
	add.s64 	%rd6, %rd4, %rd5;
	ld.global.u32 	%r17, [%rd6];
	shr.u32 	%r18, %r17, %r12;
	add.s32 	%r19, %r11, -1;
	and.b32  	%r20, %r18, %r19;
	shl.b32 	%r21, %r20, 2;
	mov.u32 	%r22, s_hist;
	add.s32 	%r23, %r22, %r21;
	atom.shared.add.u32 	%r24, [%r23], 1;
$L__BB0_5:
	setp.ge.s32 	%p4, %r31, %r11;
	bar.sync 	0;
	@%p4 bra 	$L__BB0_8;
	mov.u32 	%r7, %nctaid.x;
	cvta.to.global.u64 	%rd1, %rd3;
	mov.u32 	%r26, s_hist;
$L__BB0_7:
	shl.b32 	%r25, %r31, 2;
	add.s32 	%r27, %r26, %r25;
	ld.shared.u32 	%r28, [%r27];
	mad.lo.s32 	%r29, %r31, %r7, %r1;
	mul.wide.u32 	%rd7, %r29, 4;
	add.s64 	%rd8, %rd1, %rd7;
	st.global.u32 	[%rd8], %r28;
	add.s32 	%r31, %r31, %r2;
	setp.lt.s32 	%p5, %r31, %r11;
	@%p5 bra 	$L__BB0_7;
$L__BB0_8:
	ret;

}
	// .globl	_Z13scanBlkKernelPjiS_S_
.visible .entry _Z13scanBlkKernelPjiS_S_(
	.param .u64 .ptr .align 1 _Z13scanBlkKernelPjiS_S__param_0,
	.param .u32 _Z13scanBlkKernelPjiS_S__param_1,
	.param .u64 .ptr .align 1 _Z13scanBlkKernelPjiS_S__param_2,
	.param .u64 .ptr .align 1 _Z13scanBlkKernelPjiS_S__param_3
)
{
	.reg .pred 	%p<9>;
	.reg .b32 	%r<29>;
	.reg .b64 	%rd<13>;

	ld.param.u64 	%rd1, [_Z13scanBlkKernelPjiS_S__param_0];
	ld.param.u32 	%r12, [_Z13scanBlkKernelPjiS_S__param_1];
	ld.param.u64 	%rd2, [_Z13scanBlkKernelPjiS_S__param_2];
	ld.param.u64 	%rd3, [_Z13scanBlkKernelPjiS_S__param_3];
	mov.u32 	%r1, %ctaid.x;
	mov.u32 	%r2, %ntid.x;
	mov.u32 	%r3, %tid.x;
	mad.lo.s32 	%r4, %r1, %r2, %r3;
	setp.ge.s32 	%p1, %r4, %r12;
	@%p1 bra 	$L__BB1_11;
	cvta.to.global.u64 	%rd4, %rd1;
	mul.wide.s32 	%rd5, %r4, 4;
	add.s64 	%rd6, %rd4, %rd5;
	ld.global.u32 	%r13, [%rd6];
	shl.b32 	%r14, %r3, 2;
	mov.u32 	%r15, s_in;
	add.s32 	%r5, %r15, %r14;
	st.shared.u32 	[%r5], %r13;
	bar.sync 	0;
	setp.lt.u32 	%p2, %r2, 2;
	@%p2 bra 	$L__BB1_8;
	mov.b32 	%r27, 1;
$L__BB1_3:
	setp.lt.u32 	%p3, %r3, %r27;
	@%p3 bra 	$L__BB1_5;
	sub.s32 	%r18, %r3, %r27;
	shl.b32 	%r19, %r18, 2;
	add.s32 	%r21, %r15, %r19;
	ld.shared.u32 	%r28, [%r21];
$L__BB1_5:
	setp.lt.u32 	%p4, %r3, %r27;
	bar.sync 	0;
	@%p4 bra 	$L__BB1_7;
	ld.shared.u32 	%r22, [%r5];
	add.s32 	%r23, %r22, %r28;
	st.shared.u32 	[%r5], %r23;
$L__BB1_7:
	bar.sync 	0;
	shl.b32 	%r27, %r27, 1;
	setp.lt.u32 	%p5, %r27, %r2;
	@%p5 bra 	$L__BB1_3;
$L__BB1_8:
	setp.eq.s64 	%p6, %rd3, 0;
	add.s32 	%r24, %r2, -1;
	setp.ne.s32 	%p7, %r3, %r24;
	ld.shared.u32 	%r11, [%r5];
	or.pred  	%p8, %p6, %p7;
	@%p8 bra 	$L__BB1_10;
	cvta.to.global.u64 	%rd7, %rd3;
	mul.wide.u32 	%rd8, %r1, 4;
	add.s64 	%rd9, %rd7, %rd8;
	st.global.u32 	[%rd9], %r11;
$L__BB1_10:
	cvta.to.global.u64 	%rd10, %rd2;
	add.s64 	%rd12, %rd10, %rd5;
	st.global.u32 	[%rd12], %r11;
$L__BB1_11:
	ret;

}
	// .globl	_Z10addBlkSumsPjiS_
.visible .entry _Z10addBlkSumsPjiS_(
	.param .u64 .ptr .align 1 _Z10addBlkSumsPjiS__param_0,
	.param .u32 _Z10addBlkSumsPjiS__param_1,
	.param .u64 .ptr .align 1 _Z10addBlkSumsPjiS__param_2
)
{
	.reg .pred 	%p<2>;
	.reg .b32 	%r<9>;
	.reg .b64 	%rd<9>;

	ld.param.u64 	%rd1, [_Z10addBlkSumsPjiS__param_0];
	ld.param.u32 	%r3, [_Z10addBlkSumsPjiS__param_1];
	ld.param.u64 	%rd2, [_Z10addBlkSumsPjiS__param_2];
	mov.u32 	%r1, %ctaid.x;
	mov.u32 	%r4, %ntid.x;
	mov.u32 	%r5, %tid.x;
	mad.lo.s32 	%r2, %r1, %r4, %r5;
	setp.ge.s32 	%p1, %r2, %r3;
	@%p1 bra 	$L__BB2_2;
	cvta.to.global.u64 	%rd3, %rd2;
	cvta.to.global.u64 	%rd4, %rd1;
	mul.wide.u32 	%rd5, %r1, 4;
	add.s64 	%rd6, %rd3, %rd5;
	ld.global.u32 	%r6, [%rd6];
	mul.wide.s32 	%rd7, %r2, 4;
	add.s64 	%rd8, %rd4, %rd7;
	ld.global.u32 	%r7, [%rd8];
	add.s32 	%r8, %r7, %r6;
	st.global.u32 	[%rd8], %r8;
$L__BB2_2:
	ret;

}
	// .globl	_Z7scatterPKjiS0_Pjiii
.visible .entry _Z7scatterPKjiS0_Pjiii(
	.param .u64 .ptr .align 1 _Z7scatterPKjiS0_Pjiii_param_0,
	.param .u32 _Z7scatterPKjiS0_Pjiii_param_1,
	.param .u64 .ptr .align 1 _Z7scatterPKjiS0_Pjiii_param_2,
	.param .u64 .ptr .align 1 _Z7scatterPKjiS0_Pjiii_param_3,
	.param .u32 _Z7scatterPKjiS0_Pjiii_param_4,
	.param .u32 _Z7scatterPKjiS0_Pjiii_param_5,
	.param .u32 _Z7scatterPKjiS0_Pjiii_param_6
)
{
	.reg .pred 	%p<36>;
	.reg .b32 	%r<122>;
	.reg .b64 	%rd<13>;

	ld.param.u64 	%rd1, [_Z7scatterPKjiS0_Pjiii_param_0];
	ld.param.u32 	%r37, [_Z7scatterPKjiS0_Pjiii_param_1];
	ld.param.u64 	%rd2, [_Z7scatterPKjiS0_Pjiii_param_2];
	ld.param.u64 	%rd3, [_Z7scatterPKjiS0_Pjiii_param_3];
	ld.param.u32 	%r38, [_Z7scatterPKjiS0_Pjiii_param_4];
	ld.param.u32 	%r39, [_Z7scatterPKjiS0_Pjiii_param_5];
	ld.param.u32 	%r40, [_Z7scatterPKjiS0_Pjiii_param_6];
	mov.u32 	%r1, %ctaid.x;
	mov.u32 	%r2, %ntid.x;
	mov.u32 	%r3, %tid.x;
	mad.lo.s32 	%r4, %r1, %r2, %r3;
	setp.lt.s32 	%p1, %r4, %r37;
	shl.b32 	%r41, %r3, 2;
	mov.u32 	%r42, s_data;
	add.s32 	%r5, %r42, %r41;
	@%p1 bra 	$L__BB3_2;
	add.s32 	%r115, %r38, -1;
	bra.uni 	$L__BB3_3;
$L__BB3_2:
	cvta.to.global.u64 	%rd4, %rd1;
	mul.wide.s32 	%rd5, %r4, 4;
	add.s64 	%rd6, %rd4, %rd5;
	ld.global.u32 	%r43, [%rd6];
	st.shared.u32 	[%r5], %r43;
	shr.u32 	%r44, %r43, %r39;
	add.s32 	%r45, %r38, -1;
	and.b32  	%r115, %r44, %r45;
$L__BB3_3:
	shl.b32 	%r46, %r2, 2;
	add.s32 	%r48, %r42, %r46;
	add.s32 	%r9, %r48, %r46;
	add.s32 	%r10, %r9, %r46;
	add.s32 	%r11, %r48, %r41;
	st.shared.u32 	[%r11], %r115;
	bar.sync 	0;
	setp.lt.s32 	%p2, %r40, 1;
	@%p2 bra 	$L__BB3_22;
	and.b32  	%r12, %r3, 31;
	shr.u32 	%r51, %r3, 3;
	and.b32  	%r52, %r51, 124;
	add.s32 	%r13, %r9, %r52;
	shr.u32 	%r14, %r2, 5;
	add.s32 	%r15, %r9, %r41;
	add.s32 	%r16, %r2, -1;
	add.s32 	%r17, %r10, %r41;
	neg.s32 	%r116, %r40;
	mov.b32 	%r117, 0;
$L__BB3_5:
	setp.eq.s32 	%p3, %r3, 0;
	mov.b32 	%r118, 0;
	@%p3 bra 	$L__BB3_7;
	ld.shared.u32 	%r55, [%r11+-4];
	shr.u32 	%r56, %r55, %r117;
	and.b32  	%r118, %r56, 1;
$L__BB3_7:
	setp.lt.u32 	%p4, %r12, 16;
	setp.lt.u32 	%p5, %r12, 8;
	setp.lt.u32 	%p6, %r12, 4;
	setp.lt.u32 	%p7, %r12, 2;
	setp.eq.s32 	%p8, %r12, 0;
	setp.ne.s32 	%p9, %r12, 31;
	shfl.sync.up.b32	%r57|%p10, %r118, 1, 0, -1;
	selp.b32 	%r58, 0, %r57, %p8;
	add.s32 	%r59, %r58, %r118;
	shfl.sync.up.b32	%r60|%p11, %r59, 2, 0, -1;
	selp.b32 	%r61, 0, %r60, %p7;
	add.s32 	%r62, %r61, %r59;
	shfl.sync.up.b32	%r63|%p12, %r62, 4, 0, -1;
	selp.b32 	%r64, 0, %r63, %p6;
	add.s32 	%r65, %r64, %r62;
	shfl.sync.up.b32	%r66|%p13, %r65, 8, 0, -1;
	selp.b32 	%r67, 0, %r66, %p5;
	add.s32 	%r68, %r67, %r65;
	shfl.sync.up.b32	%r69|%p14, %r68, 16, 0, -1;
	selp.b32 	%r70, 0, %r69, %p4;
	add.s32 	%r120, %r70, %r68;
	@%p9 bra 	$L__BB3_9;
	st.shared.u32 	[%r13], %r120;
$L__BB3_9:
	setp.gt.u32 	%p15, %r3, 31;
	bar.sync 	0;
	@%p15 bra 	$L__BB3_14;
	setp.ge.u32 	%p16, %r3, %r14;
	mov.b32 	%r119, 0;
	@%p16 bra 	$L__BB3_12;
	ld.shared.u32 	%r119, [%r15];
$L__BB3_12:
	setp.lt.u32 	%p17, %r3, 16;
	setp.lt.u32 	%p18, %r3, 8;
	setp.lt.u32 	%p19, %r3, 4;
	setp.lt.u32 	%p20, %r3, 2;
	setp.ge.u32 	%p21, %r3, %r14;
	setp.eq.s32 	%p22, %r3, 0;
	shfl.sync.up.b32	%r72|%p23, %r119, 1, 0, -1;
	selp.b32 	%r73, 0, %r72, %p22;
	add.s32 	%r74, %r73, %r119;
	shfl.sync.up.b32	%r75|%p24, %r74, 2, 0, -1;
	selp.b32 	%r76, 0, %r75, %p20;
	add.s32 	%r77, %r76, %r74;
	shfl.sync.up.b32	%r78|%p25, %r77, 4, 0, -1;
	selp.b32 	%r79, 0, %r78, %p19;
	add.s32 	%r80, %r79, %r77;
	shfl.sync.up.b32	%r81|%p26, %r80, 8, 0, -1;
	selp.b32 	%r82, 0, %r81, %p18;
	add.s32 	%r83, %r82, %r80;
	shfl.sync.up.b32	%r84|%p27, %r83, 16, 0, -1;
	selp.b32 	%r85, 0, %r84, %p17;
	add.s32 	%r26, %r85, %r83;
	@%p21 bra 	$L__BB3_14;
	st.shared.u32 	[%r15], %r26;
$L__BB3_14:
	setp.lt.u32 	%p28, %r3, 32;
	bar.sync 	0;
	@%p28 bra 	$L__BB3_16;
	ld.shared.u32 	%r86, [%r13+-4];
	add.s32 	%r120, %r86, %r120;
$L__BB3_16:
	setp.ne.s32 	%p29, %r3, %r16;
	@%p29 bra 	$L__BB3_18;
	st.shared.u32 	[%r9+128], %r120;
$L__BB3_18:
	bar.sync 	0;
	ld.shared.u32 	%r29, [%r11];
	shr.u32 	%r87, %r29, %r117;
	and.b32  	%r88, %r87, 1;
	setp.eq.b32 	%p30, %r88, 1;
	not.pred 	%p31, %p30;
	@%p31 bra 	$L__BB3_20;
	ld.shared.u32 	%r89, [%r9+128];
	ld.shared.u32 	%r90, [%r9+-4];
	shr.u32 	%r91, %r90, %r117;
	and.b32  	%r92, %r91, 1;
	add.s32 	%r93, %r120, %r2;
	add.s32 	%r94, %r89, %r92;
	sub.s32 	%r121, %r93, %r94;
	bra.uni 	$L__BB3_21;
$L__BB3_20:
	sub.s32 	%r121, %r3, %r120;
$L__BB3_21:
	shl.b32 	%r95, %r121, 2;
	add.s32 	%r96, %r10, %r95;
	st.shared.u32 	[%r96+132], %r29;
	ld.shared.u32 	%r97, [%r5];
	add.s32 	%r98, %r9, %r95;
	st.shared.u32 	[%r98+132], %r97;
	bar.sync 	0;
	ld.shared.u32 	%r99, [%r17+132];
	st.shared.u32 	[%r11], %r99;
	ld.shared.u32 	%r100, [%r15+132];
	st.shared.u32 	[%r5], %r100;
	bar.sync 	0;
	add.s32 	%r117, %r117, 1;
	add.s32 	%r116, %r116, 1;
	setp.ne.s32 	%p32, %r116, 0;
	@%p32 bra 	$L__BB3_5;
$L__BB3_22:
	add.s32 	%r35, %r10, %r46;
	setp.eq.s32 	%p33, %r3, 0;
	ld.shared.u32 	%r36, [%r11];
	@%p33 bra 	$L__BB3_24;
	ld.shared.u32 	%r102, [%r11+-4];
	setp.eq.s32 	%p34, %r36, %r102;
	@%p34 bra 	$L__BB3_25;
$L__BB3_24:
	shl.b32 	%r103, %r36, 2;
	add.s32 	%r104, %r35, %r103;
	st.shared.u32 	[%r104+132], %r3;
$L__BB3_25:
	setp.ge.s32 	%p35, %r4, %r37;
	@%p35 bra 	$L__BB3_27;
	bar.sync 	0;
	ld.shared.u32 	%r105, [%r11];
	shl.b32 	%r106, %r105, 2;
	add.s32 	%r107, %r35, %r106;
	ld.shared.u32 	%r108, [%r107+132];
	sub.s32 	%r109, %r3, %r108;
	mov.u32 	%r110, %nctaid.x;
	mad.lo.s32 	%r111, %r105, %r110, %r1;
	cvta.to.global.u64 	%rd7, %rd2;
	mul.wide.u32 	%rd8, %r111, 4;
	add.s64 	%rd9, %rd7, %rd8;
	ld.global.u32 	%r112, [%rd9];
	add.s32 	%r113, %r109, %r112;
	ld.shared.u32 	%r114, [%r5];
	cvta.to.global.u64 	%rd10, %rd3;
	mul.wide.u32 	%rd11, %r113, 4;
	add.s64 	%rd12, %rd10, %rd11;
	st.global.u32 	[%rd12], %r114;
$L__BB3_27:
	ret;

}
	// .globl	_ZN3cub18CUB_300001_SM_10006detail11EmptyKernelIvEEvv
.visible .entry _ZN3cub18CUB_300001_SM_10006detail11EmptyKernelIvEEvv()
{


	ret;

}
	// .globl	_ZN3cub18CUB_300001_SM_10006detail10radix_sort31DeviceRadixSortSingleTileKernelINS1_5radix10policy_hubIjNS0_8NullTypeEyE10Policy1000ELNS0_9SortOrderE0EjS6_yNS1_21identity_decomposer_tEEEvPKT1_PSB_PKT2_PSF_T3_iiT4_
.visible .entry _ZN3cub18CUB_300001_SM_10006detail10radix_sort31DeviceRadixSortSingleTileKernelINS1_5radix10policy_hubIjNS0_8NullTypeEyE10Policy1000ELNS0_9SortOrderE0EjS6_yNS1_21identity_decomposer_tEEEvPKT1_PSB_PKT2_PSF_T3_iiT4_(
	.param .u64 .ptr .align 1 _ZN3cub18CUB_300001_SM_10006detail10radix_sort31DeviceRadixSortSingleTileKernelINS1_5radix10policy_hubIjNS0_8NullTypeEyE10Policy1000ELNS0_9SortOrderE0EjS6_yNS1_21identity_decomposer_tEEEvPKT1_PSB_PKT2_PSF_T3_iiT4__param_0,
	.param .u64 .ptr .align 1 _ZN3cub18CUB_300001_SM_10006detail10radix_sort31DeviceRadixSortSingleTileKernelINS1_5radix10policy_hubIjNS0_8NullTypeEyE10Policy1000ELNS0_9SortOrderE0EjS6_yNS1_21identity_decomposer_tEEEvPKT1_PSB_PKT2_PSF_T3_iiT4__param_1,
	.param .u64 .ptr .align 1 _ZN3cub18CUB_300001_SM_10006detail10radix_sort31DeviceRadixSortSingleTileKernelINS1_5radix10policy_hubIjNS0_8NullTypeEyE10Policy1000ELNS0_9SortOrderE0EjS6_yNS1_21identity_decomposer_tEEEvPKT1_PSB_PKT2_PSF_T3_iiT4__param_2,
	.param .u64 .ptr .align 1 _ZN3cub18CUB_300001_SM_10006detail10radix_sort31DeviceRadixSortSingleTileKernelINS1_5radix10policy_hubIjNS0_8NullTypeEyE10Policy1000ELNS0_9SortOrderE0EjS6_yNS1_21identity_decomposer_tEEEvPKT1_PSB_PKT2_PSF_T3_iiT4__param_3,
	.param .u64 _ZN3cub18CUB_300001_SM_10006detail10radix_sort31DeviceRadixSortSingleTileKernelINS1_5radix10policy_hubIjNS0_8NullTypeEyE10Policy1000ELNS0_9SortOrderE0EjS6_yNS1_21identity_decomposer_tEEEvPKT1_PSB_PKT2_PSF_T3_iiT4__param_4,
	.param .u32 _ZN3cub18CUB_300001_SM_10006detail10radix_sort31DeviceRadixSortSingleTileKernelINS1_5radix10policy_hubIjNS0_8NullTypeEyE10Policy1000ELNS0_9SortOrderE0EjS6_yNS1_21identity_decomposer_tEEEvPKT1_PSB_PKT2_PSF_T3_iiT4__param_5,
	.param .u32 _ZN3cub18CUB_300001_SM_10006detail10radix_sort31DeviceRadixSortSingleTileKernelINS1_5radix10policy_hubIjNS0_8NullTypeEyE10Policy1000ELNS0_9SortOrderE0EjS6_yNS1_21identity_decomposer_tEEEvPKT1_PSB_PKT2_PSF_T3_iiT4__param_6,
	.param .align 1 .b8 _ZN3cub18CUB_300001_SM_10006detail10radix_sort31DeviceRadixSortSingleTileKernelINS1_5radix10policy_hubIjNS0_8NullTypeEyE10Policy1000ELNS0_9SortOrderE0EjS6_yNS1_21identity_decomposer_tEEEvPKT1_PSB_PKT2_PSF_T3_iiT4__param_7[1]
)
.maxntid 256
.minnctapersm 1
{
	.reg .pred 	%p<52>;
	.reg .b16 	%rs<39>;
	.reg .b32 	%r<706>;
	.reg .b64 	%rd<29>;
	// demoted variable
	.shared .align 16 .b8 _ZZN3cub18CUB_300001_SM_10006detail10radix_sort31DeviceRadixSortSingleTileKernelINS1_5radix10policy_hubIjNS0_8NullTypeEyE10Policy1000ELNS0_9SortOrderE0EjS6_yNS1_21identity_decomposer_tEEEvPKT1_PSB_PKT2_PSF_T3_iiT4_E12temp_storage[33856];
	ld.param.u64 	%rd5, [_ZN3cub18CUB_300001_SM_10006detail10radix_sort31DeviceRadixSortSingleTileKernelINS1_5radix10policy_hubIjNS0_8NullTypeEyE10Policy1000ELNS0_9SortOrderE0EjS6_yNS1_21identity_decomposer_tEEEvPKT1_PSB_PKT2_PSF_T3_iiT4__param_0];
	ld.param.u64 	%rd3, [_ZN3cub18CUB_300001_SM_10006detail10radix_sort31DeviceRadixSortSingleTileKernelINS1_5radix10policy_hubIjNS0_8NullTypeEyE10Policy1000ELNS0_9SortOrderE0EjS6_yNS1_21identity_decomposer_tEEEvPKT1_PSB_PKT2_PSF_T3_iiT4__param_1];
	ld.param.u64 	%rd4, [_ZN3cub18CUB_300001_SM_10006detail10radix_sort31DeviceRadixSortSingleTileKernelINS1_5radix10policy_hubIjNS0_8NullTypeEyE10Policy1000ELNS0_9SortOrderE0EjS6_yNS1_21identity_decomposer_tEEEvPKT1_PSB_PKT2_PSF_T3_iiT4__param_4];
	ld.param.u32 	%r189, [_ZN3cub18CUB_300001_SM_10006detail10radix_sort31DeviceRadixSortSingleTileKernelINS1_5radix10policy_hubIjNS0_8NullTypeEyE10Policy1000ELNS0_9SortOrderE0EjS6_yNS1_21identity_decomposer_tEEEvPKT1_PSB_PKT2_PSF_T3_iiT4__param_5];
	ld.param.u32 	%r190, [_ZN3cub18CUB_300001_SM_10006detail10radix_sort31DeviceRadixSortSingleTileKernelINS1_5radix10policy_hubIjNS0_8NullTypeEyE10Policy1000ELNS0_9SortOrderE0EjS6_yNS1_21identity_decomposer_tEEEvPKT1_PSB_PKT2_PSF_T3_iiT4__param_6];
	cvta.to.global.u64 	%rd6, %rd5;
	cvt.u32.u64 	%r1, %rd4;
	mov.u32 	%r2, %tid.x;
	mul.lo.s32 	%r3, %r2, 19;
	setp.ge.s32 	%p1, %r3, %r1;
	mul.wide.u32 	%rd7, %r3, 4;
	add.s64 	%rd1, %rd6, %rd7;
	mov.b32 	%r703, -1;
	@%p1 bra 	$L__BB5_2;
	ld.global.u32 	%r703, [%rd1];
$L__BB5_2:
	add.s32 	%r193, %r3, 1;
	setp.ge.s32 	%p2, %r193, %r1;
	mov.b32 	%r702, -1;
	@%p2 bra 	$L__BB5_4;
	ld.global.u32 	%r702, [%rd1+4];
$L__BB5_4:
	add.s32 	%r195, %r3, 2;
	setp.ge.s32 	%p3, %r195, %r1;
	mov.b32 	%r701, -1;
	@%p3 bra 	$L__BB5_6;
	ld.global.u32 	%r701, [%rd1+8];
$L__BB5_6:
	add.s32 	%r197, %r3, 3;
	setp.ge.s32 	%p4, %r197, %r1;
	mov.b32 	%r700, -1;
	@%p4 bra 	$L__BB5_8;
	ld.global.u32 	%r700, [%rd1+12];
$L__BB5_8:
	add.s32 	%r199, %r3, 4;
	setp.ge.s32 	%p5, %r199, %r1;
	mov.b32 	%r699, -1;
	@%p5 bra 	$L__BB5_10;
	ld.global.u32 	%r699, [%rd1+16];
$L__BB5_10:
	add.s32 	%r201, %r3, 5;
	setp.ge.s32 	%p6, %r201, %r1;
	mov.b32 	%r698, -1;
	@%p6 bra 	$L__BB5_12;
	ld.global.u32 	%r698, [%rd1+20];
$L__BB5_12:
	add.s32 	%r203, %r3, 6;
	setp.ge.s32 	%p7, %r203, %r1;
	mov.b32 	%r697, -1;
	@%p7 bra 	$L__BB5_14;
	ld.global.u32 	%r697, [%rd1+24];
$L__BB5_14:
	add.s32 	%r205, %r3, 7;
	setp.ge.s32 	%p8, %r205, %r1;
	mov.b32 	%r696, -1;
	@%p8 bra 	$L__BB5_16;
	ld.global.u32 	%r696, [%rd1+28];
$L__BB5_16:
	add.s32 	%r207, %r3, 8;
	setp.ge.s32 	%p9, %r207, %r1;
	mov.b32 	%r695, -1;
	@%p9 bra 	$L__BB5_18;
	ld.global.u32 	%r695, [%rd1+32];
$L__BB5_18:
	add.s32 	%r209, %r3, 9;
	setp.ge.s32 	%p10, %r209, %r1;
	mov.b32 	%r694, -1;
	@%p10 bra 	$L__BB5_20;
	ld.global.u32 	%r694, [%rd1+36];
$L__BB5_20:
	add.s32 	%r211, %r3, 10;
	setp.ge.s32 	%p11, %r211, %r1;
	mov.b32 	%r693, -1;
	@%p11 bra 	$L__BB5_22;
	ld.global.u32 	%r693, [%rd1+40];
$L__BB5_22:
	add.s32 	%r213, %r3, 11;
	setp.ge.s32 	%p12, %r213, %r1;
	mov.b32 	%r692, -1;
	@%p12 bra 	$L__BB5_24;
	ld.global.u32 	%r692, [%rd1+44];
$L__BB5_24:
	add.s32 	%r215, %r3, 12;
	setp.ge.s32 	%p13, %r215, %r1;
	mov.b32 	%r691, -1;
	@%p13 bra 	$L__BB5_26;
	ld.global.u32 	%r691, [%rd1+48];
$L__BB5_26:
	add.s32 	%r217, %r3, 13;
	setp.ge.s32 	%p14, %r217, %r1;
	mov.b32 	%r690, -1;
	@%p14 bra 	$L__BB5_28;
	ld.global.u32 	%r690, [%rd1+52];
$L__BB5_28:
	add.s32 	%r219, %r3, 14;
	setp.ge.s32 	%p15, %r219, %r1;
	mov.b32 	%r689, -1;
	@%p15 bra 	$L__BB5_30;
	ld.global.u32 	%r689, [%rd1+56];
$L__BB5_30:
	add.s32 	%r221, %r3, 15;
	setp.ge.s32 	%p16, %r221, %r1;
	mov.b32 	%r688, -1;
	@%p16 bra 	$L__BB5_32;
	ld.global.u32 	%r688, [%rd1+60];
$L__BB5_32:
	add.s32 	%r223, %r3, 16;
	setp.ge.s32 	%p17, %r223, %r1;
	mov.b32 	%r687, -1;
	@%p17 bra 	$L__BB5_34;
	ld.global.u32 	%r687, [%rd1+64];
$L__BB5_34:
	add.s32 	%r225, %r3, 17;
	setp.ge.s32 	%p18, %r225, %r1;
	mov.b32 	%r686, -1;
	@%p18 bra 	$L__BB5_36;
	ld.global.u32 	%r686, [%rd1+68];
$L__BB5_36:
	add.s32 	%r227, %r3, 18;
	setp.ge.s32 	%p19, %r227, %r1;
	mov.b32 	%r685, -1;
	@%p19 bra 	$L__BB5_38;
	ld.global.u32 	%r685, [%rd1+72];
$L__BB5_38:
	bar.sync 	0;
	shr.u32 	%r42, %r2, 5;
	shl.b32 	%r229, %r2, 2;
	mov.u32 	%r230, _ZZN3cub18CUB_300001_SM_10006detail10radix_sort31DeviceRadixSortSingleTileKernelINS1_5radix10policy_hubIjNS0_8NullTypeEyE10Policy1000ELNS0_9SortOrderE0EjS6_yNS1_21identity_decomposer_tEEEvPKT1_PSB_PKT2_PSF_T3_iiT4_E12temp_storage;
	add.s32 	%r43, %r230, %r229;
	shl.b32 	%r231, %r2, 7;
	add.s32 	%r44, %r43, %r231;
	shl.b32 	%r232, %r42, 2;
	add.s32 	%r233, %r230, %r232;
	add.s32 	%r45, %r233, 33792;
	mad.lo.s32 	%r46, %r2, -56, %r44;
	add.s32 	%r684, %r189, 6;
	sub.s32 	%r683, %r190, %r189;
$L__BB5_39:
	add.s32 	%r293, %r684, -6;
	min.s32 	%r236, %r683, 6;
	mov.b32 	%r322, 0;
	st.shared.u32 	[%r43], %r322;
	st.shared.u32 	[%r43+1024], %r322;
	st.shared.u32 	[%r43+2048], %r322;
	st.shared.u32 	[%r43+3072], %r322;
	st.shared.u32 	[%r43+4096], %r322;
	st.shared.u32 	[%r43+5120], %r322;
	st.shared.u32 	[%r43+6144], %r322;
	st.shared.u32 	[%r43+7168], %r322;
	st.shared.u32 	[%r43+8192], %r322;
	st.shared.u32 	[%r43+9216], %r322;
	st.shared.u32 	[%r43+10240], %r322;
	st.shared.u32 	[%r43+11264], %r322;
	st.shared.u32 	[%r43+12288], %r322;
	st.shared.u32 	[%r43+13312], %r322;
	st.shared.u32 	[%r43+14336], %r322;
	st.shared.u32 	[%r43+15360], %r322;
	st.shared.u32 	[%r43+16384], %r322;
	st.shared.u32 	[%r43+17408], %r322;
	st.shared.u32 	[%r43+18432], %r322;
	st.shared.u32 	[%r43+19456], %r322;
	st.shared.u32 	[%r43+20480], %r322;
	st.shared.u32 	[%r43+21504], %r322;
	st.shared.u32 	[%r43+22528], %r322;
	st.shared.u32 	[%r43+23552], %r322;
	st.shared.u32 	[%r43+24576], %r322;
	st.shared.u32 	[%r43+25600], %r322;
	st.shared.u32 	[%r43+26624], %r322;
	st.shared.u32 	[%r43+27648], %r322;
	st.shared.u32 	[%r43+28672], %r322;
	st.shared.u32 	[%r43+29696], %r322;
	st.shared.u32 	[%r43+30720], %r322;
	st.shared.u32 	[%r43+31744], %r322;
	st.shared.u32 	[%r43+32768], %r322;
	// begin inline asm
	bmsk.clamp.b32 %r234, %r322, %r236;
	// end inline asm
	// begin inline asm
	shr.b32 %r237, %r703, %r293;
	// end inline asm
	and.b32  	%r325, %r234, %r237;
	shl.b32 	%r326, %r325, 10;
	and.b32  	%r327, %r326, 31744;
	add.s32 	%r328, %r43, %r327;
	shr.u32 	%r329, %r325, 4;
	and.b32  	%r330, %r329, 268435454;
	add.s32 	%r71, %r328, %r330;
	ld.shared.u16 	%rs1, [%r71];
	add.s16 	%rs20, %rs1, 1;
	st.shared.u16 	[%r71], %rs20;
	// begin inline asm
	shr.b32 %r240, %r702, %r293;
	// end inline asm
	and.b32  	%r331, %r234, %r240;
	shl.b32 	%r332, %r331, 10;
	and.b32  	%r333, %r332, 31744;
	add.s32 	%r334, %r43, %r333;
	shr.u32 	%r335, %r331, 4;
	and.b32  	%r336, %r335, 268435454;
	add.s32 	%r72, %r334, %r336;
	ld.shared.u16 	%rs2, [%r72];
	add.s16 	%rs21, %rs2, 1;
	st.shared.u16 	[%r72], %rs21;
	// begin inline asm
	shr.b32 %r243, %r701, %r293;
	// end inline asm
	and.b32  	%r337, %r234, %r243;
	shl.b32 	%r338, %r337, 10;
	and.b32  	%r339, %r338, 31744;
	add.s32 	%r340, %r43, %r339;
	shr.u32 	%r341, %r337, 4;
	and.b32  	%r342, %r341, 268435454;
	add.s32 	%r73, %r340, %r342;
	ld.shared.u16 	%rs3, [%r73];
	add.s16 	%rs22, %rs3, 1;
	st.shared.u16 	[%r73], %rs22;
	// begin inline asm
	shr.b32 %r246, %r700, %r293;
	// end inline asm
	and.b32  	%r343, %r234, %r246;
	shl.b32 	%r344, %r343, 10;
	and.b32  	%r345, %r344, 31744;
	add.s32 	%r346, %r43, %r345;
	shr.u32 	%r347, %r343, 4;
	and.b32  	%r348, %r347, 268435454;
	add.s32 	%r74, %r346, %r348;
	ld.shared.u16 	%rs4, [%r74];
	add.s16 	%rs23, %rs4, 1;
	st.shared.u16 	[%r74], %rs23;
	// begin inline asm
	shr.b32 %r249, %r699, %r293;
	// end inline asm
	and.b32  	%r349, %r234, %r249;
	shl.b32 	%r350, %r349, 10;
	and.b32  	%r351, %r350, 31744;
	add.s32 	%r352, %r43, %r351;
	shr.u32 	%r353, %r349, 4;
	and.b32  	%r354, %r353, 268435454;
	add.s32 	%r75, %r352, %r354;
	ld.shared.u16 	%rs5, [%r75];
	add.s16 	%rs24, %rs5, 1;
	st.shared.u16 	[%r75], %rs24;
	// begin inline asm
	shr.b32 %r252, %r698, %r293;
	// end inline asm
	and.b32  	%r355, %r234, %r252;
	shl.b32 	%r356, %r355, 10;
	and.b32  	%r357, %r356, 31744;
	add.s32 	%r358, %r43, %r357;
	shr.u32 	%r359, %r355, 4;
	and.b32  	%r360, %r359, 268435454;
	add.s32 	%r76, %r358, %r360;
	ld.shared.u16 	%rs6, [%r76];
	add.s16 	%rs25, %rs6, 1;
	st.shared.u16 	[%r76], %rs25;
	// begin inline asm
	shr.b32 %r255, %r697, %r293;
	// end inline asm
	and.b32  	%r361, %r234, %r255;
	shl.b32 	%r362, %r361, 10;
	and.b32  	%r363, %r362, 31744;
	add.s32 	%r364, %r43, %r363;
	shr.u32 	%r365, %r361, 4;
	and.b32  	%r366, %r365, 268435454;
	add.s32 	%r77, %r364, %r366;
	ld.shared.u16 	%rs7, [%r77];
	add.s16 	%rs26, %rs7, 1;
	st.shared.u16 	[%r77], %rs26;
	// begin inline asm
	shr.b32 %r258, %r696, %r293;
	// end inline asm
	and.b32  	%r367, %r234, %r258;
	shl.b32 	%r368, %r367, 10;
	and.b32  	%r369, %r368, 31744;
	add.s32 	%r370, %r43, %r369;
	shr.u32 	%r371, %r367, 4;
	and.b32  	%r372, %r371, 268435454;
	add.s32 	%r78, %r370, %r372;
	ld.shared.u16 	%rs8, [%r78];
	add.s16 	%rs27, %rs8, 1;
	st.shared.u16 	[%r78], %rs27;
	// begin inline asm
	shr.b32 %r261, %r695, %r293;
	// end inline asm
	and.b32  	%r373, %r234, %r261;
	shl.b32 	%r374, %r373, 10;
	and.b32  	%r375, %r374, 31744;
	add.s32 	%r376, %r43, %r375;
	shr.u32 	%r377, %r373, 4;
	and.b32  	%r378, %r377, 268435454;
	add.s32 	%r79, %r376, %r378;
	ld.shared.u16 	%rs9, [%r79];
	add.s16 	%rs28, %rs9, 1;
	st.shared.u16 	[%r79], %rs28;
	// begin inline asm
	shr.b32 %r264, %r694, %r293;
	// end inline asm
	and.b32  	%r379, %r234, %r264;
	shl.b32 	%r380, %r379, 10;
	and.b32  	%r381, %r380, 31744;
	add.s32 	%r382, %r43, %r381;
	shr.u32 	%r383, %r379, 4;
	and.b32  	%r384, %r383, 268435454;
	add.s32 	%r80, %r382, %r384;
	ld.shared.u16 	%rs10, [%r80];
	add.s16 	%rs29, %rs10, 1;
	st.shared.u16 	[%r80], %rs29;
	// begin inline asm
	shr.b32 %r267, %r693, %r293;
	// end inline asm
	and.b32  	%r385, %r234, %r267;
	shl.b32 	%r386, %r385, 10;
	and.b32  	%r387, %r386, 31744;
	add.s32 	%r388, %r43, %r387;
	shr.u32 	%r389, %r385, 4;
	and.b32  	%r390, %r389, 268435454;
	add.s32 	%r81, %r388, %r390;
	ld.shared.u16 	%rs11, [%r81];
	add.s16 	%rs30, %rs11, 1;
	st.shared.u16 	[%r81], %rs30;
	// begin inline asm
	shr.b32 %r270, %r692, %r293;
	// end inline asm
	and.b32  	%r391, %r234, %r270;
	shl.b32 	%r392, %r391, 10;
	and.b32  	%r393, %r392, 31744;
	add.s32 	%r394, %r43, %r393;
	shr.u32 	%r395, %r391, 4;
	and.b32  	%r396, %r395, 268435454;
	add.s32 	%r82, %r394, %r396;
	ld.shared.u16 	%rs12, [%r82];
	add.s16 	%rs31, %rs12, 1;
	st.shared.u16 	[%r82], %rs31;
	// begin inline asm
	shr.b32 %r273, %r691, %r293;
	// end inline asm
	and.b32  	%r397, %r234, %r273;
	shl.b32 	%r398, %r397, 10;
	and.b32  	%r399, %r398, 31744;
	add.s32 	%r400, %r43, %r399;
	shr.u32 	%r401, %r397, 4;
	and.b32  	%r402, %r401, 268435454;
	add.s32 	%r83, %r400, %r402;
	ld.shared.u16 	%rs13, [%r83];
	add.s16 	%rs32, %rs13, 1;
	st.shared.u16 	[%r83], %rs32;
	// begin inline asm
	shr.b32 %r276, %r690, %r293;
	// end inline asm
	and.b32  	%r403, %r234, %r276;
	shl.b32 	%r404, %r403, 10;
	and.b32  	%r405, %r404, 31744;
	add.s32 	%r406, %r43, %r405;
	shr.u32 	%r407, %r403, 4;
	and.b32  	%r408, %r407, 268435454;
	add.s32 	%r84, %r406, %r408;
	ld.shared.u16 	%rs14, [%r84];
	add.s16 	%rs33, %rs14, 1;
	st.shared.u16 	[%r84], %rs33;
	// begin inline asm
	shr.b32 %r279, %r689, %r293;
	// end inline asm
	and.b32  	%r409, %r234, %r279;
	shl.b32 	%r410, %r409, 10;
	and.b32  	%r411, %r410, 31744;
	add.s32 	%r412, %r43, %r411;
	shr.u32 	%r413, %r409, 4;
	and.b32  	%r414, %r413, 268435454;
	add.s32 	%r85, %r412, %r414;
	ld.shared.u16 	%rs15, [%r85];
	add.s16 	%rs34, %rs15, 1;
	st.shared.u16 	[%r85], %rs34;
	// begin inline asm
	shr.b32 %r282, %r688, %r293;
	// end inline asm
	and.b32  	%r415, %r234, %r282;
	shl.b32 	%r416, %r415, 10;
	and.b32  	%r417, %r416, 31744;
	add.s32 	%r418, %r43, %r417;
	shr.u32 	%r419, %r415, 4;
	and.b32  	%r420, %r419, 268435454;
	add.s32 	%r86, %r418, %r420;
	ld.shared.u16 	%rs16, [%r86];
	add.s16 	%rs35, %rs16, 1;
	st.shared.u16 	[%r86], %rs35;
	// begin inline asm
	shr.b32 %r285, %r687, %r293;
	// end inline asm
	and.b32  	%r421, %r234, %r285;
	shl.b32 	%r422, %r421, 10;
	and.b32  	%r423, %r422, 31744;
	add.s32 	%r424, %r43, %r423;
	shr.u32 	%r425, %r421, 4;
	and.b32  	%r426, %r425, 268435454;
	add.s32 	%r87, %r424, %r426;
	ld.shared.u16 	%rs17, [%r87];
	add.s16 	%rs36, %rs17, 1;
	st.shared.u16 	[%r87], %rs36;
	// begin inline asm
	shr.b32 %r288, %r686, %r293;
	// end inline asm
	and.b32  	%r427, %r234, %r288;
	shl.b32 	%r428, %r427, 10;
	and.b32  	%r429, %r428, 31744;
	add.s32 	%r430, %r43, %r429;
	shr.u32 	%r431, %r427, 4;
	and.b32  	%r432, %r431, 268435454;
	add.s32 	%r88, %r430, %r432;
	ld.shared.u16 	%rs18, [%r88];
	add.s16 	%rs37, %rs18, 1;
	st.shared.u16 	[%r88], %rs37;
	// begin inline asm
	shr.b32 %r291, %r685, %r293;
	// end inline asm
	and.b32  	%r433, %r234, %r291;
	shl.b32 	%r434, %r433, 10;
	and.b32  	%r435, %r434, 31744;
	add.s32 	%r436, %r43, %r435;
	shr.u32 	%r437, %r433, 4;
	and.b32  	%r438, %r437, 268435454;
	add.s32 	%r89, %r436, %r438;
	ld.shared.u16 	%rs19, [%r89];
	add.s16 	%rs38, %rs19, 1;
	st.shared.u16 	[%r89], %rs38;
	bar.sync 	0;
	ld.shared.u32 	%r90, [%r44];
	ld.shared.u32 	%r439, [%r44+4];
	ld.shared.u32 	%r440, [%r44+8];
	ld.shared.u32 	%r441, [%r44+12];
	ld.shared.u32 	%r442, [%r44+16];
	ld.shared.u32 	%r443, [%r44+20];
	ld.shared.u32 	%r444, [%r44+24];
	ld.shared.u32 	%r445, [%r44+28];
	ld.shared.u32 	%r446, [%r44+32];
	ld.shared.u32 	%r447, [%r44+36];
	ld.shared.u32 	%r448, [%r44+40];
	ld.shared.u32 	%r449, [%r44+44];
	ld.shared.u32 	%r450, [%r44+48];
	ld.shared.u32 	%r451, [%r44+52];
	ld.shared.u32 	%r452, [%r44+56];
	ld.shared.u32 	%r453, [%r44+60];
	ld.shared.u32 	%r454, [%r44+64];
	ld.shared.u32 	%r455, [%r44+68];
	ld.shared.u32 	%r456, [%r44+72];
	ld.shared.u32 	%r457, [%r44+76];
	ld.shared.u32 	%r458, [%r44+80];
	ld.shared.u32 	%r459, [%r44+84];
	ld.shared.u32 	%r460, [%r44+88];
	ld.shared.u32 	%r461, [%r44+92];
	ld.shared.u32 	%r462, [%r44+96];
	ld.shared.u32 	%r463, [%r44+100];
	ld.shared.u32 	%r464, [%r44+104];
	ld.shared.u32 	%r465, [%r44+108];
	ld.shared.u32 	%r466, [%r44+112];
	ld.shared.u32 	%r467, [%r44+116];
	ld.shared.u32 	%r468, [%r44+120];
	ld.shared.u32 	%r469, [%r44+124];
	ld.shared.u32 	%r470, [%r44+128];
	add.s32 	%r91, %r439, %r90;
	add.s32 	%r92, %r440, %r91;
	add.s32 	%r93, %r441, %r92;
	add.s32 	%r94, %r442, %r93;
	add.s32 	%r95, %r443, %r94;
	add.s32 	%r96, %r444, %r95;
	add.s32 	%r97, %r445, %r96;
	add.s32 	%r98, %r446, %r97;
	add.s32 	%r99, %r447, %r98;
	add.s32 	%r100, %r448, %r99;
	add.s32 	%r101, %r449, %r100;
	add.s32 	%r102, %r450, %r101;
	add.s32 	%r103, %r451, %r102;
	add.s32 	%r104, %r452, %r103;
	add.s32 	%r105, %r453, %r104;
	add.s32 	%r106, %r454, %r105;
	add.s32 	%r107, %r455, %r106;
	add.s32 	%r108, %r456, %r107;
	add.s32 	%r109, %r457, %r108;
	add.s32 	%r110, %r458, %r109;
	add.s32 	%r111, %r459, %r110;
	add.s32 	%r112, %r460, %r111;
	add.s32 	%r113, %r461, %r112;
	add.s32 	%r114, %r462, %r113;
	add.s32 	%r115, %r463, %r114;
	add.s32 	%r116, %r464, %r115;
	add.s32 	%r117, %r465, %r116;
	add.s32 	%r118, %r466, %r117;
	add.s32 	%r119, %r467, %r118;
	add.s32 	%r120, %r468, %r119;
	add.s32 	%r121, %r469, %r120;
	add.s32 	%r299, %r470, %r121;
	// begin inline asm
	mov.u32 %r294, %laneid;
	// end inline asm
	mov.b32 	%r297, 1;
	mov.b32 	%r324, -1;
	// begin inline asm
	{  .reg .u32 r0;  .reg .pred p;  shfl.sync.up.b32 r0|p, %r299, %r297, %r322, %r324;  @p add.u32 r0, r0, %r299;  mov.u32 %r295, r0;}
	// end inline asm
	mov.b32 	%r303, 2;
	// begin inline asm
	{  .reg .u32 r0;  .reg .pred p;  shfl.sync.up.b32 r0|p, %r295, %r303, %r322, %r324;  @p add.u32 r0, r0, %r295;  mov.u32 %r301, r0;}
	// end inline asm
	mov.b32 	%r309, 4;
	// begin inline asm
	{  .reg .u32 r0;  .reg .pred p;  shfl.sync.up.b32 r0|p, %r301, %r309, %r322, %r324;  @p add.u32 r0, r0, %r301;  mov.u32 %r307, r0;}
	// end inline asm
	mov.b32 	%r315, 8;
	// begin inline asm
	{  .reg .u32 r0;  .reg .pred p;  shfl.sync.up.b32 r0|p, %r307, %r315, %r322, %r324;  @p add.u32 r0, r0, %r307;  mov.u32 %r313, r0;}
	// end inline asm
	mov.b32 	%r321, 16;
	// begin inline asm
	{  .reg .u32 r0;  .reg .pred p;  shfl.sync.up.b32 r0|p, %r313, %r321, %r322, %r324;  @p add.u32 r0, r0, %r313;  mov.u32 %r319, r0;}
	// end inline asm
	setp.ne.s32 	%p20, %r294, 31;
	@%p20 bra 	$L__BB5_41;
	st.shared.u32 	[%r45], %r319;
$L__BB5_41:
	sub.s32 	%r471, %r319, %r299;
	setp.gt.u32 	%p21, %r2, 31;
	setp.eq.s32 	%p22, %r42, 7;
	setp.eq.s32 	%p23, %r42, 6;
	setp.eq.s32 	%p24, %r42, 5;
	setp.eq.s32 	%p25, %r42, 4;
	setp.eq.s32 	%p26, %r42, 3;
	setp.eq.s32 	%p27, %r42, 2;
	setp.eq.s32 	%p28, %r42, 1;
	bar.sync 	0;
	ld.shared.v4.u32 	{%r472, %r473, %r474, %r475}, [_ZZN3cub18CUB_300001_SM_10006detail10radix_sort31DeviceRadixSortSingleTileKernelINS1_5radix10policy_hubIjNS0_8NullTypeEyE10Policy1000ELNS0_9SortOrderE0EjS6_yNS1_21identity_decomposer_tEEEvPKT1_PSB_PKT2_PSF_T3_iiT4_E12temp_storage+33792];
	selp.b32 	%r476, %r472, %r704, %p28;
	add.s32 	%r477, %r473, %r472;
	selp.b32 	%r478, %r477, %r476, %p27;
	add.s32 	%r479, %r477, %r474;
	selp.b32 	%r480, %r479, %r478, %p26;
	add.s32 	%r481, %r479, %r475;
	selp.b32 	%r482, %r481, %r480, %p25;
	ld.shared.v4.u32 	{%r483, %r484, %r485, %r486}, [_ZZN3cub18CUB_300001_SM_10006detail10radix_sort31DeviceRadixSortSingleTileKernelINS1_5radix10policy_hubIjNS0_8NullTypeEyE10Policy1000ELNS0_9SortOrderE0EjS6_yNS1_21identity_decomposer_tEEEvPKT1_PSB_PKT2_PSF_T3_iiT4_E12temp_storage+33808];
	add.s32 	%r487, %r481, %r483;
	selp.b32 	%r488, %r487, %r482, %p24;
	add.s32 	%r489, %r487, %r484;
	selp.b32 	%r490, %r489, %r488, %p23;
	add.s32 	%r491, %r489, %r485;
	selp.b32 	%r704, %r491, %r490, %p22;
	add.s32 	%r126, %r491, %r486;
	setp.ne.s32 	%p29, %r294, 0;
	selp.b32 	%r492, %r471, 0, %p29;
	add.s32 	%r493, %r704, %r492;
	or.pred  	%p30, %p21, %p29;
	selp.b32 	%r705, %r493, %r471, %p21;
	@%p30 bra 	$L__BB5_43;
	shl.b32 	%r705, %r126, 16;
	st.shared.u32 	[_ZZN3cub18CUB_300001_SM_10006detail10radix_sort31DeviceRadixSortSingleTileKernelINS1_5radix10policy_hubIjNS0_8NullTypeEyE10Policy1000ELNS0_9SortOrderE0EjS6_yNS1_21identity_decomposer_tEEEvPKT1_PSB_PKT2_PSF_T3_iiT4_E12temp_storage+33832], %r705;
$L__BB5_43:
	setp.eq.s32 	%p31, %r2, 0;
	bar.sync 	0;
	ld.shared.u32 	%r494, [_ZZN3cub18CUB_300001_SM_10006detail10radix_sort31DeviceRadixSortSingleTileKernelINS1_5radix10policy_hubIjNS0_8NullTypeEyE10Policy1000ELNS0_9SortOrderE0EjS6_yNS1_21identity_decomposer_tEEEvPKT1_PSB_PKT2_PSF_T3_iiT4_E12temp_storage+33832];
	selp.b32 	%r495, 0, %r494, %p31;
	add.s32 	%r496, %r705, %r495;
	add.s32 	%r497, %r90, %r496;
	add.s32 	%r498, %r91, %r496;
	add.s32 	%r499, %r92, %r496;
	add.s32 	%r500, %r93, %r496;
	add.s32 	%r501, %r94, %r496;
	add.s32 	%r502, %r95, %r496;
	add.s32 	%r503, %r96, %r496;
	add.s32 	%r504, %r97, %r496;
	add.s32 	%r505, %r98, %r496;
	add.s32 	%r506, %r99, %r496;
	add.s32 	%r507, %r100, %r496;
	add.s32 	%r508, %r101, %r496;
	add.s32 	%r509, %r102, %r496;
	add.s32 	%r510, %r103, %r496;
	add.s32 	%r511, %r104, %r496;
	add.s32 	%r512, %r105, %r496;
	add.s32 	%r513, %r106, %r496;
	add.s32 	%r514, %r107, %r496;
	add.s32 	%r515, %r108, %r496;
	add.s32 	%r516, %r109, %r496;
	add.s32 	%r517, %r110, %r496;
	add.s32 	%r518, %r111, %r496;
	add.s32 	%r519, %r112, %r496;
	add.s32 	%r520, %r113, %r496;
	add.s32 	%r521, %r114, %r496;
	add.s32 	%r522, %r115, %r496;
	add.s32 	%r523, %r116, %r496;
	add.s32 	%r524, %r117, %r496;
	add.s32 	%r525, %r118, %r496;
	add.s32 	%r526, %r119, %r496;
	add.s32 	%r527, %r120, %r496;
	add.s32 	%r528, %r121, %r496;
	st.shared.u32 	[%r44], %r496;
	st.shared.u32 	[%r44+4], %r497;
	st.shared.u32 	[%r44+8], %r498;
	st.shared.u32 	[%r44+12], %r499;
	st.shared.u32 	[%r44+16], %r500;
	st.shared.u32 	[%r44+20], %r501;
	st.shared.u32 	[%r44+24], %r502;
	st.shared.u32 	[%r44+28], %r503;
	st.shared.u32 	[%r44+32], %r504;
	st.shared.u32 	[%r44+36], %r505;
	st.shared.u32 	[%r44+40], %r506;
	st.shared.u32 	[%r44+44], %r507;
	st.shared.u32 	[%r44+48], %r508;
	st.shared.u32 	[%r44+52], %r509;
	st.shared.u32 	[%r44+56], %r510;
	st.shared.u32 	[%r44+60], %r511;
	st.shared.u32 	[%r44+64], %r512;
	st.shared.u32 	[%r44+68], %r513;
	st.shared.u32 	[%r44+72], %r514;
	st.shared.u32 	[%r44+76], %r515;
	st.shared.u32 	[%r44+80], %r516;
	st.shared.u32 	[%r44+84], %r517;
	st.shared.u32 	[%r44+88], %r518;
	st.shared.u32 	[%r44+92], %r519;
	st.shared.u32 	[%r44+96], %r520;
	st.shared.u32 	[%r44+100], %r521;
	st.shared.u32 	[%r44+104], %r522;
	st.shared.u32 	[%r44+108], %r523;
	st.shared.u32 	[%r44+112], %r524;
	st.shared.u32 	[%r44+116], %r525;
	st.shared.u32 	[%r44+120], %r526;
	st.shared.u32 	[%r44+124], %r527;
	st.shared.u32 	[%r44+128], %r528;
	bar.sync 	0;
	cvt.u32.u16 	%r529, %rs1;
	ld.shared.u16 	%r530, [%r71];
	add.s32 	%r130, %r530, %r529;
	cvt.u32.u16 	%r531, %rs2;
	ld.shared.u16 	%r532, [%r72];
	add.s32 	%r131, %r532, %r531;
	cvt.u32.u16 	%r533, %rs3;
	ld.shared.u16 	%r534, [%r73];
	add.s32 	%r132, %r534, %r533;
	cvt.u32.u16 	%r535, %rs4;
	ld.shared.u16 	%r536, [%r74];
	add.s32 	%r133, %r536, %r535;
	cvt.u32.u16 	%r537, %rs5;
	ld.shared.u16 	%r538, [%r75];
	add.s32 	%r134, %r538, %r537;
	cvt.u32.u16 	%r539, %rs6;
	ld.shared.u16 	%r540, [%r76];
	add.s32 	%r135, %r540, %r539;
	cvt.u32.u16 	%r541, %rs7;
	ld.shared.u16 	%r542, [%r77];
	add.s32 	%r136, %r542, %r541;
	cvt.u32.u16 	%r543, %rs8;
	ld.shared.u16 	%r544, [%r78];
	add.s32 	%r137, %r544, %r543;
	cvt.u32.u16 	%r545, %rs9;
	ld.shared.u16 	%r546, [%r79];
	add.s32 	%r138, %r546, %r545;
	cvt.u32.u16 	%r547, %rs10;
	ld.shared.u16 	%r548, [%r80];
	add.s32 	%r139, %r548, %r547;
	cvt.u32.u16 	%r549, %rs11;
	ld.shared.u16 	%r550, [%r81];
	add.s32 	%r140, %r550, %r549;
	cvt.u32.u16 	%r551, %rs12;
	ld.shared.u16 	%r552, [%r82];
	add.s32 	%r141, %r552, %r551;
	cvt.u32.u16 	%r553, %rs13;
	ld.shared.u16 	%r554, [%r83];
	add.s32 	%r142, %r554, %r553;
	cvt.u32.u16 	%r555, %rs14;
	ld.shared.u16 	%r556, [%r84];
	add.s32 	%r143, %r556, %r555;
	cvt.u32.u16 	%r557, %rs15;
	ld.shared.u16 	%r558, [%r85];
	add.s32 	%r144, %r558, %r557;
	cvt.u32.u16 	%r559, %rs16;
	ld.shared.u16 	%r560, [%r86];
	add.s32 	%r145, %r560, %r559;
	cvt.u32.u16 	%r561, %rs17;
	ld.shared.u16 	%r562, [%r87];
	add.s32 	%r146, %r562, %r561;
	cvt.u32.u16 	%r563, %rs18;
	ld.shared.u16 	%r564, [%r88];
	add.s32 	%r147, %r564, %r563;
	cvt.u32.u16 	%r565, %rs19;
	ld.shared.u16 	%r566, [%r89];
	add.s32 	%r148, %r566, %r565;
	bar.sync 	0;
	setp.lt.s32 	%p32, %r684, %r190;
	@%p32 bra 	$L__BB5_83;
	cvt.u64.u32 	%rd8, %r2;
	shl.b32 	%r567, %r130, 2;
	mov.u32 	%r568, _ZZN3cub18CUB_300001_SM_10006detail10radix_sort31DeviceRadixSortSingleTileKernelINS1_5radix10policy_hubIjNS0_8NullTypeEyE10Policy1000ELNS0_9SortOrderE0EjS6_yNS1_21identity_decomposer_tEEEvPKT1_PSB_PKT2_PSF_T3_iiT4_E12temp_storage;
	add.s32 	%r569, %r568, %r567;
	st.shared.u32 	[%r569], %r703;
	shl.b32 	%r570, %r131, 2;
	add.s32 	%r571, %r568, %r570;
	st.shared.u32 	[%r571], %r702;
	shl.b32 	%r572, %r132, 2;
	add.s32 	%r573, %r568, %r572;
	st.shared.u32 	[%r573], %r701;
	shl.b32 	%r574, %r133, 2;
	add.s32 	%r575, %r568, %r574;
	st.shared.u32 	[%r575], %r700;
	shl.b32 	%r576, %r134, 2;
	add.s32 	%r577, %r568, %r576;
	st.shared.u32 	[%r577], %r699;
	shl.b32 	%r578, %r135, 2;
	add.s32 	%r579, %r568, %r578;
	st.shared.u32 	[%r579], %r698;
	shl.b32 	%r580, %r136, 2;
	add.s32 	%r581, %r568, %r580;
	st.shared.u32 	[%r581], %r697;
	shl.b32 	%r582, %r137, 2;
	add.s32 	%r583, %r568, %r582;
	st.shared.u32 	[%r583], %r696;
	shl.b32 	%r584, %r138, 2;
	add.s32 	%r585, %r568, %r584;
	st.shared.u32 	[%r585], %r695;
	shl.b32 	%r586, %r139, 2;
	add.s32 	%r587, %r568, %r586;
	st.shared.u32 	[%r587], %r694;
	shl.b32 	%r588, %r140, 2;
	add.s32 	%r589, %r568, %r588;
	st.shared.u32 	[%r589], %r693;
	shl.b32 	%r590, %r141, 2;
	add.s32 	%r591, %r568, %r590;
	st.shared.u32 	[%r591], %r692;
	shl.b32 	%r592, %r142, 2;
	add.s32 	%r593, %r568, %r592;
	st.shared.u32 	[%r593], %r691;
	shl.b32 	%r594, %r143, 2;
	add.s32 	%r595, %r568, %r594;
	st.shared.u32 	[%r595], %r690;
	shl.b32 	%r596, %r144, 2;
	add.s32 	%r597, %r568, %r596;
	st.shared.u32 	[%r597], %r689;
	shl.b32 	%r598, %r145, 2;
	add.s32 	%r599, %r568, %r598;
	st.shared.u32 	[%r599], %r688;
	shl.b32 	%r600, %r146, 2;
	add.s32 	%r601, %r568, %r600;
	st.shared.u32 	[%r601], %r687;
	shl.b32 	%r602, %r147, 2;
	add.s32 	%r603, %r568, %r602;
	st.shared.u32 	[%r603], %r686;
	shl.b32 	%r604, %r148, 2;
	add.s32 	%r605, %r568, %r604;
	st.shared.u32 	[%r605], %r685;
	bar.sync 	0;
	mad.lo.s32 	%r149, %r2, -72, %r46;
	ld.shared.u32 	%r150, [%r149+1024];
	ld.shared.u32 	%r151, [%r149+2048];
	ld.shared.u32 	%r152, [%r149+3072];
	ld.shared.u32 	%r153, [%r149+4096];
	ld.shared.u32 	%r154, [%r149+5120];
	ld.shared.u32 	%r155, [%r149+6144];
	ld.shared.u32 	%r156, [%r149+7168];
	ld.shared.u32 	%r157, [%r149+8192];
	ld.shared.u32 	%r158, [%r149+9216];
	ld.shared.u32 	%r159, [%r149+10240];
	ld.shared.u32 	%r160, [%r149+11264];
	ld.shared.u32 	%r161, [%r149+12288];
	ld.shared.u32 	%r162, [%r149+13312];
	ld.shared.u32 	%r163, [%r149+14336];
	ld.shared.u32 	%r164, [%r149+15360];
	ld.shared.u32 	%r165, [%r149+16384];
	ld.shared.u32 	%r166, [%r149+17408];
	ld.shared.u32 	%r167, [%r149+18432];
	setp.gt.u64 	%p33, %rd4, %rd8;
	cvta.to.global.u64 	%rd9, %rd3;
	mul.wide.u32 	%rd10, %r2, 4;
	add.s64 	%rd2, %rd9, %rd10;
	@%p33 bra 	$L__BB5_45;
	bra.uni 	$L__BB5_46;
$L__BB5_45:
	ld.shared.u32 	%r606, [%r149];
	st.global.u32 	[%rd2], %r606;
$L__BB5_46:
	add.s32 	%r607, %r2, 256;
	cvt.u64.u32 	%rd11, %r607;
	setp.le.u64 	%p34, %rd4, %rd11;
	@%p34 bra 	$L__BB5_48;
	st.global.u32 	[%rd2+1024], %r150;
$L__BB5_48:
	add.s32 	%r608, %r2, 512;
	cvt.u64.u32 	%rd12, %r608;
	setp.le.u64 	%p35, %rd4, %rd12;
	@%p35 bra 	$L__BB5_50;
	st.global.u32 	[%rd2+2048], %r151;
$L__BB5_50:
	add.s32 	%r609, %r2, 768;
	cvt.u64.u32 	%rd13, %r609;
	setp.le.u64 	%p36, %rd4, %rd13;
	@%p36 bra 	$L__BB5_52;
	st.global.u32 	[%rd2+3072], %r152;
$L__BB5_52:
	or.b32  	%r610, %r2, 1024;
	cvt.u64.u32 	%rd14, %r610;
	setp.le.u64 	%p37, %rd4, %rd14;
	@%p37 bra 	$L__BB5_54;
	st.global.u32 	[%rd2+4096], %r153;
$L__BB5_54:
	add.s32 	%r611, %r2, 1280;
	cvt.u64.u32 	%rd15, %r611;
	setp.le.u64 	%p38, %rd4, %rd15;
	@%p38 bra 	$L__BB5_56;
	st.global.u32 	[%rd2+5120], %r154;
$L__BB5_56:
	add.s32 	%r612, %r2, 1536;
	cvt.u64.u32 	%rd16, %r612;
	setp.le.u64 	%p39, %rd4, %rd16;
	@%p39 bra 	$L__BB5_58;
	st.global.u32 	[%rd2+6144], %r155;
$L__BB5_58:
	add.s32 	%r613, %r2, 1792;
	cvt.u64.u32 	%rd17, %r613;
	setp.le.u64 	%p40, %rd4, %rd17;
	@%p40 bra 	$L__BB5_60;
	st.global.u32 	[%rd2+7168], %r156;
$L__BB5_60:
	or.b32  	%r614, %r2, 2048;
	cvt.u64.u32 	%rd18, %r614;
	setp.le.u64 	%p41, %rd4, %rd18;
	@%p41 bra 	$L__BB5_62;
	st.global.u32 	[%rd2+8192], %r157;
$L__BB5_62:
	add.s32 	%r615, %r2, 2304;
	cvt.u64.u32 	%rd19, %r615;
	setp.le.u64 	%p42, %rd4, %rd19;
	@%p42 bra 	$L__BB5_64;
	st.global.u32 	[%rd2+9216], %r158;
$L__BB5_64:
	add.s32 	%r616, %r2, 2560;
	cvt.u64.u32 	%rd20, %r616;
	setp.le.u64 	%p43, %rd4, %rd20;
	@%p43 bra 	$L__BB5_66;
	st.global.u32 	[%rd2+10240], %r159;
$L__BB5_66:
	add.s32 	%r617, %r2, 2816;
	cvt.u64.u32 	%rd21, %r617;
	setp.le.u64 	%p44, %rd4, %rd21;
	@%p44 bra 	$L__BB5_68;
	st.global.u32 	[%rd2+11264], %r160;
$L__BB5_68:
	or.b32  	%r618, %r2, 3072;
	cvt.u64.u32 	%rd22, %r618;
	setp.le.u64 	%p45, %rd4, %rd22;
	@%p45 bra 	$L__BB5_70;
	st.global.u32 	[%rd2+12288], %r161;
$L__BB5_70:
	add.s32 	%r619, %r2, 3328;
	cvt.u64.u32 	%rd23, %r619;
	setp.le.u64 	%p46, %rd4, %rd23;
	@%p46 bra 	$L__BB5_72;
	st.global.u32 	[%rd2+13312], %r162;
$L__BB5_72:
	add.s32 	%r620, %r2, 3584;
	cvt.u64.u32 	%rd24, %r620;
	setp.le.u64 	%p47, %rd4, %rd24;
	@%p47 bra 	$L__BB5_74;
	st.global.u32 	[%rd2+14336], %r163;
$L__BB5_74:
	add.s32 	%r621, %r2, 3840;
	cvt.u64.u32 	%rd25, %r621;
	setp.le.u64 	%p48, %rd4, %rd25;
	@%p48 bra 	$L__BB5_76;
	st.global.u32 	[%rd2+15360], %r164;
$L__BB5_76:
	or.b32  	%r622, %r2, 4096;
	cvt.u64.u32 	%rd26, %r622;
	setp.le.u64 	%p49, %rd4, %rd26;
	@%p49 bra 	$L__BB5_78;
	st.global.u32 	[%rd2+16384], %r165;
$L__BB5_78:
	add.s32 	%r623, %r2, 4352;
	cvt.u64.u32 	%rd27, %r623;
	setp.le.u64 	%p50, %rd4, %rd27;
	@%p50 bra 	$L__BB5_80;
	st.global.u32 	[%rd2+17408], %r166;
$L__BB5_80:
	add.s32 	%r624, %r2, 4608;
	cvt.u64.u32 	%rd28, %r624;
	setp.le.u64 	%p51, %rd4, %rd28;
	@%p51 bra 	$L__BB5_82;
	st.global.u32 	[%rd2+18432], %r167;
$L__BB5_82:
	ret;
$L__BB5_83:
	shl.b32 	%r625, %r130, 2;
	mov.u32 	%r626, _ZZN3cub18CUB_300001_SM_10006detail10radix_sort31DeviceRadixSortSingleTileKernelINS1_5radix10policy_hubIjNS0_8NullTypeEyE10Policy1000ELNS0_9SortOrderE0EjS6_yNS1_21identity_decomposer_tEEEvPKT1_PSB_PKT2_PSF_T3_iiT4_E12temp_storage;
	add.s32 	%r627, %r626, %r625;
	st.shared.u32 	[%r627], %r703;
	shl.b32 	%r628, %r131, 2;
	add.s32 	%r629, %r626, %r628;
	st.shared.u32 	[%r629], %r702;
	shl.b32 	%r630, %r132, 2;
	add.s32 	%r631, %r626, %r630;
	st.shared.u32 	[%r631], %r701;
	shl.b32 	%r632, %r133, 2;
	add.s32 	%r633, %r626, %r632;
	st.shared.u32 	[%r633], %r700;
	shl.b32 	%r634, %r134, 2;
	add.s32 	%r635, %r626, %r634;
	st.shared.u32 	[%r635], %r699;
	shl.b32 	%r636, %r135, 2;
	add.s32 	%r637, %r626, %r636;
	st.shared.u32 	[%r637], %r698;
	shl.b32 	%r638, %r136, 2;
	add.s32 	%r639, %r626, %r638;
	st.shared.u32 	[%r639], %r697;
	shl.b32 	%r640, %r137, 2;
	add.s32 	%r641, %r626, %r640;
	st.shared.u32 	[%r641], %r696;
	shl.b32 	%r642, %r138, 2;
	add.s32 	%r643, %r626, %r642;
	st.shared.u32 	[%r643], %r695;
	shl.b32 	%r644, %r139, 2;
	add.s32 	%r645, %r626, %r644;
	st.shared.u32 	[%r645], %r694;
	shl.b32 	%r646, %r140, 2;
	add.s32 	%r647, %r626, %r646;
	st.shared.u32 	[%r647], %r693;
	shl.b32 	%r648, %r141, 2;
	add.s32 	%r649, %r626, %r648;
	st.shared.u32 	[%r649], %r692;
	shl.b32 	%r650, %r142, 2;
	add.s32 	%r651, %r626, %r650;
	st.shared.u32 	[%r651], %r691;
	shl.b32 	%r652, %r143, 2;
	add.s32 	%r653, %r626, %r652;
	st.shared.u32 	[%r653], %r690;
	shl.b32 	%r654, %r144, 2;
	add.s32 	%r655, %r626, %r654;
	st.shared.u32 	[%r655], %r689;
	shl.b32 	%r656, %r145, 2;
	add.s32 	%r657, %r626, %r656;
	st.shared.u32 	[%r657], %r688;
	shl.b32 	%r658, %r146, 2;
	add.s32 	%r659, %r626, %r658;
	st.shared.u32 	[%r659], %r687;
	shl.b32 	%r660, %r147, 2;
	add.s32 	%r661, %r626, %r660;
	st.shared.u32 	[%r661], %r686;
	shl.b32 	%r662, %r148, 2;
	add.s32 	%r663, %r626, %r662;
	st.shared.u32 	[%r663], %r685;
	bar.sync 	0;
	ld.shared.u32 	%r703, [%r46];
	ld.shared.u32 	%r702, [%r46+4];
	ld.shared.u32 	%r701, [%r46+8];
	ld.shared.u32 	%r700, [%r46+12];
	ld.shared.u32 	%r699, [%r46+16];
	ld.shared.u32 	%r698, [%r46+20];
	ld.shared.u32 	%r697, [%r46+24];
	ld.shared.u32 	%r696, [%r46+28];
	ld.shared.u32 	%r695, [%r46+32];
	ld.shared.u32 	%r694, [%r46+36];
	ld.shared.u32 	%r693, [%r46+40];
	ld.shared.u32 	%r692, [%r46+44];
	ld.shared.u32 	%r691, [%r46+48];
	ld.shared.u32 	%r690, [%r46+52];
	ld.shared.u32 	%r689, [%r46+56];
	ld.shared.u32 	%r688, [%r46+60];
	ld.shared.u32 	%r687, [%r46+64];
	ld.shared.u32 	%r686, [%r46+68];
	ld.shared.u32 	%r685, [%r46+72];
	bar.sync 	0;
	add.s32 	%r684, %r684, 6;
	add.s32 	%r683, %r683, -6;
	bra.uni 	$L__BB5_39;

}
	// .globl	_ZN3cub18CUB_300001_SM_10006detail10radix_sort30DeviceRadixSortHistogramKernelINS1_5radix10policy_hubIjNS0_8NullTypeEyE10Policy1000ELNS0_9SortOrderE0EjyNS1_21identity_decomposer_tEEEvPT2_PKT1_SB_iiT3_
.visible .entry _ZN3cub18CUB_300001_SM_10006detail10radix_sort30DeviceRadixSortHistogramKernelINS1_5radix10policy_hubIjNS0_8NullTypeEyE10Policy1000ELNS0_9SortOrderE0EjyNS1_21identity_decomposer_tEEEvPT2_PKT1_SB_iiT3_(
	.param .u64 .ptr .align 1 _ZN3cub18CUB_300001_SM_10006detail10radix_sort30DeviceRadixSortHistogramKernelINS1_5radix10policy_hubIjNS0_8NullTypeEyE10Policy1000ELNS0_9SortOrderE0EjyNS1_21identity_decomposer_tEEEvPT2_PKT1_SB_iiT3__param_0,
	.param .u64 .ptr .align 1 _ZN3cub18CUB_300001_SM_10006detail10radix_sort30DeviceRadixSortHistogramKernelINS1_5radix10policy_hubIjNS0_8NullTypeEyE10Policy1000ELNS0_9SortOrderE0EjyNS1_21identity_decomposer_tEEEvPT2_PKT1_SB_iiT3__param_1,
	.param .u64 _ZN3cub18CUB_300001_SM_10006detail10radix_sort30DeviceRadixSortHistogramKernelINS1_5radix10policy_hubIjNS0_8NullTypeEyE10Policy1000ELNS0_9SortOrderE0EjyNS1_21identity_decomposer_tEEEvPT2_PKT1_SB_iiT3__param_2,
	.param .u32 _ZN3cub18CUB_300001_SM_10006detail10radix_sort30DeviceRadixSortHistogramKernelINS1_5radix10policy_hubIjNS0_8NullTypeEyE10Policy1000ELNS0_9SortOrderE0EjyNS1_21identity_decomposer_tEEEvPT2_PKT1_SB_iiT3__param_3,
	.param .u32 _ZN3cub18CUB_300001_SM_10006detail10radix_sort30DeviceRadixSortHistogramKernelINS1_5radix10policy_hubIjNS0_8NullTypeEyE10Policy1000ELNS0_9SortOrderE0EjyNS1_21identity_decomposer_tEEEvPT2_PKT1_SB_iiT3__param_4,
	.param .align 1 .b8 _ZN3cub18CUB_300001_SM_10006detail10radix_sort30DeviceRadixSortHistogramKernelINS1_5radix10policy_hubIjNS0_8NullTypeEyE10Policy1000ELNS0_9SortOrderE0EjyNS1_21identity_decomposer_tEEEvPT2_PKT1_SB_iiT3__param_5[1]
)
.maxntid 128
{
	.reg .pred 	%p<91>;
	.reg .b32 	%r<470>;
	.reg .b64 	%rd<137>;
	// demoted variable
	.shared .align 4 .b8 _ZZN3cub18CUB_300001_SM_10006detail10radix_sort30DeviceRadixSortHistogramKernelINS1_5radix10policy_hubIjNS0_8NullTypeEyE10Policy1000ELNS0_9SortOrderE0EjyNS1_21identity_decomposer_tEEEvPT2_PKT1_SB_iiT3_E12temp_storage[4096];
	ld.param.u64 	%rd18, [_ZN3cub18CUB_300001_SM_10006detail10radix_sort30DeviceRadixSortHistogramKernelINS1_5radix10policy_hubIjNS0_8NullTypeEyE10Policy1000ELNS0_9SortOrderE0EjyNS1_21identity_decomposer_tEEEvPT2_PKT1_SB_iiT3__param_0];
	ld.param.u64 	%rd19, [_ZN3cub18CUB_300001_SM_10006detail10radix_sort30DeviceRadixSortHistogramKernelINS1_5radix10policy_hubIjNS0_8NullTypeEyE10Policy1000ELNS0_9SortOrderE0EjyNS1_21identity_decomposer_tEEEvPT2_PKT1_SB_iiT3__param_1];
	ld.param.u64 	%rd17, [_ZN3cub18CUB_300001_SM_10006detail10radix_sort30DeviceRadixSortHistogramKernelINS1_5radix10policy_hubIjNS0_8NullTypeEyE10Policy1000ELNS0_9SortOrderE0EjyNS1_21identity_decomposer_tEEEvPT2_PKT1_SB_iiT3__param_2];
	ld.param.u32 	%r158, [_ZN3cub18CUB_300001_SM_10006detail10radix_sort30DeviceRadixSortHistogramKernelINS1_5radix10policy_hubIjNS0_8NullTypeEyE10Policy1000ELNS0_9SortOrderE0EjyNS1_21identity_decomposer_tEEEvPT2_PKT1_SB_iiT3__param_3];
	ld.param.u32 	%r159, [_ZN3cub18CUB_300001_SM_10006detail10radix_sort30DeviceRadixSortHistogramKernelINS1_5radix10policy_hubIjNS0_8NullTypeEyE10Policy1000ELNS0_9SortOrderE0EjyNS1_21identity_decomposer_tEEEvPT2_PKT1_SB_iiT3__param_4];
	cvta.to.global.u64 	%rd1, %rd19;
	cvta.to.global.u64 	%rd2, %rd18;
	setp.eq.s64 	%p2, %rd17, 0;
	@%p2 bra 	$L__BB6_153;
	sub.s32 	%r160, %r159, %r158;
	add.s32 	%r161, %r160, 7;
	shr.s32 	%r162, %r161, 31;
	shr.u32 	%r163, %r162, 29;
	add.s32 	%r164, %r161, %r163;
	shr.s32 	%r165, %r164, 3;
	mov.u32 	%r166, %tid.x;
	setp.gt.u32 	%p3, %r166, 255;
	setp.lt.s32 	%p4, %r161, 8;
	mov.u32 	%r167, %ctaid.x;
	shl.b32 	%r168, %r167, 11;
	cvt.u64.u32 	%rd3, %r168;
	mov.u32 	%r169, %nctaid.x;
	shl.b32 	%r170, %r169, 11;
	cvt.u64.u32 	%rd4, %r170;
	add.s32 	%r1, %r165, -1;
	and.b32  	%r2, %r165, 15;
	and.b32  	%r3, %r165, 7;
	add.s32 	%r4, %r3, -1;
	and.b32  	%r5, %r165, 3;
	or.pred  	%p1, %p3, %p4;
	shl.b32 	%r171, %r166, 2;
	mov.u32 	%r172, _ZZN3cub18CUB_300001_SM_10006detail10radix_sort30DeviceRadixSortHistogramKernelINS1_5radix10policy_hubIjNS0_8NullTypeEyE10Policy1000ELNS0_9SortOrderE0EjyNS1_21identity_decomposer_tEEEvPT2_PKT1_SB_iiT3_E12temp_storage;
	add.s32 	%r6, %r172, %r171;
	and.b32  	%r7, %r165, 268435440;
	cvt.u64.u32 	%rd5, %r166;
	add.s32 	%r8, %r166, 128;
	add.s32 	%r9, %r166, 256;
	add.s32 	%r10, %r166, 384;
	add.s32 	%r11, %r166, 512;
	add.s32 	%r12, %r166, 640;
	add.s32 	%r13, %r166, 768;
	add.s32 	%r14, %r166, 1280;
	add.s32 	%r15, %r166, 1920;
	and.b32  	%r16, %r165, 268435448;
	and.b32  	%r17, %r165, 1;
	neg.s32 	%r18, %r7;
	add.s32 	%r19, %r6, 8192;
	add.s64 	%rd21, %rd17, -1;
	shr.u64 	%rd22, %rd21, 30;
	add.s64 	%rd23, %rd22, 1;
	min.u64 	%rd6, %rd23, %rd17;
	mov.b64 	%rd135, 0;
$L__BB6_2:
	@%p1 bra 	$L__BB6_30;
	setp.lt.u32 	%p5, %r1, 15;
	mov.b32 	%r423, 0;
	@%p5 bra 	$L__BB6_6;
	mov.u32 	%r420, %r19;
	mov.u32 	%r421, %r18;
$L__BB6_5:
	.pragma "nounroll";
	mov.b32 	%r174, 0;
	st.shared.u32 	[%r420+-8192], %r174;
	st.shared.u32 	[%r420+-7168], %r174;
	st.shared.u32 	[%r420+-6144], %r174;
	st.shared.u32 	[%r420+-5120], %r174;
	st.shared.u32 	[%r420+-4096], %r174;
	st.shared.u32 	[%r420+-3072], %r174;
	st.shared.u32 	[%r420+-2048], %r174;
	st.shared.u32 	[%r420+-1024], %r174;
	st.shared.u32 	[%r420], %r174;
	st.shared.u32 	[%r420+1024], %r174;
	st.shared.u32 	[%r420+2048], %r174;
	st.shared.u32 	[%r420+3072], %r174;
	st.shared.u32 	[%r420+4096], %r174;
	st.shared.u32 	[%r420+5120], %r174;
	st.shared.u32 	[%r420+6144], %r174;
	st.shared.u32 	[%r420+7168], %r174;
	add.s32 	%r421, %r421, 16;
	add.s32 	%r420, %r420, 16384;
	setp.ne.s32 	%p6, %r421, 0;
	mov.u32 	%r423, %r7;
	@%p6 bra 	$L__BB6_5;
$L__BB6_6:
	add.s32 	%r25, %r2, -1;
	setp.eq.s32 	%p7, %r2, 0;
	@%p7 bra 	$L__BB6_16;
	setp.lt.u32 	%p8, %r25, 7;
	@%p8 bra 	$L__BB6_9;
	shl.b32 	%r175, %r423, 10;
	add.s32 	%r176, %r6, %r175;
	mov.b32 	%r177, 0;
	st.shared.u32 	[%r176], %r177;
	st.shared.u32 	[%r176+1024], %r177;
	st.shared.u32 	[%r176+2048], %r177;
	st.shared.u32 	[%r176+3072], %r177;
	st.shared.u32 	[%r176+4096], %r177;
	st.shared.u32 	[%r176+5120], %r177;
	st.shared.u32 	[%r176+6144], %r177;
	st.shared.u32 	[%r176+7168], %r177;
	add.s32 	%r423, %r423, 8;
$L__BB6_9:
	setp.eq.s32 	%p9, %r3, 0;
	@%p9 bra 	$L__BB6_16;
	setp.lt.u32 	%p10, %r4, 3;
	@%p10 bra 	$L__BB6_12;
	shl.b32 	%r178, %r423, 10;
	add.s32 	%r179, %r6, %r178;
	mov.b32 	%r180, 0;
	st.shared.u32 	[%r179], %r180;
	st.shared.u32 	[%r179+1024], %r180;
	st.shared.u32 	[%r179+2048], %r180;
	st.shared.u32 	[%r179+3072], %r180;
	add.s32 	%r423, %r423, 4;
$L__BB6_12:
	setp.eq.s32 	%p11, %r5, 0;
	@%p11 bra 	$L__BB6_16;
	setp.eq.s32 	%p12, %r5, 1;
	shl.b32 	%r181, %r423, 10;
	add.s32 	%r30, %r6, %r181;
	mov.b32 	%r182, 0;
	st.shared.u32 	[%r30], %r182;
	@%p12 bra 	$L__BB6_16;
	setp.eq.s32 	%p13, %r5, 2;
	mov.b32 	%r183, 0;
	st.shared.u32 	[%r30+1024], %r183;
	@%p13 bra 	$L__BB6_16;
	mov.b32 	%r184, 0;
	st.shared.u32 	[%r30+2048], %r184;
$L__BB6_16:
	cvt.u32.u64 	%r185, %rd5;
	setp.gt.u32 	%p14, %r185, 127;
	@%p14 bra 	$L__BB6_30;
	setp.lt.u32 	%p15, %r1, 15;
	mov.b32 	%r427, 0;
	@%p15 bra 	$L__BB6_20;
	mov.b32 	%r425, 0;
$L__BB6_19:
	.pragma "nounroll";
	shl.b32 	%r188, %r425, 10;
	add.s32 	%r189, %r6, %r188;
	mov.b32 	%r190, 0;
	st.shared.u32 	[%r189+512], %r190;
	st.shared.u32 	[%r189+1536], %r190;
	st.shared.u32 	[%r189+2560], %r190;
	st.shared.u32 	[%r189+3584], %r190;
	st.shared.u32 	[%r189+4608], %r190;
	st.shared.u32 	[%r189+5632], %r190;
	st.shared.u32 	[%r189+6656], %r190;
	st.shared.u32 	[%r189+7680], %r190;
	st.shared.u32 	[%r189+8704], %r190;
	st.shared.u32 	[%r189+9728], %r190;
	st.shared.u32 	[%r189+10752], %r190;
	st.shared.u32 	[%r189+11776], %r190;
	st.shared.u32 	[%r189+12800], %r190;
	st.shared.u32 	[%r189+13824], %r190;
	st.shared.u32 	[%r189+14848], %r190;
	st.shared.u32 	[%r189+15872], %r190;
	add.s32 	%r425, %r425, 16;
	setp.ne.s32 	%p16, %r425, %r7;
	mov.u32 	%r427, %r7;
	@%p16 bra 	$L__BB6_19;
$L__BB6_20:
	setp.eq.s32 	%p17, %r2, 0;
	@%p17 bra 	$L__BB6_30;
	setp.lt.u32 	%p18, %r25, 7;
	@%p18 bra 	$L__BB6_23;
	shl.b32 	%r191, %r427, 10;
	add.s32 	%r192, %r6, %r191;
	mov.b32 	%r193, 0;
	st.shared.u32 	[%r192+512], %r193;
	st.shared.u32 	[%r192+1536], %r193;
	st.shared.u32 	[%r192+2560], %r193;
	st.shared.u32 	[%r192+3584], %r193;
	st.shared.u32 	[%r192+4608], %r193;
	st.shared.u32 	[%r192+5632], %r193;
	st.shared.u32 	[%r192+6656], %r193;
	st.shared.u32 	[%r192+7680], %r193;
	add.s32 	%r427, %r427, 8;
$L__BB6_23:
	setp.eq.s32 	%p19, %r3, 0;
	@%p19 bra 	$L__BB6_30;
	setp.lt.u32 	%p20, %r4, 3;
	@%p20 bra 	$L__BB6_26;
	shl.b32 	%r194, %r427, 10;
	add.s32 	%r195, %r6, %r194;
	mov.b32 	%r196, 0;
	st.shared.u32 	[%r195+512], %r196;
	st.shared.u32 	[%r195+1536], %r196;
	st.shared.u32 	[%r195+2560], %r196;
	st.shared.u32 	[%r195+3584], %r196;
	add.s32 	%r427, %r427, 4;
$L__BB6_26:
	setp.eq.s32 	%p21, %r5, 0;
	@%p21 bra 	$L__BB6_30;
	setp.eq.s32 	%p22, %r5, 1;
	shl.b32 	%r197, %r427, 10;
	add.s32 	%r38, %r6, %r197;
	mov.b32 	%r198, 0;
	st.shared.u32 	[%r38+512], %r198;
	@%p22 bra 	$L__BB6_30;
	setp.eq.s32 	%p23, %r5, 2;
	mov.b32 	%r199, 0;
	st.shared.u32 	[%r38+1536], %r199;
	@%p23 bra 	$L__BB6_30;
	mov.b32 	%r200, 0;
	st.shared.u32 	[%r38+2560], %r200;
$L__BB6_30:
	bar.sync 	0;
	bar.sync 	0;
	shl.b64 	%rd8, %rd135, 30;
	sub.s64 	%rd24, %rd17, %rd8;
	min.u64 	%rd9, %rd24, 1073741824;
	setp.le.u64 	%p24, %rd9, %rd3;
	@%p24 bra 	$L__BB6_70;
	mov.u64 	%rd136, %rd3;
$L__BB6_32:
	add.s64 	%rd11, %rd136, %rd8;
	sub.s64 	%rd12, %rd17, %rd11;
	setp.lt.u64 	%p25, %rd12, 2048;
	@%p25 bra 	$L__BB6_34;
	add.s64 	%rd27, %rd11, %rd5;
	shl.b64 	%rd28, %rd27, 2;
	add.s64 	%rd29, %rd1, %rd28;
	ld.global.u32 	%r459, [%rd29];
	ld.global.u32 	%r458, [%rd29+512];
	ld.global.u32 	%r457, [%rd29+1024];
	ld.global.u32 	%r456, [%rd29+1536];
	ld.global.u32 	%r455, [%rd29+2048];
	ld.global.u32 	%r454, [%rd29+2560];
	ld.global.u32 	%r453, [%rd29+3072];
	ld.global.u32 	%r452, [%rd29+3584];
	ld.global.u32 	%r451, [%rd29+4096];
	ld.global.u32 	%r450, [%rd29+4608];
	ld.global.u32 	%r449, [%rd29+5120];
	ld.global.u32 	%r448, [%rd29+5632];
	ld.global.u32 	%r447, [%rd29+6144];
	ld.global.u32 	%r446, [%rd29+6656];
	ld.global.u32 	%r445, [%rd29+7168];
	ld.global.u32 	%r444, [%rd29+7680];
	bra.uni 	$L__BB6_66;
$L__BB6_34:
	cvt.u32.u64 	%r202, %rd5;
	cvt.u32.u64 	%r55, %rd12;
	setp.ge.s32 	%p26, %r202, %r55;
	add.s64 	%rd25, %rd11, %rd5;
	shl.b64 	%rd26, %rd25, 2;
	add.s64 	%rd13, %rd1, %rd26;
	mov.b32 	%r459, -1;
	@%p26 bra 	$L__BB6_36;
	ld.global.u32 	%r459, [%rd13];
$L__BB6_36:
	setp.ge.s32 	%p27, %r8, %r55;
	mov.b32 	%r458, -1;
	@%p27 bra 	$L__BB6_38;
	ld.global.u32 	%r458, [%rd13+512];
$L__BB6_38:
	setp.ge.s32 	%p28, %r9, %r55;
	mov.b32 	%r457, -1;
	@%p28 bra 	$L__BB6_40;
	ld.global.u32 	%r457, [%rd13+1024];
$L__BB6_40:
	setp.ge.s32 	%p29, %r10, %r55;
	mov.b32 	%r456, -1;
	@%p29 bra 	$L__BB6_42;
	ld.global.u32 	%r456, [%rd13+1536];
$L__BB6_42:
	setp.ge.s32 	%p30, %r11, %r55;
	mov.b32 	%r455, -1;
	@%p30 bra 	$L__BB6_44;
	ld.global.u32 	%r455, [%rd13+2048];
$L__BB6_44:
	setp.ge.s32 	%p31, %r12, %r55;
	mov.b32 	%r454, -1;
	@%p31 bra 	$L__BB6_46;
	ld.global.u32 	%r454, [%rd13+2560];
$L__BB6_46:
	setp.ge.s32 	%p32, %r13, %r55;
	mov.b32 	%r453, -1;
	@%p32 bra 	$L__BB6_48;
	ld.global.u32 	%r453, [%rd13+3072];
$L__BB6_48:
	mov.u32 	%r210, %tid.x;
	add.s32 	%r211, %r210, 896;
	setp.ge.s32 	%p33, %r211, %r55;
	mov.b32 	%r452, -1;
	@%p33 bra 	$L__BB6_50;
	ld.global.u32 	%r452, [%rd13+3584];
$L__BB6_50:
	or.b32  	%r214, %r210, 1024;
	setp.ge.s32 	%p34, %r214, %r55;
	mov.b32 	%r451, -1;
	@%p34 bra 	$L__BB6_52;
	ld.global.u32 	%r451, [%rd13+4096];
$L__BB6_52:
	add.s32 	%r217, %r210, 1152;
	setp.ge.s32 	%p35, %r217, %r55;
	mov.b32 	%r450, -1;
	@%p35 bra 	$L__BB6_54;
	ld.global.u32 	%r450, [%rd13+4608];
$L__BB6_54:
	setp.ge.s32 	%p36, %r14, %r55;
	mov.b32 	%r449, -1;
	@%p36 bra 	$L__BB6_56;
	ld.global.u32 	%r449, [%rd13+5120];
$L__BB6_56:
	add.s32 	%r221, %r210, 1408;
	setp.ge.s32 	%p37, %r221, %r55;
	mov.b32 	%r448, -1;
	@%p37 bra 	$L__BB6_58;
	ld.global.u32 	%r448, [%rd13+5632];
$L__BB6_58:
	add.s32 	%r224, %r210, 1536;
	setp.ge.s32 	%p38, %r224, %r55;
	mov.b32 	%r447, -1;
	@%p38 bra 	$L__BB6_60;
	ld.global.u32 	%r447, [%rd13+6144];
$L__BB6_60:
	add.s32 	%r227, %r210, 1664;
	setp.ge.s32 	%p39, %r227, %r55;
	mov.b32 	%r446, -1;
	@%p39 bra 	$L__BB6_62;
	ld.global.u32 	%r446, [%rd13+6656];
$L__BB6_62:
	add.s32 	%r230, %r210, 1792;
	setp.ge.s32 	%p40, %r230, %r55;
	mov.b32 	%r445, -1;
	@%p40 bra 	$L__BB6_64;
	ld.global.u32 	%r445, [%rd13+7168];
$L__BB6_64:
	setp.ge.s32 	%p41, %r15, %r55;
	mov.b32 	%r444, -1;
	@%p41 bra 	$L__BB6_66;
	ld.global.u32 	%r444, [%rd13+7680];
$L__BB6_66:
	setp.le.s32 	%p42, %r159, %r158;
	@%p42 bra 	$L__BB6_69;
	mov.b32 	%r460, 0;
	mov.u32 	%r461, %r158;
$L__BB6_68:
	sub.s32 	%r233, %r159, %r461;
	shl.b32 	%r234, %r460, 10;
	mov.u32 	%r235, _ZZN3cub18CUB_300001_SM_10006detail10radix_sort30DeviceRadixSortHistogramKernelINS1_5radix10policy_hubIjNS0_8NullTypeEyE10Policy1000ELNS0_9SortOrderE0EjyNS1_21identity_decomposer_tEEEvPT2_PKT1_SB_iiT3_E12temp_storage;
	add.s32 	%r236, %r235, %r234;
	min.s32 	%r237, %r233, 8;
	mov.b32 	%r238, -1;
	shl.b32 	%r239, %r238, %r237;
	not.b32 	%r240, %r239;
	shr.u32 	%r241, %r459, %r461;
	and.b32  	%r242, %r241, %r240;
	shl.b32 	%r243, %r242, 2;
	add.s32 	%r244, %r236, %r243;
	atom.shared.add.u32 	%r245, [%r244], 1;
	shr.u32 	%r246, %r458, %r461;
	and.b32  	%r247, %r246, %r240;
	shl.b32 	%r248, %r247, 2;
	add.s32 	%r249, %r236, %r248;
	atom.shared.add.u32 	%r250, [%r249], 1;
	shr.u32 	%r251, %r457, %r461;
	and.b32  	%r252, %r251, %r240;
	shl.b32 	%r253, %r252, 2;
	add.s32 	%r254, %r236, %r253;
	atom.shared.add.u32 	%r255, [%r254], 1;
	shr.u32 	%r256, %r456, %r461;
	and.b32  	%r257, %r256, %r240;
	shl.b32 	%r258, %r257, 2;
	add.s32 	%r259, %r236, %r258;
	atom.shared.add.u32 	%r260, [%r259], 1;
	shr.u32 	%r261, %r455, %r461;
	and.b32  	%r262, %r261, %r240;
	shl.b32 	%r263, %r262, 2;
	add.s32 	%r264, %r236, %r263;
	atom.shared.add.u32 	%r265, [%r264], 1;
	shr.u32 	%r266, %r454, %r461;
	and.b32  	%r267, %r266, %r240;
	shl.b32 	%r268, %r267, 2;
	add.s32 	%r269, %r236, %r268;
	atom.shared.add.u32 	%r270, [%r269], 1;
	shr.u32 	%r271, %r453, %r461;
	and.b32  	%r272, %r271, %r240;
	shl.b32 	%r273, %r272, 2;
	add.s32 	%r274, %r236, %r273;
	atom.shared.add.u32 	%r275, [%r274], 1;
	shr.u32 	%r276, %r452, %r461;
	and.b32  	%r277, %r276, %r240;
	shl.b32 	%r278, %r277, 2;
	add.s32 	%r279, %r236, %r278;
	atom.shared.add.u32 	%r280, [%r279], 1;
	shr.u32 	%r281, %r451, %r461;
	and.b32  	%r282, %r281, %r240;
	shl.b32 	%r283, %r282, 2;
	add.s32 	%r284, %r236, %r283;
	atom.shared.add.u32 	%r285, [%r284], 1;
	shr.u32 	%r286, %r450, %r461;
	and.b32  	%r287, %r286, %r240;
	shl.b32 	%r288, %r287, 2;
	add.s32 	%r289, %r236, %r288;
	atom.shared.add.u32 	%r290, [%r289], 1;
	shr.u32 	%r291, %r449, %r461;
	and.b32  	%r292, %r291, %r240;
	shl.b32 	%r293, %r292, 2;
	add.s32 	%r294, %r236, %r293;
	atom.shared.add.u32 	%r295, [%r294], 1;
	shr.u32 	%r296, %r448, %r461;
	and.b32  	%r297, %r296, %r240;
	shl.b32 	%r298, %r297, 2;
	add.s32 	%r299, %r236, %r298;
	atom.shared.add.u32 	%r300, [%r299], 1;
	shr.u32 	%r301, %r447, %r461;
	and.b32  	%r302, %r301, %r240;
	shl.b32 	%r303, %r302, 2;
	add.s32 	%r304, %r236, %r303;
	atom.shared.add.u32 	%r305, [%r304], 1;
	shr.u32 	%r306, %r446, %r461;
	and.b32  	%r307, %r306, %r240;
	shl.b32 	%r308, %r307, 2;
	add.s32 	%r309, %r236, %r308;
	atom.shared.add.u32 	%r310, [%r309], 1;
	shr.u32 	%r311, %r445, %r461;
	and.b32  	%r312, %r311, %r240;
	shl.b32 	%r313, %r312, 2;
	add.s32 	%r314, %r236, %r313;
	atom.shared.add.u32 	%r315, [%r314], 1;
	shr.u32 	%r316, %r444, %r461;
	and.b32  	%r317, %r316, %r240;
	shl.b32 	%r318, %r317, 2;
	add.s32 	%r319, %r236, %r318;
	atom.shared.add.u32 	%r320, [%r319], 1;
	add.s32 	%r461, %r461, 8;
	add.s32 	%r460, %r460, 1;
	setp.lt.s32 	%p43, %r461, %r159;
	@%p43 bra 	$L__BB6_68;
$L__BB6_69:
	add.s64 	%rd136, %rd136, %rd4;
	setp.lt.u64 	%p44, %rd136, %rd9;
	@%p44 bra 	$L__BB6_32;
$L__BB6_70:
	bar.sync 	0;
	@%p1 bra 	$L__BB6_152;
	setp.lt.u32 	%p45, %r1, 7;
	mov.b32 	%r464, 0;
	@%p45 bra 	$L__BB6_90;
	mov.b32 	%r462, 0;
$L__BB6_73:
	.pragma "nounroll";
	shl.b32 	%r323, %r462, 10;
	add.s32 	%r108, %r6, %r323;
	ld.shared.u32 	%r109, [%r108];
	setp.eq.s32 	%p46, %r109, 0;
	@%p46 bra 	$L__BB6_75;
	cvt.u32.u64 	%r324, %rd5;
	shl.b32 	%r325, %r462, 8;
	add.s32 	%r326, %r325, %r324;
	mul.wide.u32 	%rd30, %r326, 8;
	add.s64 	%rd31, %rd2, %rd30;
	cvt.u64.u32 	%rd32, %r109;
	atom.global.add.u64 	%rd33, [%rd31], %rd32;
$L__BB6_75:
	ld.shared.u32 	%r110, [%r108+1024];
	setp.eq.s32 	%p47, %r110, 0;
	@%p47 bra 	$L__BB6_77;
	cvt.u32.u64 	%r327, %rd5;
	shl.b32 	%r328, %r462, 8;
	add.s32 	%r329, %r328, %r327;
	add.s32 	%r330, %r329, 256;
	mul.wide.u32 	%rd34, %r330, 8;
	add.s64 	%rd35, %rd2, %rd34;
	cvt.u64.u32 	%rd36, %r110;
	atom.global.add.u64 	%rd37, [%rd35], %rd36;
$L__BB6_77:
	ld.shared.u32 	%r111, [%r108+2048];
	setp.eq.s32 	%p48, %r111, 0;
	@%p48 bra 	$L__BB6_79;
	cvt.u32.u64 	%r331, %rd5;
	shl.b32 	%r332, %r462, 8;
	add.s32 	%r333, %r332, %r331;
	add.s32 	%r334, %r333, 512;
	mul.wide.u32 	%rd38, %r334, 8;
	add.s64 	%rd39, %rd2, %rd38;
	cvt.u64.u32 	%rd40, %r111;
	atom.global.add.u64 	%rd41, [%rd39], %rd40;
$L__BB6_79:
	ld.shared.u32 	%r112, [%r108+3072];
	setp.eq.s32 	%p49, %r112, 0;
	@%p49 bra 	$L__BB6_81;
	cvt.u32.u64 	%r335, %rd5;
	shl.b32 	%r336, %r462, 8;
	add.s32 	%r337, %r336, %r335;
	add.s32 	%r338, %r337, 768;
	mul.wide.u32 	%rd42, %r338, 8;
	add.s64 	%rd43, %rd2, %rd42;
	cvt.u64.u32 	%rd44, %r112;
	atom.global.add.u64 	%rd45, [%rd43], %rd44;
$L__BB6_81:
	ld.shared.u32 	%r113, [%r108+4096];
	setp.eq.s32 	%p50, %r113, 0;
	@%p50 bra 	$L__BB6_83;
	cvt.u32.u64 	%r339, %rd5;
	shl.b32 	%r340, %r462, 8;
	add.s32 	%r341, %r340, %r339;
	add.s32 	%r342, %r341, 1024;
	mul.wide.u32 	%rd46, %r342, 8;
	add.s64 	%rd47, %rd2, %rd46;
	cvt.u64.u32 	%rd48, %r113;
	atom.global.add.u64 	%rd49, [%rd47], %rd48;
$L__BB6_83:
	ld.shared.u32 	%r114, [%r108+5120];
	setp.eq.s32 	%p51, %r114, 0;
	@%p51 bra 	$L__BB6_85;
	cvt.u32.u64 	%r343, %rd5;
	shl.b32 	%r344, %r462, 8;
	add.s32 	%r345, %r344, %r343;
	add.s32 	%r346, %r345, 1280;
	mul.wide.u32 	%rd50, %r346, 8;
	add.s64 	%rd51, %rd2, %rd50;
	cvt.u64.u32 	%rd52, %r114;
	atom.global.add.u64 	%rd53, [%rd51], %rd52;
$L__BB6_85:
	ld.shared.u32 	%r115, [%r108+6144];
	setp.eq.s32 	%p52, %r115, 0;
	@%p52 bra 	$L__BB6_87;
	cvt.u32.u64 	%r347, %rd5;
	shl.b32 	%r348, %r462, 8;
	add.s32 	%r349, %r348, %r347;
	add.s32 	%r350, %r349, 1536;
	mul.wide.u32 	%rd54, %r350, 8;
	add.s64 	%rd55, %rd2, %rd54;
	cvt.u64.u32 	%rd56, %r115;
	atom.global.add.u64 	%rd57, [%rd55], %rd56;
$L__BB6_87:
	ld.shared.u32 	%r116, [%r108+7168];
	setp.eq.s32 	%p53, %r116, 0;
	@%p53 bra 	$L__BB6_89;
	cvt.u32.u64 	%r351, %rd5;
	shl.b32 	%r352, %r462, 8;
	add.s32 	%r353, %r352, %r351;
	add.s32 	%r354, %r353, 1792;
	mul.wide.u32 	%rd58, %r354, 8;
	add.s64 	%rd59, %rd2, %rd58;
	cvt.u64.u32 	%rd60, %r116;
	atom.global.add.u64 	%rd61, [%rd59], %rd60;
$L__BB6_89:
	add.s32 	%r462, %r462, 8;
	setp.ne.s32 	%p54, %r462, %r16;
	mov.u32 	%r464, %r16;
	@%p54 bra 	$L__BB6_73;
$L__BB6_90:
	add.s32 	%r119, %r5, -1;
	setp.eq.s32 	%p55, %r3, 0;
	@%p55 bra 	$L__BB6_111;
	setp.lt.u32 	%p56, %r4, 3;
	@%p56 bra 	$L__BB6_101;
	shl.b32 	%r355, %r464, 10;
	add.s32 	%r120, %r6, %r355;
	ld.shared.u32 	%r121, [%r120];
	setp.eq.s32 	%p57, %r121, 0;
	@%p57 bra 	$L__BB6_94;
	cvt.u32.u64 	%r356, %rd5;
	shl.b32 	%r357, %r464, 8;
	add.s32 	%r358, %r357, %r356;
	mul.wide.u32 	%rd62, %r358, 8;
	add.s64 	%rd63, %rd2, %rd62;
	cvt.u64.u32 	%rd64, %r121;
	atom.global.add.u64 	%rd65, [%rd63], %rd64;
$L__BB6_94:
	ld.shared.u32 	%r122, [%r120+1024];
	setp.eq.s32 	%p58, %r122, 0;
	@%p58 bra 	$L__BB6_96;
	cvt.u32.u64 	%r359, %rd5;
	shl.b32 	%r360, %r464, 8;
	add.s32 	%r361, %r360, %r359;
	add.s32 	%r362, %r361, 256;
	mul.wide.u32 	%rd66, %r362, 8;
	add.s64 	%rd67, %rd2, %rd66;
	cvt.u64.u32 	%rd68, %r122;
	atom.global.add.u64 	%rd69, [%rd67], %rd68;
$L__BB6_96:
	ld.shared.u32 	%r123, [%r120+2048];
	setp.eq.s32 	%p59, %r123, 0;
	@%p59 bra 	$L__BB6_98;
	cvt.u32.u64 	%r363, %rd5;
	shl.b32 	%r364, %r464, 8;
	add.s32 	%r365, %r364, %r363;
	add.s32 	%r366, %r365, 512;
	mul.wide.u32 	%rd70, %r366, 8;
	add.s64 	%rd71, %rd2, %rd70;
	cvt.u64.u32 	%rd72, %r123;
	atom.global.add.u64 	%rd73, [%rd71], %rd72;
$L__BB6_98:
	ld.shared.u32 	%r124, [%r120+3072];
	setp.eq.s32 	%p60, %r124, 0;
	@%p60 bra 	$L__BB6_100;
	cvt.u32.u64 	%r367, %rd5;
	shl.b32 	%r368, %r464, 8;
	add.s32 	%r369, %r368, %r367;
	add.s32 	%r370, %r369, 768;
	mul.wide.u32 	%rd74, %r370, 8;
	add.s64 	%rd75, %rd2, %rd74;
	cvt.u64.u32 	%rd76, %r124;
	atom.global.add.u64 	%rd77, [%rd75], %rd76;
$L__BB6_100:
	add.s32 	%r464, %r464, 4;
$L__BB6_101:
	setp.eq.s32 	%p61, %r5, 0;
	@%p61 bra 	$L__BB6_111;
	setp.eq.s32 	%p62, %r119, 0;
	@%p62 bra 	$L__BB6_108;
	shl.b32 	%r371, %r464, 10;
	add.s32 	%r127, %r6, %r371;
	ld.shared.u32 	%r128, [%r127];
	setp.eq.s32 	%p63, %r128, 0;
	@%p63 bra 	$L__BB6_105;
	cvt.u32.u64 	%r372, %rd5;
	shl.b32 	%r373, %r464, 8;
	add.s32 	%r374, %r373, %r372;
	mul.wide.u32 	%rd78, %r374, 8;
	add.s64 	%rd79, %rd2, %rd78;
	cvt.u64.u32 	%rd80, %r128;
	atom.global.add.u64 	%rd81, [%rd79], %rd80;
$L__BB6_105:
	ld.shared.u32 	%r129, [%r127+1024];
	setp.eq.s32 	%p64, %r129, 0;
	@%p64 bra 	$L__BB6_107;
	cvt.u32.u64 	%r375, %rd5;
	shl.b32 	%r376, %r464, 8;
	add.s32 	%r377, %r376, %r375;
	add.s32 	%r378, %r377, 256;
	mul.wide.u32 	%rd82, %r378, 8;
	add.s64 	%rd83, %rd2, %rd82;
	cvt.u64.u32 	%rd84, %r129;
	atom.global.add.u64 	%rd85, [%rd83], %rd84;
$L__BB6_107:
	add.s32 	%r464, %r464, 2;
$L__BB6_108:
	setp.eq.s32 	%p65, %r17, 0;
	@%p65 bra 	$L__BB6_111;
	shl.b32 	%r379, %r464, 10;
	add.s32 	%r380, %r6, %r379;
	ld.shared.u32 	%r132, [%r380];
	setp.eq.s32 	%p66, %r132, 0;
	@%p66 bra 	$L__BB6_111;
	cvt.u32.u64 	%r381, %rd5;
	shl.b32 	%r382, %r464, 8;
	add.s32 	%r383, %r382, %r381;
	mul.wide.u32 	%rd86, %r383, 8;
	add.s64 	%rd87, %rd2, %rd86;
	cvt.u64.u32 	%rd88, %r132;
	atom.global.add.u64 	%rd89, [%rd87], %rd88;
$L__BB6_111:
	cvt.u32.u64 	%r384, %rd5;
	setp.gt.u32 	%p67, %r384, 127;
	@%p67 bra 	$L__BB6_152;
	setp.lt.u32 	%p68, %r1, 7;
	mov.b32 	%r468, 0;
	@%p68 bra 	$L__BB6_131;
	mov.b32 	%r466, 0;
$L__BB6_114:
	.pragma "nounroll";
	shl.b32 	%r388, %r466, 10;
	add.s32 	%r134, %r6, %r388;
	ld.shared.u32 	%r135, [%r134+512];
	setp.eq.s32 	%p69, %r135, 0;
	shl.b32 	%r389, %r466, 8;
	add.s32 	%r390, %r389, %r384;
	mul.wide.u32 	%rd90, %r390, 8;
	add.s64 	%rd15, %rd2, %rd90;
	@%p69 bra 	$L__BB6_116;
	cvt.u64.u32 	%rd91, %r135;
	atom.global.add.u64 	%rd92, [%rd15+1024], %rd91;
$L__BB6_116:
	ld.shared.u32 	%r136, [%r134+1536];
	setp.eq.s32 	%p70, %r136, 0;
	@%p70 bra 	$L__BB6_118;
	cvt.u64.u32 	%rd93, %r136;
	atom.global.add.u64 	%rd94, [%rd15+3072], %rd93;
$L__BB6_118:
	ld.shared.u32 	%r137, [%r134+2560];
	setp.eq.s32 	%p71, %r137, 0;
	@%p71 bra 	$L__BB6_120;
	cvt.u64.u32 	%rd95, %r137;
	atom.global.add.u64 	%rd96, [%rd15+5120], %rd95;
$L__BB6_120:
	ld.shared.u32 	%r138, [%r134+3584];
	setp.eq.s32 	%p72, %r138, 0;
	@%p72 bra 	$L__BB6_122;
	cvt.u64.u32 	%rd97, %r138;
	atom.global.add.u64 	%rd98, [%rd15+7168], %rd97;
$L__BB6_122:
	ld.shared.u32 	%r139, [%r134+4608];
	setp.eq.s32 	%p73, %r139, 0;
	@%p73 bra 	$L__BB6_124;
	cvt.u64.u32 	%rd99, %r139;
	atom.global.add.u64 	%rd100, [%rd15+9216], %rd99;
$L__BB6_124:
	ld.shared.u32 	%r140, [%r134+5632];
	setp.eq.s32 	%p74, %r140, 0;
	@%p74 bra 	$L__BB6_126;
	cvt.u64.u32 	%rd101, %r140;
	atom.global.add.u64 	%rd102, [%rd15+11264], %rd101;
$L__BB6_126:
	ld.shared.u32 	%r141, [%r134+6656];
	setp.eq.s32 	%p75, %r141, 0;
	@%p75 bra 	$L__BB6_128;
	cvt.u64.u32 	%rd103, %r141;
	atom.global.add.u64 	%rd104, [%rd15+13312], %rd103;
$L__BB6_128:
	ld.shared.u32 	%r142, [%r134+7680];
	setp.eq.s32 	%p76, %r142, 0;
	@%p76 bra 	$L__BB6_130;
	cvt.u64.u32 	%rd105, %r142;
	atom.global.add.u64 	%rd106, [%rd15+15360], %rd105;
$L__BB6_130:
	add.s32 	%r466, %r466, 8;
	setp.ne.s32 	%p77, %r466, %r16;
	mov.u32 	%r468, %r16;
	@%p77 bra 	$L__BB6_114;
$L__BB6_131:
	setp.eq.s32 	%p78, %r3, 0;
	@%p78 bra 	$L__BB6_152;
	setp.lt.u32 	%p79, %r4, 3;
	@%p79 bra 	$L__BB6_142;
	shl.b32 	%r391, %r468, 10;
	add.s32 	%r145, %r6, %r391;
	ld.shared.u32 	%r146, [%r145+512];
	setp.eq.s32 	%p80, %r146, 0;
	@%p80 bra 	$L__BB6_135;
	shl.b32 	%r393, %r468, 8;
	add.s32 	%r394, %r393, %r384;
	mul.wide.u32 	%rd107, %r394, 8;
	add.s64 	%rd108, %rd2, %rd107;
	cvt.u64.u32 	%rd109, %r146;
	atom.global.add.u64 	%rd110, [%rd108+1024], %rd109;
$L__BB6_135:
	ld.shared.u32 	%r147, [%r145+1536];
	setp.eq.s32 	%p81, %r147, 0;
	@%p81 bra 	$L__BB6_137;
	shl.b32 	%r396, %r468, 8;
	add.s32 	%r397, %r396, %r384;
	add.s32 	%r398, %r397, 256;
	mul.wide.u32 	%rd111, %r398, 8;
	add.s64 	%rd112, %rd2, %rd111;
	cvt.u64.u32 	%rd113, %r147;
	atom.global.add.u64 	%rd114, [%rd112+1024], %rd113;
$L__BB6_137:
	ld.shared.u32 	%r148, [%r145+2560];
	setp.eq.s32 	%p82, %r148, 0;
	@%p82 bra 	$L__BB6_139;
	shl.b32 	%r400, %r468, 8;
	add.s32 	%r401, %r400, %r384;
	add.s32 	%r402, %r401, 512;
	mul.wide.u32 	%rd115, %r402, 8;
	add.s64 	%rd116, %rd2, %rd115;
	cvt.u64.u32 	%rd117, %r148;
	atom.global.add.u64 	%rd118, [%rd116+1024], %rd117;
$L__BB6_139:
	ld.shared.u32 	%r149, [%r145+3584];
	setp.eq.s32 	%p83, %r149, 0;
	@%p83 bra 	$L__BB6_141;
	shl.b32 	%r404, %r468, 8;
	add.s32 	%r405, %r404, %r384;
	add.s32 	%r406, %r405, 768;
	mul.wide.u32 	%rd119, %r406, 8;
	add.s64 	%rd120, %rd2, %rd119;
	cvt.u64.u32 	%rd121, %r149;
	atom.global.add.u64 	%rd122, [%rd120+1024], %rd121;
$L__BB6_141:
	add.s32 	%r468, %r468, 4;
$L__BB6_142:
	setp.eq.s32 	%p84, %r5, 0;
	@%p84 bra 	$L__BB6_152;
	setp.eq.s32 	%p85, %r119, 0;
	@%p85 bra 	$L__BB6_149;
	shl.b32 	%r407, %r468, 10;
	add.s32 	%r152, %r6, %r407;
	ld.shared.u32 	%r153, [%r152+512];
	setp.eq.s32 	%p86, %r153, 0;
	@%p86 bra 	$L__BB6_146;
	shl.b32 	%r409, %r468, 8;
	add.s32 	%r410, %r409, %r384;
	mul.wide.u32 	%rd123, %r410, 8;
	add.s64 	%rd124, %rd2, %rd123;
	cvt.u64.u32 	%rd125, %r153;
	atom.global.add.u64 	%rd126, [%rd124+1024], %rd125;
$L__BB6_146:
	ld.shared.u32 	%r154, [%r152+1536];
	setp.eq.s32 	%p87, %r154, 0;
	@%p87 bra 	$L__BB6_148;
	shl.b32 	%r412, %r468, 8;
	add.s32 	%r413, %r412, %r384;
	add.s32 	%r414, %r413, 256;
	mul.wide.u32 	%rd127, %r414, 8;
	add.s64 	%rd128, %rd2, %rd127;
	cvt.u64.u32 	%rd129, %r154;
	atom.global.add.u64 	%rd130, [%rd128+1024], %rd129;
$L__BB6_148:
	add.s32 	%r468, %r468, 2;
$L__BB6_149:
	setp.eq.s32 	%p88, %r17, 0;
	@%p88 bra 	$L__BB6_152;
	shl.b32 	%r415, %r468, 10;
	add.s32 	%r416, %r6, %r415;
	ld.shared.u32 	%r157, [%r416+512];
	setp.eq.s32 	%p89, %r157, 0;
	@%p89 bra 	$L__BB6_152;
	shl.b32 	%r418, %r468, 8;
	add.s32 	%r419, %r418, %r384;
	mul.wide.u32 	%rd131, %r419, 8;
	add.s64 	%rd132, %rd2, %rd131;
	cvt.u64.u32 	%rd133, %r157;
	atom.global.add.u64 	%rd134, [%rd132+1024], %rd133;
$L__BB6_152:
	bar.sync 	0;
	add.s64 	%rd135, %rd135, 1;
	setp.ne.s64 	%p90, %rd135, %rd6;
	@%p90 bra 	$L__BB6_2;
$L__BB6_153:
	ret;

}
	// .globl	_ZN3cub18CUB_300001_SM_10006detail10radix_sort33DeviceRadixSortExclusiveSumKernelINS1_5radix10policy_hubIjNS0_8NullTypeEyE10Policy1000EyEEvPT0_
.visible .entry _ZN3cub18CUB_300001_SM_10006detail10radix_sort33DeviceRadixSortExclusiveSumKernelINS1_5radix10policy_hubIjNS0_8NullTypeEyE10Policy1000EyEEvPT0_(
	.param .u64 .ptr .align 1 _ZN3cub18CUB_300001_SM_10006detail10radix_sort33DeviceRadixSortExclusiveSumKernelINS1_5radix10policy_hubIjNS0_8NullTypeEyE10Policy1000EyEEvPT0__param_0
)
{
	.reg .pred 	%p<4>;
	.reg .b32 	%r<28>;
	.reg .b64 	%rd<54>;
	// demoted variable
	.shared .align 16 .b8 _ZZN3cub18CUB_300001_SM_10006detail10radix_sort33DeviceRadixSortExclusiveSumKernelINS1_5radix10policy_hubIjNS0_8NullTypeEyE10Policy1000EyEEvPT0_E12temp_storage[2336];
	ld.param.u64 	%rd5, [_ZN3cub18CUB_300001_SM_10006detail10radix_sort33DeviceRadixSortExclusiveSumKernelINS1_5radix10policy_hubIjNS0_8NullTypeEyE10Policy1000EyEEvPT0__param_0];
	cvta.to.global.u64 	%rd6, %rd5;
	mov.u32 	%r3, %ctaid.x;
	shl.b32 	%r4, %r3, 8;
	mov.u32 	%r1, %tid.x;
	setp.gt.u32 	%p1, %r1, 255;
	add.s32 	%r5, %r4, %r1;
	mul.wide.s32 	%rd7, %r5, 8;
	add.s64 	%rd1, %rd6, %rd7;
	@%p1 bra 	$L__BB7_2;
	ld.global.u64 	%rd53, [%rd1];
$L__BB7_2:
	shr.u32 	%r6, %r1, 3;
	add.s32 	%r7, %r6, %r1;
	shl.b32 	%r8, %r7, 3;
	mov.u32 	%r9, _ZZN3cub18CUB_300001_SM_10006detail10radix_sort33DeviceRadixSortExclusiveSumKernelINS1_5radix10policy_hubIjNS0_8NullTypeEyE10Policy1000EyEEvPT0_E12temp_storage;
	add.s32 	%r10, %r9, %r8;
	add.s32 	%r2, %r10, 16;
	st.shared.u64 	[%r10+16], %rd53;
	bar.sync 	0;
	setp.gt.u32 	%p2, %r1, 31;
	@%p2 bra 	$L__BB7_4;
	mad.lo.s32 	%r27, %r1, 72, %r9;
	ld.shared.u64 	%rd23, [%r27+16];
	ld.shared.u64 	%rd24, [%r27+24];
	ld.shared.u64 	%rd25, [%r27+32];
	ld.shared.u64 	%rd26, [%r27+40];
	ld.shared.u64 	%rd27, [%r27+48];
	ld.shared.u64 	%rd28, [%r27+56];
	ld.shared.u64 	%rd29, [%r27+64];
	ld.shared.u64 	%rd30, [%r27+72];
	add.s64 	%rd31, %rd24, %rd23;
	add.s64 	%rd32, %rd31, %rd25;
	add.s64 	%rd33, %rd32, %rd26;
	add.s64 	%rd34, %rd33, %rd27;
	add.s64 	%rd35, %rd34, %rd28;
	add.s64 	%rd36, %rd35, %rd29;
	add.s64 	%rd10, %rd36, %rd30;
	mov.b32 	%r11, 1;
	mov.b32 	%r24, 0;
	mov.b32 	%r25, -1;
	// begin inline asm
	{  .reg .u64 r0;  .reg .u32 lo;  .reg .u32 hi;  .reg .pred p;  mov.b64 {lo, hi}, %rd10;  shfl.sync.up.b32 lo|p, lo, %r11, %r24, %r25;  shfl.sync.up.b32 hi|p, hi, %r11, %r24, %r25;  mov.b64 r0, {lo, hi};  @p add.u64 r0, r0, %rd10;  mov.u64 %rd8, r0;}
	// end inline asm
	mov.b32 	%r14, 2;
	// begin inline asm
	{  .reg .u64 r0;  .reg .u32 lo;  .reg .u32 hi;  .reg .pred p;  mov.b64 {lo, hi}, %rd8;  shfl.sync.up.b32 lo|p, lo, %r14, %r24, %r25;  shfl.sync.up.b32 hi|p, hi, %r14, %r24, %r25;  mov.b64 r0, {lo, hi};  @p add.u64 r0, r0, %rd8;  mov.u64 %rd11, r0;}
	// end inline asm
	mov.b32 	%r17, 4;
	// begin inline asm
	{  .reg .u64 r0;  .reg .u32 lo;  .reg .u32 hi;  .reg .pred p;  mov.b64 {lo, hi}, %rd11;  shfl.sync.up.b32 lo|p, lo, %r17, %r24, %r25;  shfl.sync.up.b32 hi|p, hi, %r17, %r24, %r25;  mov.b64 r0, {lo, hi};  @p add.u64 r0, r0, %rd11;  mov.u64 %rd14, r0;}
	// end inline asm
	mov.b32 	%r20, 8;
	// begin inline asm
	{  .reg .u64 r0;  .reg .u32 lo;  .reg .u32 hi;  .reg .pred p;  mov.b64 {lo, hi}, %rd14;  shfl.sync.up.b32 lo|p, lo, %r20, %r24, %r25;  shfl.sync.up.b32 hi|p, hi, %r20, %r24, %r25;  mov.b64 r0, {lo, hi};  @p add.u64 r0, r0, %rd14;  mov.u64 %rd17, r0;}
	// end inline asm
	mov.b32 	%r23, 16;
	// begin inline asm
	{  .reg .u64 r0;  .reg .u32 lo;  .reg .u32 hi;  .reg .pred p;  mov.b64 {lo, hi}, %rd17;  shfl.sync.up.b32 lo|p, lo, %r23, %r24, %r25;  shfl.sync.up.b32 hi|p, hi, %r23, %r24, %r25;  mov.b64 r0, {lo, hi};  @p add.u64 r0, r0, %rd17;  mov.u64 %rd20, r0;}
	// end inline asm
	sub.s64 	%rd37, %rd20, %rd10;
	ld.shared.u64 	%rd38, [%r27+16];
	ld.shared.u64 	%rd39, [%r27+24];
	ld.shared.u64 	%rd40, [%r27+32];
	ld.shared.u64 	%rd41, [%r27+40];
	ld.shared.u64 	%rd42, [%r27+48];
	ld.shared.u64 	%rd43, [%r27+56];
	ld.shared.u64 	%rd44, [%r27+64];
	add.s64 	%rd45, %rd38, %rd37;
	add.s64 	%rd46, %rd39, %rd45;
	add.s64 	%rd47, %rd40, %rd46;
	add.s64 	%rd48, %rd41, %rd47;
	add.s64 	%rd49, %rd42, %rd48;
	add.s64 	%rd50, %rd43, %rd49;
	add.s64 	%rd51, %rd44, %rd50;
	st.shared.u64 	[%r27+16], %rd37;
	st.shared.u64 	[%r27+24], %rd45;
	st.shared.u64 	[%r27+32], %rd46;
	st.shared.u64 	[%r27+40], %rd47;
	st.shared.u64 	[%r27+48], %rd48;
	st.shared.u64 	[%r27+56], %rd49;
	st.shared.u64 	[%r27+64], %rd50;
	st.shared.u64 	[%r27+72], %rd51;
$L__BB7_4:
	setp.gt.u32 	%p3, %r1, 255;
	bar.sync 	0;
	@%p3 bra 	$L__BB7_6;
	ld.shared.u64 	%rd52, [%r2];
	st.global.u64 	[%rd1], %rd52;
$L__BB7_6:
	ret;

}
	// .globl	_ZN3cub18CUB_300001_SM_10006detail10radix_sort29DeviceRadixSortOnesweepKernelINS1_5radix10policy_hubIjNS0_8NullTypeEyE10Policy1000ELNS0_9SortOrderE0EjS6_yiiNS1_21identity_decomposer_tEEEvPT5_SC_PT3_PKSD_PT1_PKSH_PT2_PKSL_T4_iiT6_
.visible .entry _ZN3cub18CUB_300001_SM_10006detail10radix_sort29DeviceRadixSortOnesweepKernelINS1_5radix10policy_hubIjNS0_8NullTypeEyE10Policy1000ELNS0_9SortOrderE0EjS6_yiiNS1_21identity_decomposer_tEEEvPT5_SC_PT3_PKSD_PT1_PKSH_PT2_PKSL_T4_iiT6_(
	.param .u64 .ptr .align 1 _ZN3cub18CUB_300001_SM_10006detail10radix_sort29DeviceRadixSortOnesweepKernelINS1_5radix10policy_hubIjNS0_8NullTypeEyE10Policy1000ELNS0_9SortOrderE0EjS6_yiiNS1_21identity_decomposer_tEEEvPT5_SC_PT3_PKSD_PT1_PKSH_PT2_PKSL_T4_iiT6__param_0,
	.param .u64 .ptr .align 1 _ZN3cub18CUB_300001_SM_10006detail10radix_sort29DeviceRadixSortOnesweepKernelINS1_5radix10policy_hubIjNS0_8NullTypeEyE10Policy1000ELNS0_9SortOrderE0EjS6_yiiNS1_21identity_decomposer_tEEEvPT5_SC_PT3_PKSD_PT1_PKSH_PT2_PKSL_T4_iiT6__param_1,
	.param .u64 .ptr .align 1 _ZN3cub18CUB_300001_SM_10006detail10radix_sort29DeviceRadixSortOnesweepKernelINS1_5radix10policy_hubIjNS0_8NullTypeEyE10Policy1000ELNS0_9SortOrderE0EjS6_yiiNS1_21identity_decomposer_tEEEvPT5_SC_PT3_PKSD_PT1_PKSH_PT2_PKSL_T4_iiT6__param_2,
	.param .u64 .ptr .align 1 _ZN3cub18CUB_300001_SM_10006detail10radix_sort29DeviceRadixSortOnesweepKernelINS1_5radix10policy_hubIjNS0_8NullTypeEyE10Policy1000ELNS0_9SortOrderE0EjS6_yiiNS1_21identity_decomposer_tEEEvPT5_SC_PT3_PKSD_PT1_PKSH_PT2_PKSL_T4_iiT6__param_3,
	.param .u64 .ptr .align 1 _ZN3cub18CUB_300001_SM_10006detail10radix_sort29DeviceRadixSortOnesweepKernelINS1_5radix10policy_hubIjNS0_8NullTypeEyE10Policy1000ELNS0_9SortOrderE0EjS6_yiiNS1_21identity_decomposer_tEEEvPT5_SC_PT3_PKSD_PT1_PKSH_PT2_PKSL_T4_iiT6__param_4,
	.param .u64 .ptr .align 1 _ZN3cub18CUB_300001_SM_10006detail10radix_sort29DeviceRadixSortOnesweepKernelINS1_5radix10policy_hubIjNS0_8NullTypeEyE10Policy1000ELNS0_9SortOrderE0EjS6_yiiNS1_21identity_decomposer_tEEEvPT5_SC_PT3_PKSD_PT1_PKSH_PT2_PKSL_T4_iiT6__param_5,
	.param .u64 .ptr .align 1 _ZN3cub18CUB_300001_SM_10006detail10radix_sort29DeviceRadixSortOnesweepKernelINS1_5radix10policy_hubIjNS0_8NullTypeEyE10Policy1000ELNS0_9SortOrderE0EjS6_yiiNS1_21identity_decomposer_tEEEvPT5_SC_PT3_PKSD_PT1_PKSH_PT2_PKSL_T4_iiT6__param_6,
	.param .u64 .ptr .align 1 _ZN3cub18CUB_300001_SM_10006detail10radix_sort29DeviceRadixSortOnesweepKernelINS1_5radix10policy_hubIjNS0_8NullTypeEyE10Policy1000ELNS0_9SortOrderE0EjS6_yiiNS1_21identity_decomposer_tEEEvPT5_SC_PT3_PKSD_PT1_PKSH_PT2_PKSL_T4_iiT6__param_7,
	.param .u32 _ZN3cub18CUB_300001_SM_10006detail10radix_sort29DeviceRadixSortOnesweepKernelINS1_5radix10policy_hubIjNS0_8NullTypeEyE10Policy1000ELNS0_9SortOrderE0EjS6_yiiNS1_21identity_decomposer_tEEEvPT5_SC_PT3_PKSD_PT1_PKSH_PT2_PKSL_T4_iiT6__param_8,
	.param .u32 _ZN3cub18CUB_300001_SM_10006detail10radix_sort29DeviceRadixSortOnesweepKernelINS1_5radix10policy_hubIjNS0_8NullTypeEyE10Policy1000ELNS0_9SortOrderE0EjS6_yiiNS1_21identity_decomposer_tEEEvPT5_SC_PT3_PKSD_PT1_PKSH_PT2_PKSL_T4_iiT6__param_9,
	.param .u32 _ZN3cub18CUB_300001_SM_10006detail10radix_sort29DeviceRadixSortOnesweepKernelINS1_5radix10policy_hubIjNS0_8NullTypeEyE10Policy1000ELNS0_9SortOrderE0EjS6_yiiNS1_21identity_decomposer_tEEEvPT5_SC_PT3_PKSD_PT1_PKSH_PT2_PKSL_T4_iiT6__param_10,
	.param .align 1 .b8 _ZN3cub18CUB_300001_SM_10006detail10radix_sort29DeviceRadixSortOnesweepKernelINS1_5radix10policy_hubIjNS0_8NullTypeEyE10Policy1000ELNS0_9SortOrderE0EjS6_yiiNS1_21identity_decomposer_tEEEvPT5_SC_PT3_PKSD_PT1_PKSH_PT2_PKSL_T4_iiT6__param_11[1]
)
.maxntid 384
{
	.reg .pred 	%p<143>;
	.reg .b32 	%r<1708>;
	.reg .b64 	%rd<242>;
	// demoted variable
	.shared .align 16 .b8 _ZZN3cub18CUB_300001_SM_10006detail10radix_sort29DeviceRadixSortOnesweepKernelINS1_5radix10policy_hubIjNS0_8NullTypeEyE10Policy1000ELNS0_9SortOrderE0EjS6_yiiNS1_21identity_decomposer_tEEEvPT5_SC_PT3_PKSD_PT1_PKSH_PT2_PKSL_T4_iiT6_E1s[31232];
	ld.param.u64 	%rd18, [_ZN3cub18CUB_300001_SM_10006detail10radix_sort29DeviceRadixSortOnesweepKernelINS1_5radix10policy_hubIjNS0_8NullTypeEyE10Policy1000ELNS0_9SortOrderE0EjS6_yiiNS1_21identity_decomposer_tEEEvPT5_SC_PT3_PKSD_PT1_PKSH_PT2_PKSL_T4_iiT6__param_1];
	ld.param.u64 	%rd22, [_ZN3cub18CUB_300001_SM_10006detail10radix_sort29DeviceRadixSortOnesweepKernelINS1_5radix10policy_hubIjNS0_8NullTypeEyE10Policy1000ELNS0_9SortOrderE0EjS6_yiiNS1_21identity_decomposer_tEEEvPT5_SC_PT3_PKSD_PT1_PKSH_PT2_PKSL_T4_iiT6__param_5];
	ld.param.u32 	%r247, [_ZN3cub18CUB_300001_SM_10006detail10radix_sort29DeviceRadixSortOnesweepKernelINS1_5radix10policy_hubIjNS0_8NullTypeEyE10Policy1000ELNS0_9SortOrderE0EjS6_yiiNS1_21identity_decomposer_tEEEvPT5_SC_PT3_PKSD_PT1_PKSH_PT2_PKSL_T4_iiT6__param_10];
	cvta.to.global.u64 	%rd1, %rd22;
	mov.u32 	%r1, %tid.x;
	shr.u32 	%r2, %r1, 5;
	// begin inline asm
	mov.u32 %r248, %laneid;
	// end inline asm
	setp.ne.s32 	%p1, %r1, 0;
	@%p1 bra 	$L__BB8_2;
	cvta.to.global.u64 	%rd23, %rd18;
	atom.global.add.u32 	%r249, [%rd23], 1;
	st.shared.u32 	[_ZZN3cub18CUB_300001_SM_10006detail10radix_sort29DeviceRadixSortOnesweepKernelINS1_5radix10policy_hubIjNS0_8NullTypeEyE10Policy1000ELNS0_9SortOrderE0EjS6_yiiNS1_21identity_decomposer_tEEEvPT5_SC_PT3_PKSD_PT1_PKSH_PT2_PKSL_T4_iiT6_E1s+29184], %r249;
$L__BB8_2:
	ld.param.u32 	%r1582, [_ZN3cub18CUB_300001_SM_10006detail10radix_sort29DeviceRadixSortOnesweepKernelINS1_5radix10policy_hubIjNS0_8NullTypeEyE10Policy1000ELNS0_9SortOrderE0EjS6_yiiNS1_21identity_decomposer_tEEEvPT5_SC_PT3_PKSD_PT1_PKSH_PT2_PKSL_T4_iiT6__param_8];
	bar.sync 	0;
	ld.shared.u32 	%r4, [_ZZN3cub18CUB_300001_SM_10006detail10radix_sort29DeviceRadixSortOnesweepKernelINS1_5radix10policy_hubIjNS0_8NullTypeEyE10Policy1000ELNS0_9SortOrderE0EjS6_yiiNS1_21identity_decomposer_tEEEvPT5_SC_PT3_PKSD_PT1_PKSH_PT2_PKSL_T4_iiT6_E1s+29184];
	mul.lo.s32 	%r250, %r4, 7296;
	add.s32 	%r251, %r250, 7296;
	setp.gt.s32 	%p2, %r251, %r1582;
	cvt.s64.s32 	%rd2, %r250;
	@%p2 bra 	$L__BB8_4;
	and.b32  	%r252, %r1, 31;
	and.b32  	%r253, %r1, 992;
	mul.lo.s32 	%r254, %r253, 19;
	or.b32  	%r255, %r254, %r252;
	cvt.u64.u32 	%rd24, %r255;
	add.s64 	%rd25, %rd24, %rd2;
	shl.b64 	%rd26, %rd25, 2;
	add.s64 	%rd27, %rd1, %rd26;
	ld.global.u32 	%r1653, [%rd27];
	ld.global.u32 	%r1654, [%rd27+128];
	ld.global.u32 	%r1655, [%rd27+256];
	ld.global.u32 	%r1656, [%rd27+384];
	ld.global.u32 	%r1657, [%rd27+512];
	ld.global.u32 	%r1658, [%rd27+640];
	ld.global.u32 	%r1659, [%rd27+768];
	ld.global.u32 	%r1660, [%rd27+896];
	ld.global.u32 	%r1661, [%rd27+1024];
	ld.global.u32 	%r1662, [%rd27+1152];
	ld.global.u32 	%r1663, [%rd27+1280];
	ld.global.u32 	%r1664, [%rd27+1408];
	ld.global.u32 	%r1665, [%rd27+1536];
	ld.global.u32 	%r1666, [%rd27+1664];
	ld.global.u32 	%r1667, [%rd27+1792];
	ld.global.u32 	%r1668, [%rd27+1920];
	ld.global.u32 	%r1669, [%rd27+2048];
	ld.global.u32 	%r1670, [%rd27+2176];
	ld.global.u32 	%r1671, [%rd27+2304];
	bra.uni 	$L__BB8_42;
$L__BB8_4:
	ld.param.u32 	%r1583, [_ZN3cub18CUB_300001_SM_10006detail10radix_sort29DeviceRadixSortOnesweepKernelINS1_5radix10policy_hubIjNS0_8NullTypeEyE10Policy1000ELNS0_9SortOrderE0EjS6_yiiNS1_21identity_decomposer_tEEEvPT5_SC_PT3_PKSD_PT1_PKSH_PT2_PKSL_T4_iiT6__param_8];
	cvt.u32.u64 	%r257, %rd2;
	sub.s32 	%r24, %r1583, %r257;
	and.b32  	%r258, %r1, 31;
	and.b32  	%r259, %r1, 992;
	mul.lo.s32 	%r260, %r259, 19;
	or.b32  	%r25, %r260, %r258;
	setp.ge.s32 	%p3, %r25, %r24;
	cvt.u64.u32 	%rd28, %r25;
	add.s64 	%rd29, %rd28, %rd2;
	shl.b64 	%rd30, %rd29, 2;
	add.s64 	%rd3, %rd1, %rd30;
	mov.b32 	%r1653, -1;
	@%p3 bra 	$L__BB8_6;
	ld.global.u32 	%r1653, [%rd3];
$L__BB8_6:
	add.s32 	%r262, %r25, 32;
	setp.ge.s32 	%p4, %r262, %r24;
	mov.b32 	%r1654, -1;
	@%p4 bra 	$L__BB8_8;
	ld.global.u32 	%r1654, [%rd3+128];
$L__BB8_8:
	add.s32 	%r264, %r25, 64;
	setp.ge.s32 	%p5, %r264, %r24;
	mov.b32 	%r1655, -1;
	@%p5 bra 	$L__BB8_10;
	ld.global.u32 	%r1655, [%rd3+256];
$L__BB8_10:
	add.s32 	%r266, %r25, 96;
	setp.ge.s32 	%p6, %r266, %r24;
	mov.b32 	%r1656, -1;
	@%p6 bra 	$L__BB8_12;
	ld.global.u32 	%r1656, [%rd3+384];
$L__BB8_12:
	add.s32 	%r268, %r25, 128;
	setp.ge.s32 	%p7, %r268, %r24;
	mov.b32 	%r1657, -1;
	@%p7 bra 	$L__BB8_14;
	ld.global.u32 	%r1657, [%rd3+512];
$L__BB8_14:
	add.s32 	%r270, %r25, 160;
	setp.ge.s32 	%p8, %r270, %r24;
	mov.b32 	%r1658, -1;
	@%p8 bra 	$L__BB8_16;
	ld.global.u32 	%r1658, [%rd3+640];
$L__BB8_16:
	add.s32 	%r272, %r25, 192;
	setp.ge.s32 	%p9, %r272, %r24;
	mov.b32 	%r1659, -1;
	@%p9 bra 	$L__BB8_18;
	ld.global.u32 	%r1659, [%rd3+768];
$L__BB8_18:
	add.s32 	%r274, %r25, 224;
	setp.ge.s32 	%p10, %r274, %r24;
	mov.b32 	%r1660, -1;
	@%p10 bra 	$L__BB8_20;
	ld.global.u32 	%r1660, [%rd3+896];
$L__BB8_20:
	add.s32 	%r276, %r25, 256;
	setp.ge.s32 	%p11, %r276, %r24;
	mov.b32 	%r1661, -1;
	@%p11 bra 	$L__BB8_22;
	ld.global.u32 	%r1661, [%rd3+1024];
$L__BB8_22:
	add.s32 	%r278, %r25, 288;
	setp.ge.s32 	%p12, %r278, %r24;
	mov.b32 	%r1662, -1;
	@%p12 bra 	$L__BB8_24;
	ld.global.u32 	%r1662, [%rd3+1152];
$L__BB8_24:
	add.s32 	%r280, %r25, 320;
	setp.ge.s32 	%p13, %r280, %r24;
	mov.b32 	%r1663, -1;
	@%p13 bra 	$L__BB8_26;
	ld.global.u32 	%r1663, [%rd3+1280];
$L__BB8_26:
	add.s32 	%r282, %r25, 352;
	setp.ge.s32 	%p14, %r282, %r24;
	mov.b32 	%r1664, -1;
	@%p14 bra 	$L__BB8_28;
	ld.global.u32 	%r1664, [%rd3+1408];
$L__BB8_28:
	add.s32 	%r284, %r25, 384;
	setp.ge.s32 	%p15, %r284, %r24;
	mov.b32 	%r1665, -1;
	@%p15 bra 	$L__BB8_30;
	ld.global.u32 	%r1665, [%rd3+1536];
$L__BB8_30:
	add.s32 	%r286, %r25, 416;
	setp.ge.s32 	%p16, %r286, %r24;
	mov.b32 	%r1666, -1;
	@%p16 bra 	$L__BB8_32;
	ld.global.u32 	%r1666, [%rd3+1664];
$L__BB8_32:
	add.s32 	%r288, %r25, 448;
	setp.ge.s32 	%p17, %r288, %r24;
	mov.b32 	%r1667, -1;
	@%p17 bra 	$L__BB8_34;
	ld.global.u32 	%r1667, [%rd3+1792];
$L__BB8_34:
	add.s32 	%r290, %r25, 480;
	setp.ge.s32 	%p18, %r290, %r24;
	mov.b32 	%r1668, -1;
	@%p18 bra 	$L__BB8_36;
	ld.global.u32 	%r1668, [%rd3+1920];
$L__BB8_36:
	add.s32 	%r292, %r25, 512;
	setp.ge.s32 	%p19, %r292, %r24;
	mov.b32 	%r1669, -1;
	@%p19 bra 	$L__BB8_38;
	ld.global.u32 	%r1669, [%rd3+2048];
$L__BB8_38:
	add.s32 	%r294, %r25, 544;
	setp.ge.s32 	%p20, %r294, %r24;
	mov.b32 	%r1670, -1;
	@%p20 bra 	$L__BB8_40;
	ld.global.u32 	%r1670, [%rd3+2176];
$L__BB8_40:
	add.s32 	%r296, %r25, 576;
	setp.ge.s32 	%p21, %r296, %r24;
	mov.b32 	%r1671, -1;
	@%p21 bra 	$L__BB8_42;
	ld.global.u32 	%r1671, [%rd3+2304];
$L__BB8_42:
	mov.b32 	%r297, -1;
	shl.b32 	%r298, %r297, %r247;
	not.b32 	%r82, %r298;
	shl.b32 	%r299, %r2, 10;
	mov.u32 	%r300, _ZZN3cub18CUB_300001_SM_10006detail10radix_sort29DeviceRadixSortOnesweepKernelINS1_5radix10policy_hubIjNS0_8NullTypeEyE10Policy1000ELNS0_9SortOrderE0EjS6_yiiNS1_21identity_decomposer_tEEEvPT5_SC_PT3_PKSD_PT1_PKSH_PT2_PKSL_T4_iiT6_E1s;
	add.s32 	%r83, %r300, %r299;
	setp.gt.s32 	%p22, %r248, 255;
	@%p22 bra 	$L__BB8_55;
	max.s32 	%r301, %r248, 224;
	sub.s32 	%r302, %r301, %r248;
	add.s32 	%r303, %r302, 31;
	shr.u32 	%r304, %r303, 5;
	add.s32 	%r84, %r304, 1;
	and.b32  	%r85, %r84, 15;
	setp.lt.u32 	%p23, %r303, 480;
	mov.u32 	%r1675, %r248;
	@%p23 bra 	$L__BB8_46;
	and.b32  	%r305, %r84, 268435440;
	neg.s32 	%r1673, %r305;
	shl.b32 	%r307, %r248, 2;
	add.s32 	%r308, %r299, %r307;
	add.s32 	%r310, %r308, %r300;
	add.s32 	%r1672, %r310, 1024;
	mov.u32 	%r1675, %r248;
$L__BB8_45:
	.pragma "nounroll";
	mov.b32 	%r311, 0;
	st.shared.u32 	[%r1672+-1024], %r311;
	st.shared.u32 	[%r1672+-896], %r311;
	st.shared.u32 	[%r1672+-768], %r311;
	st.shared.u32 	[%r1672+-640], %r311;
	st.shared.u32 	[%r1672+-512], %r311;
	st.shared.u32 	[%r1672+-384], %r311;
	st.shared.u32 	[%r1672+-256], %r311;
	st.shared.u32 	[%r1672+-128], %r311;
	st.shared.u32 	[%r1672], %r311;
	st.shared.u32 	[%r1672+128], %r311;
	st.shared.u32 	[%r1672+256], %r311;
	st.shared.u32 	[%r1672+384], %r311;
	st.shared.u32 	[%r1672+512], %r311;
	st.shared.u32 	[%r1672+640], %r311;
	st.shared.u32 	[%r1672+768], %r311;
	st.shared.u32 	[%r1672+896], %r311;
	add.s32 	%r1675, %r1675, 512;
	add.s32 	%r1673, %r1673, 16;
	add.s32 	%r1672, %r1672, 2048;
	setp.ne.s32 	%p24, %r1673, 0;
	@%p24 bra 	$L__BB8_45;
$L__BB8_46:
	setp.eq.s32 	%p25, %r85, 0;
	@%p25 bra 	$L__BB8_55;
	and.b32  	%r95, %r84, 7;
	setp.lt.u32 	%p26, %r85, 8;
	@%p26 bra 	$L__BB8_49;
	shl.b32 	%r312, %r1675, 2;
	add.s32 	%r313, %r83, %r312;
	mov.b32 	%r314, 0;
	st.shared.u32 	[%r313], %r314;
	st.shared.u32 	[%r313+128], %r314;
	st.shared.u32 	[%r313+256], %r314;
	st.shared.u32 	[%r313+384], %r314;
	st.shared.u32 	[%r313+512], %r314;
	st.shared.u32 	[%r313+640], %r314;
	st.shared.u32 	[%r313+768], %r314;
	st.shared.u32 	[%r313+896], %r314;
	add.s32 	%r1675, %r1675, 256;
$L__BB8_49:
	setp.eq.s32 	%p27, %r95, 0;
	@%p27 bra 	$L__BB8_55;
	and.b32  	%r98, %r84, 3;
	setp.lt.u32 	%p28, %r95, 4;
	@%p28 bra 	$L__BB8_52;
	shl.b32 	%r315, %r1675, 2;
	add.s32 	%r316, %r83, %r315;
	mov.b32 	%r317, 0;
	st.shared.u32 	[%r316], %r317;
	st.shared.u32 	[%r316+128], %r317;
	st.shared.u32 	[%r316+256], %r317;
	st.shared.u32 	[%r316+384], %r317;
	add.s32 	%r1675, %r1675, 128;
$L__BB8_52:
	setp.eq.s32 	%p29, %r98, 0;
	@%p29 bra 	$L__BB8_55;
	shl.b32 	%r319, %r1675, 2;
	add.s32 	%r320, %r299, %r319;
	add.s32 	%r1679, %r300, %r320;
	neg.s32 	%r1678, %r98;
$L__BB8_54:
	.pragma "nounroll";
	mov.b32 	%r322, 0;
	st.shared.u32 	[%r1679], %r322;
	add.s32 	%r1679, %r1679, 128;
	add.s32 	%r1678, %r1678, 1;
	setp.ne.s32 	%p30, %r1678, 0;
	@%p30 bra 	$L__BB8_54;
$L__BB8_55:
	ld.param.u32 	%r1590, [_ZN3cub18CUB_300001_SM_10006detail10radix_sort29DeviceRadixSortOnesweepKernelINS1_5radix10policy_hubIjNS0_8NullTypeEyE10Policy1000ELNS0_9SortOrderE0EjS6_yiiNS1_21identity_decomposer_tEEEvPT5_SC_PT3_PKSD_PT1_PKSH_PT2_PKSL_T4_iiT6__param_9];
	bar.warp.sync 	-1;
	shr.u32 	%r324, %r1653, %r1590;
	and.b32  	%r107, %r324, %r82;
	shl.b32 	%r325, %r1, 5;
	and.b32  	%r326, %r325, 31744;
	mov.u32 	%r327, _ZZN3cub18CUB_300001_SM_10006detail10radix_sort29DeviceRadixSortOnesweepKernelINS1_5radix10policy_hubIjNS0_8NullTypeEyE10Policy1000ELNS0_9SortOrderE0EjS6_yiiNS1_21identity_decomposer_tEEEvPT5_SC_PT3_PKSD_PT1_PKSH_PT2_PKSL_T4_iiT6_E1s;
	add.s32 	%r328, %r327, %r326;
	shl.b32 	%r329, %r107, 2;
	add.s32 	%r108, %r328, %r329;
	atom.shared.add.u32 	%r330, [%r108], 1;
	shr.u32 	%r331, %r1654, %r1590;
	and.b32  	%r332, %r331, %r82;
	shl.b32 	%r333, %r332, 2;
	add.s32 	%r109, %r328, %r333;
	atom.shared.add.u32 	%r334, [%r109], 1;
	shr.u32 	%r335, %r1655, %r1590;
	and.b32  	%r336, %r335, %r82;
	shl.b32 	%r337, %r336, 2;
	add.s32 	%r110, %r328, %r337;
	atom.shared.add.u32 	%r338, [%r110], 1;
	shr.u32 	%r339, %r1656, %r1590;
	and.b32  	%r340, %r339, %r82;
	shl.b32 	%r341, %r340, 2;
	add.s32 	%r111, %r328, %r341;
	atom.shared.add.u32 	%r342, [%r111], 1;
	shr.u32 	%r343, %r1657, %r1590;
	and.b32  	%r344, %r343, %r82;
	shl.b32 	%r345, %r344, 2;
	add.s32 	%r112, %r328, %r345;
	atom.shared.add.u32 	%r346, [%r112], 1;
	shr.u32 	%r347, %r1658, %r1590;
	and.b32  	%r348, %r347, %r82;
	shl.b32 	%r349, %r348, 2;
	add.s32 	%r113, %r328, %r349;
	atom.shared.add.u32 	%r350, [%r113], 1;
	shr.u32 	%r351, %r1659, %r1590;
	and.b32  	%r352, %r351, %r82;
	shl.b32 	%r353, %r352, 2;
	add.s32 	%r114, %r328, %r353;
	atom.shared.add.u32 	%r354, [%r114], 1;
	shr.u32 	%r355, %r1660, %r1590;
	and.b32  	%r356, %r355, %r82;
	shl.b32 	%r357, %r356, 2;
	add.s32 	%r358, %r328, %r357;
	atom.shared.add.u32 	%r359, [%r358], 1;
	shr.u32 	%r360, %r1661, %r1590;
	and.b32  	%r361, %r360, %r82;
	shl.b32 	%r362, %r361, 2;
	add.s32 	%r363, %r328, %r362;
	atom.shared.add.u32 	%r364, [%r363], 1;
	shr.u32 	%r365, %r1662, %r1590;
	and.b32  	%r366, %r365, %r82;
	shl.b32 	%r367, %r366, 2;
	add.s32 	%r115, %r328, %r367;
	atom.shared.add.u32 	%r368, [%r115], 1;
	shr.u32 	%r369, %r1663, %r1590;
	and.b32  	%r370, %r369, %r82;
	shl.b32 	%r371, %r370, 2;
	add.s32 	%r116, %r328, %r371;
	atom.shared.add.u32 	%r372, [%r116], 1;
	shr.u32 	%r373, %r1664, %r1590;
	and.b32  	%r374, %r373, %r82;
	shl.b32 	%r375, %r374, 2;
	add.s32 	%r117, %r328, %r375;
	atom.shared.add.u32 	%r376, [%r117], 1;
	shr.u32 	%r377, %r1665, %r1590;
	and.b32  	%r378, %r377, %r82;
	shl.b32 	%r379, %r378, 2;
	add.s32 	%r118, %r328, %r379;
	atom.shared.add.u32 	%r380, [%r118], 1;
	shr.u32 	%r381, %r1666, %r1590;
	and.b32  	%r382, %r381, %r82;
	shl.b32 	%r383, %r382, 2;
	add.s32 	%r119, %r328, %r383;
	atom.shared.add.u32 	%r384, [%r119], 1;
	shr.u32 	%r385, %r1667, %r1590;
	and.b32  	%r386, %r385, %r82;
	shl.b32 	%r387, %r386, 2;
	add.s32 	%r120, %r328, %r387;
	atom.shared.add.u32 	%r388, [%r120], 1;
	shr.u32 	%r389, %r1668, %r1590;
	and.b32  	%r390, %r389, %r82;
	shl.b32 	%r391, %r390, 2;
	add.s32 	%r392, %r328, %r391;
	atom.shared.add.u32 	%r393, [%r392], 1;
	shr.u32 	%r394, %r1669, %r1590;
	and.b32  	%r395, %r394, %r82;
	shl.b32 	%r396, %r395, 2;
	add.s32 	%r397, %r328, %r396;
	atom.shared.add.u32 	%r398, [%r397], 1;
	shr.u32 	%r399, %r1670, %r1590;
	and.b32  	%r400, %r399, %r82;
	shl.b32 	%r401, %r400, 2;
	add.s32 	%r402, %r328, %r401;
	atom.shared.add.u32 	%r403, [%r402], 1;
	shr.u32 	%r404, %r1671, %r1590;
	and.b32  	%r405, %r404, %r82;
	shl.b32 	%r406, %r405, 2;
	add.s32 	%r407, %r328, %r406;
	atom.shared.add.u32 	%r408, [%r407], 1;
	bar.sync 	0;
	setp.gt.u32 	%p31, %r1, 255;
	shl.b32 	%r409, %r1, 2;
	add.s32 	%r121, %r327, %r409;
	mov.b32 	%r1680, 0;
	@%p31 bra 	$L__BB8_57;
	ld.shared.u32 	%r410, [%r121];
	mov.b32 	%r411, 0;
	st.shared.u32 	[%r121], %r411;
	ld.shared.u32 	%r412, [%r121+1024];
	st.shared.u32 	[%r121+1024], %r410;
	add.s32 	%r413, %r412, %r410;
	ld.shared.u32 	%r414, [%r121+2048];
	st.shared.u32 	[%r121+2048], %r413;
	add.s32 	%r415, %r414, %r413;
	ld.shared.u32 	%r416, [%r121+3072];
	st.shared.u32 	[%r121+3072], %r415;
	add.s32 	%r417, %r416, %r415;
	ld.shared.u32 	%r418, [%r121+4096];
	st.shared.u32 	[%r121+4096], %r417;
	add.s32 	%r419, %r418, %r417;
	ld.shared.u32 	%r420, [%r121+5120];
	st.shared.u32 	[%r121+5120], %r419;
	add.s32 	%r421, %r420, %r419;
	ld.shared.u32 	%r422, [%r121+6144];
	st.shared.u32 	[%r121+6144], %r421;
	add.s32 	%r423, %r422, %r421;
	ld.shared.u32 	%r424, [%r121+7168];
	st.shared.u32 	[%r121+7168], %r423;
	add.s32 	%r425, %r424, %r423;
	ld.shared.u32 	%r426, [%r121+8192];
	st.shared.u32 	[%r121+8192], %r425;
	add.s32 	%r427, %r426, %r425;
	ld.shared.u32 	%r428, [%r121+9216];
	st.shared.u32 	[%r121+9216], %r427;
	add.s32 	%r429, %r428, %r427;
	ld.shared.u32 	%r430, [%r121+10240];
	st.shared.u32 	[%r121+10240], %r429;
	add.s32 	%r431, %r430, %r429;
	ld.shared.u32 	%r432, [%r121+11264];
	st.shared.u32 	[%r121+11264], %r431;
	add.s32 	%r1680, %r432, %r431;
$L__BB8_57:
	ld.param.u64 	%rd230, [_ZN3cub18CUB_300001_SM_10006detail10radix_sort29DeviceRadixSortOnesweepKernelINS1_5radix10policy_hubIjNS0_8NullTypeEyE10Policy1000ELNS0_9SortOrderE0EjS6_yiiNS1_21identity_decomposer_tEEEvPT5_SC_PT3_PKSD_PT1_PKSH_PT2_PKSL_T4_iiT6__param_0];
	cvta.to.global.u64 	%rd4, %rd230;
	setp.gt.u32 	%p32, %r1, 255;
	@%p32 bra 	$L__BB8_59;
	or.b32  	%r433, %r1680, 1073741824;
	shl.b32 	%r434, %r4, 8;
	add.s32 	%r435, %r434, %r1;
	mul.wide.s32 	%rd31, %r435, 4;
	add.s64 	%rd32, %rd4, %rd31;
	st.volatile.global.u32 	[%rd32], %r433;
$L__BB8_59:
	ld.param.u64 	%rd239, [_ZN3cub18CUB_300001_SM_10006detail10radix_sort29DeviceRadixSortOnesweepKernelINS1_5radix10policy_hubIjNS0_8NullTypeEyE10Policy1000ELNS0_9SortOrderE0EjS6_yiiNS1_21identity_decomposer_tEEEvPT5_SC_PT3_PKSD_PT1_PKSH_PT2_PKSL_T4_iiT6__param_4];
	cvta.to.global.u64 	%rd5, %rd239;
	setp.lt.u32 	%p33, %r1, 256;
	setp.eq.s32 	%p34, %r1680, 7296;
	and.pred  	%p35, %p33, %p34;
	selp.u32 	%r436, 1, 0, %p35;
	{ 
	.reg .pred 	%p1; 
	.reg .pred 	%p2; 
	setp.ne.u32 	%p1, %r436, 0; 
	bar.red.or.pred 	%p2, 0, %p1; 
	selp.u32 	%r437, 1, 0, %p2; 
	}
	setp.eq.s32 	%p36, %r437, 0;
	cvt.u64.u32 	%rd6, %r1;
	@%p36 bra 	$L__BB8_111;
	shl.b32 	%r438, %r1, 3;
	add.s32 	%r440, %r327, %r438;
	add.s32 	%r124, %r440, 29184;
	@%p32 bra 	$L__BB8_68;
	ld.param.u64 	%rd237, [_ZN3cub18CUB_300001_SM_10006detail10radix_sort29DeviceRadixSortOnesweepKernelINS1_5radix10policy_hubIjNS0_8NullTypeEyE10Policy1000ELNS0_9SortOrderE0EjS6_yiiNS1_21identity_decomposer_tEEEvPT5_SC_PT3_PKSD_PT1_PKSH_PT2_PKSL_T4_iiT6__param_3];
	cvta.to.global.u64 	%rd33, %rd237;
	shl.b64 	%rd34, %rd6, 3;
	add.s64 	%rd35, %rd33, %rd34;
	ld.global.u64 	%rd36, [%rd35];
	setp.gt.u32 	%p38, %r1, %r107;
	selp.b64 	%rd37, 7296, 0, %p38;
	sub.s64 	%rd240, %rd36, %rd37;
	st.shared.u64 	[%r124], %rd240;
	setp.lt.s32 	%p39, %r4, 1;
	mov.u32 	%r1684, %r1680;
	@%p39 bra 	$L__BB8_67;
	mov.b32 	%r1682, -1;
	mov.u32 	%r1681, %r4;
	mov.u32 	%r1684, %r1680;
$L__BB8_63:
	add.s32 	%r128, %r1681, -1;
$L__BB8_64:
	membar.cta;
	shl.b32 	%r442, %r128, 8;
	add.s32 	%r443, %r442, %r1;
	mul.wide.s32 	%rd38, %r443, 4;
	add.s64 	%rd39, %rd4, %rd38;
	ld.volatile.global.u32 	%r129, [%rd39];
	setp.eq.s32 	%p40, %r129, 0;
	@%p40 bra 	$L__BB8_64;
	and.b32  	%r444, %r129, 1073741823;
	add.s32 	%r1684, %r444, %r1684;
	setp.gt.s32 	%p41, %r129, -1;
	vote.sync.ballot.b32 	%r1682, %p41, %r1682;
	setp.gt.u32 	%p43, %r1681, 1;
	and.pred  	%p44, %p41, %p43;
	mov.u32 	%r1681, %r128;
	@%p44 bra 	$L__BB8_63;
	ld.shared.u64 	%rd240, [%r124];
$L__BB8_67:
	or.b32  	%r445, %r1684, -2147483648;
	shl.b32 	%r446, %r4, 8;
	add.s32 	%r447, %r446, %r1;
	mul.wide.s32 	%rd40, %r447, 4;
	add.s64 	%rd41, %rd4, %rd40;
	st.volatile.global.u32 	[%rd41], %r445;
	sub.s32 	%r448, %r1684, %r1680;
	cvt.s64.s32 	%rd42, %r448;
	add.s64 	%rd43, %rd240, %rd42;
	st.shared.u64 	[%r124], %rd43;
$L__BB8_68:
	ld.param.u32 	%r1584, [_ZN3cub18CUB_300001_SM_10006detail10radix_sort29DeviceRadixSortOnesweepKernelINS1_5radix10policy_hubIjNS0_8NullTypeEyE10Policy1000ELNS0_9SortOrderE0EjS6_yiiNS1_21identity_decomposer_tEEEvPT5_SC_PT3_PKSD_PT1_PKSH_PT2_PKSL_T4_iiT6__param_8];
	ld.param.u64 	%rd233, [_ZN3cub18CUB_300001_SM_10006detail10radix_sort29DeviceRadixSortOnesweepKernelINS1_5radix10policy_hubIjNS0_8NullTypeEyE10Policy1000ELNS0_9SortOrderE0EjS6_yiiNS1_21identity_decomposer_tEEEvPT5_SC_PT3_PKSD_PT1_PKSH_PT2_PKSL_T4_iiT6__param_2];
	mad.lo.s32 	%r133, %r4, 7296, 7296;
	setp.lt.s32 	%p46, %r133, %r1584;
	setp.eq.s64 	%p47, %rd233, 0;
	or.pred  	%p48, %p47, %p46;
	or.pred  	%p49, %p32, %p48;
	@%p49 bra 	$L__BB8_70;
	ld.param.u64 	%rd234, [_ZN3cub18CUB_300001_SM_10006detail10radix_sort29DeviceRadixSortOnesweepKernelINS1_5radix10policy_hubIjNS0_8NullTypeEyE10Policy1000ELNS0_9SortOrderE0EjS6_yiiNS1_21identity_decomposer_tEEEvPT5_SC_PT3_PKSD_PT1_PKSH_PT2_PKSL_T4_iiT6__param_2];
	ld.shared.u64 	%rd44, [%r124];
	setp.gt.u32 	%p50, %r1, %r107;
	selp.b64 	%rd45, 7296, 0, %p50;
	cvt.s64.s32 	%rd46, %r1680;
	add.s64 	%rd47, %rd45, %rd46;
	add.s64 	%rd48, %rd47, %rd44;
	cvta.to.global.u64 	%rd49, %rd234;
	shl.b64 	%rd50, %rd6, 3;
	add.s64 	%rd51, %rd49, %rd50;
	st.global.u64 	[%rd51], %rd48;
$L__BB8_70:
	ld.param.u32 	%r1585, [_ZN3cub18CUB_300001_SM_10006detail10radix_sort29DeviceRadixSortOnesweepKernelINS1_5radix10policy_hubIjNS0_8NullTypeEyE10Policy1000ELNS0_9SortOrderE0EjS6_yiiNS1_21identity_decomposer_tEEEvPT5_SC_PT3_PKSD_PT1_PKSH_PT2_PKSL_T4_iiT6__param_8];
	setp.gt.s32 	%p51, %r133, %r1585;
	bar.sync 	0;
	shl.b32 	%r449, %r107, 3;
	add.s32 	%r451, %r327, %r449;
	ld.shared.u64 	%rd10, [%r451+29184];
	@%p51 bra 	$L__BB8_72;
	and.b32  	%r452, %r1, 31;
	and.b32  	%r453, %r1, 992;
	mul.lo.s32 	%r454, %r453, 19;
	or.b32  	%r455, %r454, %r452;
	cvt.u64.u32 	%rd52, %r455;
	add.s64 	%rd53, %rd10, %rd52;
	shl.b64 	%rd54, %rd53, 2;
	add.s64 	%rd55, %rd5, %rd54;
	st.global.u32 	[%rd55], %r1653;
	st.global.u32 	[%rd55+128], %r1654;
	st.global.u32 	[%rd55+256], %r1655;
	st.global.u32 	[%rd55+384], %r1656;
	st.global.u32 	[%rd55+512], %r1657;
	st.global.u32 	[%rd55+640], %r1658;
	st.global.u32 	[%rd55+768], %r1659;
	st.global.u32 	[%rd55+896], %r1660;
	st.global.u32 	[%rd55+1024], %r1661;
	st.global.u32 	[%rd55+1152], %r1662;
	st.global.u32 	[%rd55+1280], %r1663;
	st.global.u32 	[%rd55+1408], %r1664;
	st.global.u32 	[%rd55+1536], %r1665;
	st.global.u32 	[%rd55+1664], %r1666;
	st.global.u32 	[%rd55+1792], %r1667;
	st.global.u32 	[%rd55+1920], %r1668;
	st.global.u32 	[%rd55+2048], %r1669;
	st.global.u32 	[%rd55+2176], %r1670;
	st.global.u32 	[%rd55+2304], %r1671;
	bra.uni 	$L__BB8_110;
$L__BB8_72:
	ld.param.u32 	%r1586, [_ZN3cub18CUB_300001_SM_10006detail10radix_sort29DeviceRadixSortOnesweepKernelINS1_5radix10policy_hubIjNS0_8NullTypeEyE10Policy1000ELNS0_9SortOrderE0EjS6_yiiNS1_21identity_decomposer_tEEEvPT5_SC_PT3_PKSD_PT1_PKSH_PT2_PKSL_T4_iiT6__param_8];
	mad.lo.s32 	%r134, %r4, -7296, %r1586;
	and.b32  	%r456, %r1, 31;
	and.b32  	%r457, %r1, 992;
	mul.lo.s32 	%r458, %r457, 19;
	or.b32  	%r135, %r458, %r456;
	setp.ge.s32 	%p52, %r135, %r134;
	cvt.u64.u32 	%rd56, %r135;
	add.s64 	%rd57, %rd10, %rd56;
	shl.b64 	%rd58, %rd57, 2;
	add.s64 	%rd11, %rd5, %rd58;
	@%p52 bra 	$L__BB8_74;
	st.global.u32 	[%rd11], %r1653;
$L__BB8_74:
	add.s32 	%r459, %r135, 32;
	setp.ge.s32 	%p53, %r459, %r134;
	@%p53 bra 	$L__BB8_76;
	st.global.u32 	[%rd11+128], %r1654;
$L__BB8_76:
	add.s32 	%r460, %r135, 64;
	setp.ge.s32 	%p54, %r460, %r134;
	@%p54 bra 	$L__BB8_78;
	st.global.u32 	[%rd11+256], %r1655;
$L__BB8_78:
	add.s32 	%r461, %r135, 96;
	setp.ge.s32 	%p55, %r461, %r134;
	@%p55 bra 	$L__BB8_80;
	st.global.u32 	[%rd11+384], %r1656;
$L__BB8_80:
	add.s32 	%r462, %r135, 128;
	setp.ge.s32 	%p56, %r462, %r134;
	@%p56 bra 	$L__BB8_82;
	st.global.u32 	[%rd11+512], %r1657;
$L__BB8_82:
	add.s32 	%r463, %r135, 160;
	setp.ge.s32 	%p57, %r463, %r134;
	@%p57 bra 	$L__BB8_84;
	st.global.u32 	[%rd11+640], %r1658;
$L__BB8_84:
	add.s32 	%r464, %r135, 192;
	setp.ge.s32 	%p58, %r464, %r134;
	@%p58 bra 	$L__BB8_86;
	st.global.u32 	[%rd11+768], %r1659;
$L__BB8_86:
	add.s32 	%r465, %r135, 224;
	setp.ge.s32 	%p59, %r465, %r134;
	@%p59 bra 	$L__BB8_88;
	st.global.u32 	[%rd11+896], %r1660;
$L__BB8_88:
	add.s32 	%r466, %r135, 256;
	setp.ge.s32 	%p60, %r466, %r134;
	@%p60 bra 	$L__BB8_90;
	st.global.u32 	[%rd11+1024], %r1661;
$L__BB8_90:
	add.s32 	%r467, %r135, 288;
	setp.ge.s32 	%p61, %r467, %r134;
	@%p61 bra 	$L__BB8_92;
	st.global.u32 	[%rd11+1152], %r1662;
$L__BB8_92:
	add.s32 	%r468, %r135, 320;
	setp.ge.s32 	%p62, %r468, %r134;
	@%p62 bra 	$L__BB8_94;
	st.global.u32 	[%rd11+1280], %r1663;
$L__BB8_94:
	add.s32 	%r469, %r135, 352;
	setp.ge.s32 	%p63, %r469, %r134;
	@%p63 bra 	$L__BB8_96;
	st.global.u32 	[%rd11+1408], %r1664;
$L__BB8_96:
	add.s32 	%r470, %r135, 384;
	setp.ge.s32 	%p64, %r470, %r134;
	@%p64 bra 	$L__BB8_98;
	st.global.u32 	[%rd11+1536], %r1665;
$L__BB8_98:
	add.s32 	%r471, %r135, 416;
	setp.ge.s32 	%p65, %r471, %r134;
	@%p65 bra 	$L__BB8_100;
	st.global.u32 	[%rd11+1664], %r1666;
$L__BB8_100:
	add.s32 	%r472, %r135, 448;
	setp.ge.s32 	%p66, %r472, %r134;
	@%p66 bra 	$L__BB8_102;
	st.global.u32 	[%rd11+1792], %r1667;
$L__BB8_102:
	add.s32 	%r473, %r135, 480;
	setp.ge.s32 	%p67, %r473, %r134;
	@%p67 bra 	$L__BB8_104;
	st.global.u32 	[%rd11+1920], %r1668;
$L__BB8_104:
	add.s32 	%r474, %r135, 512;
	setp.ge.s32 	%p68, %r474, %r134;
	@%p68 bra 	$L__BB8_106;
	st.global.u32 	[%rd11+2048], %r1669;
$L__BB8_106:
	add.s32 	%r475, %r135, 544;
	setp.ge.s32 	%p69, %r475, %r134;
	@%p69 bra 	$L__BB8_108;
	st.global.u32 	[%rd11+2176], %r1670;
$L__BB8_108:
	add.s32 	%r476, %r135, 576;
	setp.ge.s32 	%p70, %r476, %r134;
	@%p70 bra 	$L__BB8_110;
	st.global.u32 	[%rd11+2304], %r1671;
$L__BB8_110:
	// begin inline asm
	exit;
	// end inline asm
$L__BB8_111:
	mul.hi.u32 	%r477, %r1, 357913942;
	add.s32 	%r478, %r477, %r1;
	shl.b32 	%r479, %r478, 2;
	add.s32 	%r481, %r327, %r479;
	add.s32 	%r136, %r481, 13328;
	st.shared.u32 	[%r481+13328], %r1680;
	bar.sync 	0;
	setp.gt.u32 	%p71, %r1, 31;
	@%p71 bra 	$L__BB8_113;
	mov.u32 	%r512, _ZZN3cub18CUB_300001_SM_10006detail10radix_sort29DeviceRadixSortOnesweepKernelINS1_5radix10policy_hubIjNS0_8NullTypeEyE10Policy1000ELNS0_9SortOrderE0EjS6_yiiNS1_21identity_decomposer_tEEEvPT5_SC_PT3_PKSD_PT1_PKSH_PT2_PKSL_T4_iiT6_E1s;
	mad.lo.s32 	%r513, %r1, 52, %r512;
	ld.shared.u32 	%r514, [%r513+13328];
	ld.shared.u32 	%r515, [%r513+13332];
	ld.shared.u32 	%r516, [%r513+13336];
	ld.shared.u32 	%r517, [%r513+13340];
	ld.shared.u32 	%r518, [%r513+13344];
	ld.shared.u32 	%r519, [%r513+13348];
	ld.shared.u32 	%r520, [%r513+13352];
	ld.shared.u32 	%r521, [%r513+13356];
	ld.shared.u32 	%r522, [%r513+13360];
	ld.shared.u32 	%r523, [%r513+13364];
	ld.shared.u32 	%r524, [%r513+13368];
	ld.shared.u32 	%r525, [%r513+13372];
	add.s32 	%r526, %r515, %r514;
	add.s32 	%r527, %r526, %r516;
	add.s32 	%r528, %r527, %r517;
	add.s32 	%r529, %r528, %r518;
	add.s32 	%r530, %r529, %r519;
	add.s32 	%r531, %r530, %r520;
	add.s32 	%r532, %r531, %r521;
	add.s32 	%r533, %r532, %r522;
	add.s32 	%r534, %r533, %r523;
	add.s32 	%r535, %r534, %r524;
	add.s32 	%r486, %r535, %r525;
	mov.b32 	%r484, 1;
	mov.b32 	%r509, 0;
	mov.b32 	%r511, -1;
	// begin inline asm
	{  .reg .s32 r0;  .reg .pred p;  shfl.sync.up.b32 r0|p, %r486, %r484, %r509, %r511;  @p add.s32 r0, r0, %r486;  mov.s32 %r482, r0;}
	// end inline asm
	mov.b32 	%r490, 2;
	// begin inline asm
	{  .reg .s32 r0;  .reg .pred p;  shfl.sync.up.b32 r0|p, %r482, %r490, %r509, %r511;  @p add.s32 r0, r0, %r482;  mov.s32 %r488, r0;}
	// end inline asm
	mov.b32 	%r496, 4;
	// begin inline asm
	{  .reg .s32 r0;  .reg .pred p;  shfl.sync.up.b32 r0|p, %r488, %r496, %r509, %r511;  @p add.s32 r0, r0, %r488;  mov.s32 %r494, r0;}
	// end inline asm
	mov.b32 	%r502, 8;
	// begin inline asm
	{  .reg .s32 r0;  .reg .pred p;  shfl.sync.up.b32 r0|p, %r494, %r502, %r509, %r511;  @p add.s32 r0, r0, %r494;  mov.s32 %r500, r0;}
	// end inline asm
	mov.b32 	%r508, 16;
	// begin inline asm
	{  .reg .s32 r0;  .reg .pred p;  shfl.sync.up.b32 r0|p, %r500, %r508, %r509, %r511;  @p add.s32 r0, r0, %r500;  mov.s32 %r506, r0;}
	// end inline asm
	sub.s32 	%r536, %r506, %r486;
	add.s32 	%r537, %r514, %r536;
	add.s32 	%r538, %r515, %r537;
	add.s32 	%r539, %r516, %r538;
	add.s32 	%r540, %r517, %r539;
	add.s32 	%r541, %r518, %r540;
	add.s32 	%r542, %r519, %r541;
	add.s32 	%r543, %r520, %r542;
	add.s32 	%r544, %r521, %r543;
	add.s32 	%r545, %r522, %r544;
	add.s32 	%r546, %r523, %r545;
	add.s32 	%r547, %r524, %r546;
	st.shared.u32 	[%r513+13328], %r536;
	st.shared.u32 	[%r513+13332], %r537;
	st.shared.u32 	[%r513+13336], %r538;
	st.shared.u32 	[%r513+13340], %r539;
	st.shared.u32 	[%r513+13344], %r540;
	st.shared.u32 	[%r513+13348], %r541;
	st.shared.u32 	[%r513+13352], %r542;
	st.shared.u32 	[%r513+13356], %r543;
	st.shared.u32 	[%r513+13360], %r544;
	st.shared.u32 	[%r513+13364], %r545;
	st.shared.u32 	[%r513+13368], %r546;
	st.shared.u32 	[%r513+13372], %r547;
$L__BB8_113:
	setp.gt.u32 	%p72, %r1, 255;
	bar.sync 	0;
	ld.shared.u32 	%r137, [%r136];
	@%p72 bra 	$L__BB8_115;
	ld.shared.u32 	%r548, [%r121];
	add.s32 	%r549, %r548, %r137;
	st.shared.u32 	[%r121], %r549;
	ld.shared.u32 	%r550, [%r121+1024];
	add.s32 	%r551, %r550, %r137;
	st.shared.u32 	[%r121+1024], %r551;
	ld.shared.u32 	%r552, [%r121+2048];
	add.s32 	%r553, %r552, %r137;
	st.shared.u32 	[%r121+2048], %r553;
	ld.shared.u32 	%r554, [%r121+3072];
	add.s32 	%r555, %r554, %r137;
	st.shared.u32 	[%r121+3072], %r555;
	ld.shared.u32 	%r556, [%r121+4096];
	add.s32 	%r557, %r556, %r137;
	st.shared.u32 	[%r121+4096], %r557;
	ld.shared.u32 	%r558, [%r121+5120];
	add.s32 	%r559, %r558, %r137;
	st.shared.u32 	[%r121+5120], %r559;
	ld.shared.u32 	%r560, [%r121+6144];
	add.s32 	%r561, %r560, %r137;
	st.shared.u32 	[%r121+6144], %r561;
	ld.shared.u32 	%r562, [%r121+7168];
	add.s32 	%r563, %r562, %r137;
	st.shared.u32 	[%r121+7168], %r563;
	ld.shared.u32 	%r564, [%r121+8192];
	add.s32 	%r565, %r564, %r137;
	st.shared.u32 	[%r121+8192], %r565;
	ld.shared.u32 	%r566, [%r121+9216];
	add.s32 	%r567, %r566, %r137;
	st.shared.u32 	[%r121+9216], %r567;
	ld.shared.u32 	%r568, [%r121+10240];
	add.s32 	%r569, %r568, %r137;
	st.shared.u32 	[%r121+10240], %r569;
	ld.shared.u32 	%r570, [%r121+11264];
	add.s32 	%r571, %r570, %r137;
	st.shared.u32 	[%r121+11264], %r571;
$L__BB8_115:
	bar.sync 	0;
	// begin inline asm
	mov.u32 %r572, %lanemask_le;
	// end inline asm
	mov.b32 	%r575, 1;
	// begin inline asm
	{
    .reg .pred p;
    and.b32 %r573, %r107, %r575;    setp.ne.u32 p, %r573, 0;
    vote.ballot.sync.b32 %r573, p, 0xffffffff;
    @!p not.b32 %r573, %r573;
}

	// end inline asm
	mov.b32 	%r578, 2;
	// begin inline asm
	{
    .reg .pred p;
    and.b32 %r576, %r107, %r578;    setp.ne.u32 p, %r576, 0;
    vote.ballot.sync.b32 %r576, p, 0xffffffff;
    @!p not.b32 %r576, %r576;
}

	// end inline asm
	and.b32  	%r598, %r576, %r573;
	mov.b32 	%r581, 4;
	// begin inline asm
	{
    .reg .pred p;
    and.b32 %r579, %r107, %r581;    setp.ne.u32 p, %r579, 0;
    vote.ballot.sync.b32 %r579, p, 0xffffffff;
    @!p not.b32 %r579, %r579;
}

	// end inline asm
	and.b32  	%r599, %r579, %r598;
	mov.b32 	%r584, 8;
	// begin inline asm
	{
    .reg .pred p;
    and.b32 %r582, %r107, %r584;    setp.ne.u32 p, %r582, 0;
    vote.ballot.sync.b32 %r582, p, 0xffffffff;
    @!p not.b32 %r582, %r582;
}

	// end inline asm
	and.b32  	%r600, %r582, %r599;
	mov.b32 	%r587, 16;
	// begin inline asm
	{
    .reg .pred p;
    and.b32 %r585, %r107, %r587;    setp.ne.u32 p, %r585, 0;
    vote.ballot.sync.b32 %r585, p, 0xffffffff;
    @!p not.b32 %r585, %r585;
}

	// end inline asm
	and.b32  	%r601, %r585, %r600;
	mov.b32 	%r590, 32;
	// begin inline asm
	{
    .reg .pred p;
    and.b32 %r588, %r107, %r590;    setp.ne.u32 p, %r588, 0;
    vote.ballot.sync.b32 %r588, p, 0xffffffff;
    @!p not.b32 %r588, %r588;
}

	// end inline asm
	and.b32  	%r602, %r588, %r601;
	mov.b32 	%r593, 64;
	// begin inline asm
	{
    .reg .pred p;
    and.b32 %r591, %r107, %r593;    setp.ne.u32 p, %r591, 0;
    vote.ballot.sync.b32 %r591, p, 0xffffffff;
    @!p not.b32 %r591, %r591;
}

	// end inline asm
	and.b32  	%r603, %r591, %r602;
	mov.b32 	%r596, 128;
	// begin inline asm
	{
    .reg .pred p;
    and.b32 %r594, %r107, %r596;    setp.ne.u32 p, %r594, 0;
    vote.ballot.sync.b32 %r594, p, 0xffffffff;
    @!p not.b32 %r594, %r594;
}

	// end inline asm
	and.b32  	%r604, %r594, %r603;
	clz.b32 	%r605, %r604;
	sub.s32 	%r139, 31, %r605;
	and.b32  	%r606, %r572, %r604;
	popc.b32 	%r140, %r606;
	setp.ne.s32 	%p73, %r248, %r139;
	mov.b32 	%r1685, 0;
	@%p73 bra 	$L__BB8_117;
	atom.shared.add.u32 	%r1685, [%r108], %r140;
$L__BB8_117:
	ld.param.u32 	%r1591, [_ZN3cub18CUB_300001_SM_10006detail10radix_sort29DeviceRadixSortOnesweepKernelINS1_5radix10policy_hubIjNS0_8NullTypeEyE10Policy1000ELNS0_9SortOrderE0EjS6_yiiNS1_21identity_decomposer_tEEEvPT5_SC_PT3_PKSD_PT1_PKSH_PT2_PKSL_T4_iiT6__param_9];
	shfl.sync.idx.b32	%r632|%p74, %r1685, %r139, 31, -1;
	add.s32 	%r143, %r140, %r632;
	shr.u32 	%r633, %r1654, %r1591;
	and.b32  	%r629, %r633, %r82;
	mov.b32 	%r609, 1;
	// begin inline asm
	{
    .reg .pred p;
    and.b32 %r607, %r629, %r609;    setp.ne.u32 p, %r607, 0;
    vote.ballot.sync.b32 %r607, p, 0xffffffff;
    @!p not.b32 %r607, %r607;
}

	// end inline asm
	mov.b32 	%r612, 2;
	// begin inline asm
	{
    .reg .pred p;
    and.b32 %r610, %r629, %r612;    setp.ne.u32 p, %r610, 0;
    vote.ballot.sync.b32 %r610, p, 0xffffffff;
    @!p not.b32 %r610, %r610;
}

	// end inline asm
	and.b32  	%r634, %r610, %r607;
	mov.b32 	%r615, 4;
	// begin inline asm
	{
    .reg .pred p;
    and.b32 %r613, %r629, %r615;    setp.ne.u32 p, %r613, 0;
    vote.ballot.sync.b32 %r613, p, 0xffffffff;
    @!p not.b32 %r613, %r613;
}

	// end inline asm
	and.b32  	%r635, %r613, %r634;
	mov.b32 	%r618, 8;
	// begin inline asm
	{
    .reg .pred p;
    and.b32 %r616, %r629, %r618;    setp.ne.u32 p, %r616, 0;
    vote.ballot.sync.b32 %r616, p, 0xffffffff;
    @!p not.b32 %r616, %r616;
}

	// end inline asm
	and.b32  	%r636, %r616, %r635;
	mov.b32 	%r621, 16;
	// begin inline asm
	{
    .reg .pred p;
    and.b32 %r619, %r629, %r621;    setp.ne.u32 p, %r619, 0;
    vote.ballot.sync.b32 %r619, p, 0xffffffff;
    @!p not.b32 %r619, %r619;
}

	// end inline asm
	and.b32  	%r637, %r619, %r636;
	mov.b32 	%r624, 32;
	// begin inline asm
	{
    .reg .pred p;
    and.b32 %r622, %r629, %r624;    setp.ne.u32 p, %r622, 0;
    vote.ballot.sync.b32 %r622, p, 0xffffffff;
    @!p not.b32 %r622, %r622;
}

	// end inline asm
	and.b32  	%r638, %r622, %r637;
	mov.b32 	%r627, 64;
	// begin inline asm
	{
    .reg .pred p;
    and.b32 %r625, %r629, %r627;    setp.ne.u32 p, %r625, 0;
    vote.ballot.sync.b32 %r625, p, 0xffffffff;
    @!p not.b32 %r625, %r625;
}

	// end inline asm
	and.b32  	%r639, %r625, %r638;
	mov.b32 	%r630, 128;
	// begin inline asm
	{
    .reg .pred p;
    and.b32 %r628, %r629, %r630;    setp.ne.u32 p, %r628, 0;
    vote.ballot.sync.b32 %r628, p, 0xffffffff;
    @!p not.b32 %r628, %r628;
}

	// end inline asm
	and.b32  	%r640, %r628, %r639;
	clz.b32 	%r641, %r640;
	sub.s32 	%r144, 31, %r641;
	and.b32  	%r642, %r572, %r640;
	popc.b32 	%r145, %r642;
	setp.ne.s32 	%p75, %r248, %r144;
	mov.b32 	%r1686, 0;
	@%p75 bra 	$L__BB8_119;
	atom.shared.add.u32 	%r1686, [%r109], %r145;
$L__BB8_119:
	ld.param.u32 	%r1592, [_ZN3cub18CUB_300001_SM_10006detail10radix_sort29DeviceRadixSortOnesweepKernelINS1_5radix10policy_hubIjNS0_8NullTypeEyE10Policy1000ELNS0_9SortOrderE0EjS6_yiiNS1_21identity_decomposer_tEEEvPT5_SC_PT3_PKSD_PT1_PKSH_PT2_PKSL_T4_iiT6__param_9];
	shfl.sync.idx.b32	%r668|%p76, %r1686, %r144, 31, -1;
	add.s32 	%r148, %r145, %r668;
	shr.u32 	%r669, %r1655, %r1592;
	and.b32  	%r665, %r669, %r82;
	mov.b32 	%r645, 1;
	// begin inline asm
	{
    .reg .pred p;
    and.b32 %r643, %r665, %r645;    setp.ne.u32 p, %r643, 0;
    vote.ballot.sync.b32 %r643, p, 0xffffffff;
    @!p not.b32 %r643, %r643;
}

	// end inline asm
	mov.b32 	%r648, 2;
	// begin inline asm
	{
    .reg .pred p;
    and.b32 %r646, %r665, %r648;    setp.ne.u32 p, %r646, 0;
    vote.ballot.sync.b32 %r646, p, 0xffffffff;
    @!p not.b32 %r646, %r646;
}

	// end inline asm
	and.b32  	%r670, %r646, %r643;
	mov.b32 	%r651, 4;
	// begin inline asm
	{
    .reg .pred p;
    and.b32 %r649, %r665, %r651;    setp.ne.u32 p, %r649, 0;
    vote.ballot.sync.b32 %r649, p, 0xffffffff;
    @!p not.b32 %r649, %r649;
}

	// end inline asm
	and.b32  	%r671, %r649, %r670;
	mov.b32 	%r654, 8;
	// begin inline asm
	{
    .reg .pred p;
    and.b32 %r652, %r665, %r654;    setp.ne.u32 p, %r652, 0;
    vote.ballot.sync.b32 %r652, p, 0xffffffff;
    @!p not.b32 %r652, %r652;
}

	// end inline asm
	and.b32  	%r672, %r652, %r671;
	mov.b32 	%r657, 16;
	// begin inline asm
	{
    .reg .pred p;
    and.b32 %r655, %r665, %r657;    setp.ne.u32 p, %r655, 0;
    vote.ballot.sync.b32 %r655, p, 0xffffffff;
    @!p not.b32 %r655, %r655;
}

	// end inline asm
	and.b32  	%r673, %r655, %r672;
	mov.b32 	%r660, 32;
	// begin inline asm
	{
    .reg .pred p;
    and.b32 %r658, %r665, %r660;    setp.ne.u32 p, %r658, 0;
    vote.ballot.sync.b32 %r658, p, 0xffffffff;
    @!p not.b32 %r658, %r658;
}

	// end inline asm
	and.b32  	%r674, %r658, %r673;
	mov.b32 	%r663, 64;
	// begin inline asm
	{
    .reg .pred p;
    and.b32 %r661, %r665, %r663;    setp.ne.u32 p, %r661, 0;
    vote.ballot.sync.b32 %r661, p, 0xffffffff;
    @!p not.b32 %r661, %r661;
}

	// end inline asm
	and.b32  	%r675, %r661, %r674;
	mov.b32 	%r666, 128;
	// begin inline asm
	{
    .reg .pred p;
    and.b32 %r664, %r665, %r666;    setp.ne.u32 p, %r664, 0;
    vote.ballot.sync.b32 %r664, p, 0xffffffff;
    @!p not.b32 %r664, %r664;
}

	// end inline asm
	and.b32  	%r676, %r664, %r675;
	clz.b32 	%r677, %r676;
	sub.s32 	%r149, 31, %r677;
	and.b32  	%r678, %r572, %r676;
	popc.b32 	%r150, %r678;
	setp.ne.s32 	%p77, %r248, %r149;
	mov.b32 	%r1687, 0;
	@%p77 bra 	$L__BB8_121;
	atom.shared.add.u32 	%r1687, [%r110], %r150;
$L__BB8_121:
	ld.param.u32 	%r1593, [_ZN3cub18CUB_300001_SM_10006detail10radix_sort29DeviceRadixSortOnesweepKernelINS1_5radix10policy_hubIjNS0_8NullTypeEyE10Policy1000ELNS0_9SortOrderE0EjS6_yiiNS1_21identity_decomposer_tEEEvPT5_SC_PT3_PKSD_PT1_PKSH_PT2_PKSL_T4_iiT6__param_9];
	shfl.sync.idx.b32	%r704|%p78, %r1687, %r149, 31, -1;
	add.s32 	%r153, %r150, %r704;
	shr.u32 	%r705, %r1656, %r1593;
	and.b32  	%r701, %r705, %r82;
	mov.b32 	%r681, 1;
	// begin inline asm
	{
    .reg .pred p;
    and.b32 %r679, %r701, %r681;    setp.ne.u32 p, %r679, 0;
    vote.ballot.sync.b32 %r679, p, 0xffffffff;
    @!p not.b32 %r679, %r679;
}

	// end inline asm
	mov.b32 	%r684, 2;
	// begin inline asm
	{
    .reg .pred p;
    and.b32 %r682, %r701, %r684;    setp.ne.u32 p, %r682, 0;
    vote.ballot.sync.b32 %r682, p, 0xffffffff;
    @!p not.b32 %r682, %r682;
}

	// end inline asm
	and.b32  	%r706, %r682, %r679;
	mov.b32 	%r687, 4;
	// begin inline asm
	{
    .reg .pred p;
    and.b32 %r685, %r701, %r687;    setp.ne.u32 p, %r685, 0;
    vote.ballot.sync.b32 %r685, p, 0xffffffff;
    @!p not.b32 %r685, %r685;
}

	// end inline asm
	and.b32  	%r707, %r685, %r706;
	mov.b32 	%r690, 8;
	// begin inline asm
	{
    .reg .pred p;
    and.b32 %r688, %r701, %r690;    setp.ne.u32 p, %r688, 0;
    vote.ballot.sync.b32 %r688, p, 0xffffffff;
    @!p not.b32 %r688, %r688;
}

	// end inline asm
	and.b32  	%r708, %r688, %r707;
	mov.b32 	%r693, 16;
	// begin inline asm
	{
    .reg .pred p;
    and.b32 %r691, %r701, %r693;    setp.ne.u32 p, %r691, 0;
    vote.ballot.sync.b32 %r691, p, 0xffffffff;
    @!p not.b32 %r691, %r691;
}

	// end inline asm
	and.b32  	%r709, %r691, %r708;
	mov.b32 	%r696, 32;
	// begin inline asm
	{
    .reg .pred p;
    and.b32 %r694, %r701, %r696;    setp.ne.u32 p, %r694, 0;
    vote.ballot.sync.b32 %r694, p, 0xffffffff;
    @!p not.b32 %r694, %r694;
}

	// end inline asm
	and.b32  	%r710, %r694, %r709;
	mov.b32 	%r699, 64;
	// begin inline asm
	{
    .reg .pred p;
    and.b32 %r697, %r701, %r699;    setp.ne.u32 p, %r697, 0;
    vote.ballot.sync.b32 %r697, p, 0xffffffff;
    @!p not.b32 %r697, %r697;
}

	// end inline asm
	and.b32  	%r711, %r697, %r710;
	mov.b32 	%r702, 128;
	// begin inline asm
	{
    .reg .pred p;
    and.b32 %r700, %r701, %r702;    setp.ne.u32 p, %r700, 0;
    vote.ballot.sync.b32 %r700, p, 0xffffffff;
    @!p not.b32 %r700, %r700;
}

	// end inline asm
	and.b32  	%r712, %r700, %r711;
	clz.b32 	%r713, %r712;
	sub.s32 	%r154, 31, %r713;
	and.b32  	%r714, %r572, %r712;
	popc.b32 	%r155, %r714;
	setp.ne.s32 	%p79, %r248, %r154;
	mov.b32 	%r1688, 0;
	@%p79 bra 	$L__BB8_123;
	atom.shared.add.u32 	%r1688, [%r111], %r155;
$L__BB8_123:
	ld.param.u32 	%r1594, [_ZN3cub18CUB_300001_SM_10006detail10radix_sort29DeviceRadixSortOnesweepKernelINS1_5radix10policy_hubIjNS0_8NullTypeEyE10Policy1000ELNS0_9SortOrderE0EjS6_yiiNS1_21identity_decomposer_tEEEvPT5_SC_PT3_PKSD_PT1_PKSH_PT2_PKSL_T4_iiT6__param_9];
	shfl.sync.idx.b32	%r740|%p80, %r1688, %r154, 31, -1;
	add.s32 	%r158, %r155, %r740;
	shr.u32 	%r741, %r1657, %r1594;
	and.b32  	%r737, %r741, %r82;
	mov.b32 	%r717, 1;
	// begin inline asm
	{
    .reg .pred p;
    and.b32 %r715, %r737, %r717;    setp.ne.u32 p, %r715, 0;
    vote.ballot.sync.b32 %r715, p, 0xffffffff;
    @!p not.b32 %r715, %r715;
}

	// end inline asm
	mov.b32 	%r720, 2;
	// begin inline asm
	{
    .reg .pred p;
    and.b32 %r718, %r737, %r720;    setp.ne.u32 p, %r718, 0;
    vote.ballot.sync.b32 %r718, p, 0xffffffff;
    @!p not.b32 %r718, %r718;
}

	// end inline asm
	and.b32  	%r742, %r718, %r715;
	mov.b32 	%r723, 4;
	// begin inline asm
	{
    .reg .pred p;
    and.b32 %r721, %r737, %r723;    setp.ne.u32 p, %r721, 0;
    vote.ballot.sync.b32 %r721, p, 0xffffffff;
    @!p not.b32 %r721, %r721;
}

	// end inline asm
	and.b32  	%r743, %r721, %r742;
	mov.b32 	%r726, 8;
	// begin inline asm
	{
    .reg .pred p;
    and.b32 %r724, %r737, %r726;    setp.ne.u32 p, %r724, 0;
    vote.ballot.sync.b32 %r724, p, 0xffffffff;
    @!p not.b32 %r724, %r724;
}

	// end inline asm
	and.b32  	%r744, %r724, %r743;
	mov.b32 	%r729, 16;
	// begin inline asm
	{
    .reg .pred p;
    and.b32 %r727, %r737, %r729;    setp.ne.u32 p, %r727, 0;
    vote.ballot.sync.b32 %r727, p, 0xffffffff;
    @!p not.b32 %r727, %r727;
}

	// end inline asm
	and.b32  	%r745, %r727, %r744;
	mov.b32 	%r732, 32;
	// begin inline asm
	{
    .reg .pred p;
    and.b32 %r730, %r737, %r732;    setp.ne.u32 p, %r730, 0;
    vote.ballot.sync.b32 %r730, p, 0xffffffff;
    @!p not.b32 %r730, %r730;
}

	// end inline asm
	and.b32  	%r746, %r730, %r745;
	mov.b32 	%r735, 64;
	// begin inline asm
	{
    .reg .pred p;
    and.b32 %r733, %r737, %r735;    setp.ne.u32 p, %r733, 0;
    vote.ballot.sync.b32 %r733, p, 0xffffffff;
    @!p not.b32 %r733, %r733;
}

	// end inline asm
	and.b32  	%r747, %r733, %r746;
	mov.b32 	%r738, 128;
	// begin inline asm
	{
    .reg .pred p;
    and.b32 %r736, %r737, %r738;    setp.ne.u32 p, %r736, 0;
    vote.ballot.sync.b32 %r736, p, 0xffffffff;
    @!p not.b32 %r736, %r736;
}

	// end inline asm
	and.b32  	%r748, %r736, %r747;
	clz.b32 	%r749, %r748;
	sub.s32 	%r159, 31, %r749;
	and.b32  	%r750, %r572, %r748;
	popc.b32 	%r160, %r750;
	setp.ne.s32 	%p81, %r248, %r159;
	mov.b32 	%r1689, 0;
	@%p81 bra 	$L__BB8_125;
	atom.shared.add.u32 	%r1689, [%r112], %r160;
$L__BB8_125:
	ld.param.u32 	%r1595, [_ZN3cub18CUB_300001_SM_10006detail10radix_sort29DeviceRadixSortOnesweepKernelINS1_5radix10policy_hubIjNS0_8NullTypeEyE10Policy1000ELNS0_9SortOrderE0EjS6_yiiNS1_21identity_decomposer_tEEEvPT5_SC_PT3_PKSD_PT1_PKSH_PT2_PKSL_T4_iiT6__param_9];
	shfl.sync.idx.b32	%r776|%p82, %r1689, %r159, 31, -1;
	add.s32 	%r163, %r160, %r776;
	shr.u32 	%r777, %r1658, %r1595;
	and.b32  	%r773, %r777, %r82;
	mov.b32 	%r753, 1;
	// begin inline asm
	{
    .reg .pred p;
    and.b32 %r751, %r773, %r753;    setp.ne.u32 p, %r751, 0;
    vote.ballot.sync.b32 %r751, p, 0xffffffff;
    @!p not.b32 %r751, %r751;
}

	// end inline asm
	mov.b32 	%r756, 2;
	// begin inline asm
	{
    .reg .pred p;
    and.b32 %r754, %r773, %r756;    setp.ne.u32 p, %r754, 0;
    vote.ballot.sync.b32 %r754, p, 0xffffffff;
    @!p not.b32 %r754, %r754;
}

	// end inline asm
	and.b32  	%r778, %r754, %r751;
	mov.b32 	%r759, 4;
	// begin inline asm
	{
    .reg .pred p;
    and.b32 %r757, %r773, %r759;    setp.ne.u32 p, %r757, 0;
    vote.ballot.sync.b32 %r757, p, 0xffffffff;
    @!p not.b32 %r757, %r757;
}

	// end inline asm
	and.b32  	%r779, %r757, %r778;
	mov.b32 	%r762, 8;
	// begin inline asm
	{
    .reg .pred p;
    and.b32 %r760, %r773, %r762;    setp.ne.u32 p, %r760, 0;
    vote.ballot.sync.b32 %r760, p, 0xffffffff;
    @!p not.b32 %r760, %r760;
}

	// end inline asm
	and.b32  	%r780, %r760, %r779;
	mov.b32 	%r765, 16;
	// begin inline asm
	{
    .reg .pred p;
    and.b32 %r763, %r773, %r765;    setp.ne.u32 p, %r763, 0;
    vote.ballot.sync.b32 %r763, p, 0xffffffff;
    @!p not.b32 %r763, %r763;
}

	// end inline asm
	and.b32  	%r781, %r763, %r780;
	mov.b32 	%r768, 32;
	// begin inline asm
	{
    .reg .pred p;
    and.b32 %r766, %r773, %r768;    setp.ne.u32 p, %r766, 0;
    vote.ballot.sync.b32 %r766, p, 0xffffffff;
    @!p not.b32 %r766, %r766;
}

	// end inline asm
	and.b32  	%r782, %r766, %r781;
	mov.b32 	%r771, 64;
	// begin inline asm
	{
    .reg .pred p;
    and.b32 %r769, %r773, %r771;    setp.ne.u32 p, %r769, 0;
    vote.ballot.sync.b32 %r769, p, 0xffffffff;
    @!p not.b32 %r769, %r769;
}

	// end inline asm
	and.b32  	%r783, %r769, %r782;
	mov.b32 	%r774, 128;
	// begin inline asm
	{
    .reg .pred p;
    and.b32 %r772, %r773, %r774;    setp.ne.u32 p, %r772, 0;
    vote.ballot.sync.b32 %r772, p, 0xffffffff;
    @!p not.b32 %r772, %r772;
}

	// end inline asm
	and.b32  	%r784, %r772, %r783;
	clz.b32 	%r785, %r784;
	sub.s32 	%r164, 31, %r785;
	and.b32  	%r786, %r572, %r784;
	popc.b32 	%r165, %r786;
	setp.ne.s32 	%p83, %r248, %r164;
	mov.b32 	%r1690, 0;
	@%p83 bra 	$L__BB8_127;
	atom.shared.add.u32 	%r1690, [%r113], %r165;
$L__BB8_127:
	ld.param.u32 	%r1596, [_ZN3cub18CUB_300001_SM_10006detail10radix_sort29DeviceRadixSortOnesweepKernelINS1_5radix10policy_hubIjNS0_8NullTypeEyE10Policy1000ELNS0_9SortOrderE0EjS6_yiiNS1_21identity_decomposer_tEEEvPT5_SC_PT3_PKSD_PT1_PKSH_PT2_PKSL_T4_iiT6__param_9];
	shfl.sync.idx.b32	%r812|%p84, %r1690, %r164, 31, -1;
	add.s32 	%r168, %r165, %r812;
	shr.u32 	%r813, %r1659, %r1596;
	and.b32  	%r809, %r813, %r82;
	mov.b32 	%r789, 1;
	// begin inline asm
	{
    .reg .pred p;
    and.b32 %r787, %r809, %r789;    setp.ne.u32 p, %r787, 0;
    vote.ballot.sync.b32 %r787, p, 0xffffffff;
    @!p not.b32 %r787, %r787;
}

	// end inline asm
	mov.b32 	%r792, 2;
	// begin inline asm
	{
    .reg .pred p;
    and.b32 %r790, %r809, %r792;    setp.ne.u32 p, %r790, 0;
    vote.ballot.sync.b32 %r790, p, 0xffffffff;
    @!p not.b32 %r790, %r790;
}

	// end inline asm
	and.b32  	%r814, %r790, %r787;
	mov.b32 	%r795, 4;
	// begin inline asm
	{
    .reg .pred p;
    and.b32 %r793, %r809, %r795;    setp.ne.u32 p, %r793, 0;
    vote.ballot.sync.b32 %r793, p, 0xffffffff;
    @!p not.b32 %r793, %r793;
}

	// end inline asm
	and.b32  	%r815, %r793, %r814;
	mov.b32 	%r798, 8;
	// begin inline asm
	{
    .reg .pred p;
    and.b32 %r796, %r809, %r798;    setp.ne.u32 p, %r796, 0;
    vote.ballot.sync.b32 %r796, p, 0xffffffff;
    @!p not.b32 %r796, %r796;
}

	// end inline asm
	and.b32  	%r816, %r796, %r815;
	mov.b32 	%r801, 16;
	// begin inline asm
	{
    .reg .pred p;
    and.b32 %r799, %r809, %r801;    setp.ne.u32 p, %r799, 0;
    vote.ballot.sync.b32 %r799, p, 0xffffffff;
    @!p not.b32 %r799, %r799;
}

	// end inline asm
	and.b32  	%r817, %r799, %r816;
	mov.b32 	%r804, 32;
	// begin inline asm
	{
    .reg .pred p;
    and.b32 %r802, %r809, %r804;    setp.ne.u32 p, %r802, 0;
    vote.ballot.sync.b32 %r802, p, 0xffffffff;
    @!p not.b32 %r802, %r802;
}

	// end inline asm
	and.b32  	%r818, %r802, %r817;
	mov.b32 	%r807, 64;
	// begin inline asm
	{
    .reg .pred p;
    and.b32 %r805, %r809, %r807;    setp.ne.u32 p, %r805, 0;
    vote.ballot.sync.b32 %r805, p, 0xffffffff;
    @!p not.b32 %r805, %r805;
}

	// end inline asm
	and.b32  	%r819, %r805, %r818;
	mov.b32 	%r810, 128;
	// begin inline asm
	{
    .reg .pred p;
    and.b32 %r808, %r809, %r810;    setp.ne.u32 p, %r808, 0;
    vote.ballot.sync.b32 %r808, p, 0xffffffff;
    @!p not.b32 %r808, %r808;
}

	// end inline asm
	and.b32  	%r820, %r808, %r819;
	clz.b32 	%r821, %r820;
	sub.s32 	%r169, 31, %r821;
	and.b32  	%r822, %r572, %r820;
	popc.b32 	%r170, %r822;
	setp.ne.s32 	%p85, %r248, %r169;
	mov.b32 	%r1691, 0;
	@%p85 bra 	$L__BB8_129;
	atom.shared.add.u32 	%r1691, [%r114], %r170;
$L__BB8_129:
	ld.param.u32 	%r1597, [_ZN3cub18CUB_300001_SM_10006detail10radix_sort29DeviceRadixSortOnesweepKernelINS1_5radix10policy_hubIjNS0_8NullTypeEyE10Policy1000ELNS0_9SortOrderE0EjS6_yiiNS1_21identity_decomposer_tEEEvPT5_SC_PT3_PKSD_PT1_PKSH_PT2_PKSL_T4_iiT6__param_9];
	shfl.sync.idx.b32	%r848|%p86, %r1691, %r169, 31, -1;
	add.s32 	%r173, %r170, %r848;
	shr.u32 	%r849, %r1660, %r1597;
	and.b32  	%r845, %r849, %r82;
	mov.b32 	%r825, 1;
	// begin inline asm
	{
    .reg .pred p;
    and.b32 %r823, %r845, %r825;    setp.ne.u32 p, %r823, 0;
    vote.ballot.sync.b32 %r823, p, 0xffffffff;
    @!p not.b32 %r823, %r823;
}

	// end inline asm
	mov.b32 	%r828, 2;
	// begin inline asm
	{
    .reg .pred p;
    and.b32 %r826, %r845, %r828;    setp.ne.u32 p, %r826, 0;
    vote.ballot.sync.b32 %r826, p, 0xffffffff;
    @!p not.b32 %r826, %r826;
}

	// end inline asm
	and.b32  	%r850, %r826, %r823;
	mov.b32 	%r831, 4;
	// begin inline asm
	{
    .reg .pred p;
    and.b32 %r829, %r845, %r831;    setp.ne.u32 p, %r829, 0;
    vote.ballot.sync.b32 %r829, p, 0xffffffff;
    @!p not.b32 %r829, %r829;
}

	// end inline asm
	and.b32  	%r851, %r829, %r850;
	mov.b32 	%r834, 8;
	// begin inline asm
	{
    .reg .pred p;
    and.b32 %r832, %r845, %r834;    setp.ne.u32 p, %r832, 0;
    vote.ballot.sync.b32 %r832, p, 0xffffffff;
    @!p not.b32 %r832, %r832;
}

	// end inline asm
	and.b32  	%r852, %r832, %r851;
	mov.b32 	%r837, 16;
	// begin inline asm
	{
    .reg .pred p;
    and.b32 %r835, %r845, %r837;    setp.ne.u32 p, %r835, 0;
    vote.ballot.sync.b32 %r835, p, 0xffffffff;
    @!p not.b32 %r835, %r835;
}

	// end inline asm
	and.b32  	%r853, %r835, %r852;
	mov.b32 	%r840, 32;
	// begin inline asm
	{
    .reg .pred p;
    and.b32 %r838, %r845, %r840;    setp.ne.u32 p, %r838, 0;
    vote.ballot.sync.b32 %r838, p, 0xffffffff;
    @!p not.b32 %r838, %r838;
}

	// end inline asm
	and.b32  	%r854, %r838, %r853;
	mov.b32 	%r843, 64;
	// begin inline asm
	{
    .reg .pred p;
    and.b32 %r841, %r845, %r843;    setp.ne.u32 p, %r841, 0;
    vote.ballot.sync.b32 %r841, p, 0xffffffff;
    @!p not.b32 %r841, %r841;
}

	// end inline asm
	and.b32  	%r855, %r841, %r854;
	mov.b32 	%r846, 128;
	// begin inline asm
	{
    .reg .pred p;
    and.b32 %r844, %r845, %r846;    setp.ne.u32 p, %r844, 0;
    vote.ballot.sync.b32 %r844, p, 0xffffffff;
    @!p not.b32 %r844, %r844;
}

	// end inline asm
	and.b32  	%r856, %r844, %r855;
	clz.b32 	%r857, %r856;
	sub.s32 	%r174, 31, %r857;
	and.b32  	%r858, %r572, %r856;
	popc.b32 	%r175, %r858;
	setp.ne.s32 	%p87, %r248, %r174;
	mov.b32 	%r1692, 0;
	@%p87 bra 	$L__BB8_131;
	ld.param.u32 	%r1598, [_ZN3cub18CUB_300001_SM_10006detail10radix_sort29DeviceRadixSortOnesweepKernelINS1_5radix10policy_hubIjNS0_8NullTypeEyE10Policy1000ELNS0_9SortOrderE0EjS6_yiiNS1_21identity_decomposer_tEEEvPT5_SC_PT3_PKSD_PT1_PKSH_PT2_PKSL_T4_iiT6__param_9];
	shl.b32 	%r859, %r1, 5;
	and.b32  	%r860, %r859, 31744;
	mov.u32 	%r861, _ZZN3cub18CUB_300001_SM_10006detail10radix_sort29DeviceRadixSortOnesweepKernelINS1_5radix10policy_hubIjNS0_8NullTypeEyE10Policy1000ELNS0_9SortOrderE0EjS6_yiiNS1_21identity_decomposer_tEEEvPT5_SC_PT3_PKSD_PT1_PKSH_PT2_PKSL_T4_iiT6_E1s;
	add.s32 	%r862, %r861, %r860;
	shr.u32 	%r863, %r1660, %r1598;
	and.b32  	%r864, %r863, %r82;
	shl.b32 	%r865, %r864, 2;
	add.s32 	%r866, %r862, %r865;
	atom.shared.add.u32 	%r1692, [%r866], %r175;
$L__BB8_131:
	ld.param.u32 	%r1599, [_ZN3cub18CUB_300001_SM_10006detail10radix_sort29DeviceRadixSortOnesweepKernelINS1_5radix10policy_hubIjNS0_8NullTypeEyE10Policy1000ELNS0_9SortOrderE0EjS6_yiiNS1_21identity_decomposer_tEEEvPT5_SC_PT3_PKSD_PT1_PKSH_PT2_PKSL_T4_iiT6__param_9];
	shfl.sync.idx.b32	%r892|%p88, %r1692, %r174, 31, -1;
	add.s32 	%r178, %r175, %r892;
	shr.u32 	%r893, %r1661, %r1599;
	and.b32  	%r889, %r893, %r82;
	mov.b32 	%r869, 1;
	// begin inline asm
	{
    .reg .pred p;
    and.b32 %r867, %r889, %r869;    setp.ne.u32 p, %r867, 0;
    vote.ballot.sync.b32 %r867, p, 0xffffffff;
    @!p not.b32 %r867, %r867;
}

	// end inline asm
	mov.b32 	%r872, 2;
	// begin inline asm
	{
    .reg .pred p;
    and.b32 %r870, %r889, %r872;    setp.ne.u32 p, %r870, 0;
    vote.ballot.sync.b32 %r870, p, 0xffffffff;
    @!p not.b32 %r870, %r870;
}

	// end inline asm
	and.b32  	%r894, %r870, %r867;
	mov.b32 	%r875, 4;
	// begin inline asm
	{
    .reg .pred p;
    and.b32 %r873, %r889, %r875;    setp.ne.u32 p, %r873, 0;
    vote.ballot.sync.b32 %r873, p, 0xffffffff;
    @!p not.b32 %r873, %r873;
}

	// end inline asm
	and.b32  	%r895, %r873, %r894;
	mov.b32 	%r878, 8;
	// begin inline asm
	{
    .reg .pred p;
    and.b32 %r876, %r889, %r878;    setp.ne.u32 p, %r876, 0;
    vote.ballot.sync.b32 %r876, p, 0xffffffff;
    @!p not.b32 %r876, %r876;
}

	// end inline asm
	and.b32  	%r896, %r876, %r895;
	mov.b32 	%r881, 16;
	// begin inline asm
	{
    .reg .pred p;
    and.b32 %r879, %r889, %r881;    setp.ne.u32 p, %r879, 0;
    vote.ballot.sync.b32 %r879, p, 0xffffffff;
    @!p not.b32 %r879, %r879;
}

	// end inline asm
	and.b32  	%r897, %r879, %r896;
	mov.b32 	%r884, 32;
	// begin inline asm
	{
    .reg .pred p;
    and.b32 %r882, %r889, %r884;    setp.ne.u32 p, %r882, 0;
    vote.ballot.sync.b32 %r882, p, 0xffffffff;
    @!p not.b32 %r882, %r882;
}

	// end inline asm
	and.b32  	%r898, %r882, %r897;
	mov.b32 	%r887, 64;
	// begin inline asm
	{
    .reg .pred p;
    and.b32 %r885, %r889, %r887;    setp.ne.u32 p, %r885, 0;
    vote.ballot.sync.b32 %r885, p, 0xffffffff;
    @!p not.b32 %r885, %r885;
}

	// end inline asm
	and.b32  	%r899, %r885, %r898;
	mov.b32 	%r890, 128;
	// begin inline asm
	{
    .reg .pred p;
    and.b32 %r888, %r889, %r890;    setp.ne.u32 p, %r888, 0;
    vote.ballot.sync.b32 %r888, p, 0xffffffff;
    @!p not.b32 %r888, %r888;
}

	// end inline asm
	and.b32  	%r900, %r888, %r899;
	clz.b32 	%r901, %r900;
	sub.s32 	%r179, 31, %r901;
	and.b32  	%r902, %r572, %r900;
	popc.b32 	%r180, %r902;
	setp.ne.s32 	%p89, %r248, %r179;
	mov.b32 	%r1693, 0;
	@%p89 bra 	$L__BB8_133;
	ld.param.u32 	%r1600, [_ZN3cub18CUB_300001_SM_10006detail10radix_sort29DeviceRadixSortOnesweepKernelINS1_5radix10policy_hubIjNS0_8NullTypeEyE10Policy1000ELNS0_9SortOrderE0EjS6_yiiNS1_21identity_decomposer_tEEEvPT5_SC_PT3_PKSD_PT1_PKSH_PT2_PKSL_T4_iiT6__param_9];
	shl.b32 	%r903, %r1, 5;
	and.b32  	%r904, %r903, 31744;
	mov.u32 	%r905, _ZZN3cub18CUB_300001_SM_10006detail10radix_sort29DeviceRadixSortOnesweepKernelINS1_5radix10policy_hubIjNS0_8NullTypeEyE10Policy1000ELNS0_9SortOrderE0EjS6_yiiNS1_21identity_decomposer_tEEEvPT5_SC_PT3_PKSD_PT1_PKSH_PT2_PKSL_T4_iiT6_E1s;
	add.s32 	%r906, %r905, %r904;
	shr.u32 	%r907, %r1661, %r1600;
	and.b32  	%r908, %r907, %r82;
	shl.b32 	%r909, %r908, 2;
	add.s32 	%r910, %r906, %r909;
	atom.shared.add.u32 	%r1693, [%r910], %r180;
$L__BB8_133:
	ld.param.u32 	%r1601, [_ZN3cub18CUB_300001_SM_10006detail10radix_sort29DeviceRadixSortOnesweepKernelINS1_5radix10policy_hubIjNS0_8NullTypeEyE10Policy1000ELNS0_9SortOrderE0EjS6_yiiNS1_21identity_decomposer_tEEEvPT5_SC_PT3_PKSD_PT1_PKSH_PT2_PKSL_T4_iiT6__param_9];
	shfl.sync.idx.b32	%r936|%p90, %r1693, %r179, 31, -1;
	add.s32 	%r183, %r180, %r936;
	shr.u32 	%r937, %r1662, %r1601;
	and.b32  	%r933, %r937, %r82;
	mov.b32 	%r913, 1;
	// begin inline asm
	{
    .reg .pred p;
    and.b32 %r911, %r933, %r913;    setp.ne.u32 p, %r911, 0;
    vote.ballot.sync.b32 %r911, p, 0xffffffff;
    @!p not.b32 %r911, %r911;
}

	// end inline asm
	mov.b32 	%r916, 2;
	// begin inline asm
	{
    .reg .pred p;
    and.b32 %r914, %r933, %r916;    setp.ne.u32 p, %r914, 0;
    vote.ballot.sync.b32 %r914, p, 0xffffffff;
    @!p not.b32 %r914, %r914;
}

	// end inline asm
	and.b32  	%r938, %r914, %r911;
	mov.b32 	%r919, 4;
	// begin inline asm
	{
    .reg .pred p;
    and.b32 %r917, %r933, %r919;    setp.ne.u32 p, %r917, 0;
    vote.ballot.sync.b32 %r917, p, 0xffffffff;
    @!p not.b32 %r917, %r917;
}

	// end inline asm
	and.b32  	%r939, %r917, %r938;
	mov.b32 	%r922, 8;
	// begin inline asm
	{
    .reg .pred p;
    and.b32 %r920, %r933, %r922;    setp.ne.u32 p, %r920, 0;
    vote.ballot.sync.b32 %r920, p, 0xffffffff;
    @!p not.b32 %r920, %r920;
}

	// end inline asm
	and.b32  	%r940, %r920, %r939;
	mov.b32 	%r925, 16;
	// begin inline asm
	{
    .reg .pred p;
    and.b32 %r923, %r933, %r925;    setp.ne.u32 p, %r923, 0;
    vote.ballot.sync.b32 %r923, p, 0xffffffff;
    @!p not.b32 %r923, %r923;
}

	// end inline asm
	and.b32  	%r941, %r923, %r940;
	mov.b32 	%r928, 32;
	// begin inline asm
	{
    .reg .pred p;
    and.b32 %r926, %r933, %r928;    setp.ne.u32 p, %r926, 0;
    vote.ballot.sync.b32 %r926, p, 0xffffffff;
    @!p not.b32 %r926, %r926;
}

	// end inline asm
	and.b32  	%r942, %r926, %r941;
	mov.b32 	%r931, 64;
	// begin inline asm
	{
    .reg .pred p;
    and.b32 %r929, %r933, %r931;    setp.ne.u32 p, %r929, 0;
    vote.ballot.sync.b32 %r929, p, 0xffffffff;
    @!p not.b32 %r929, %r929;
}

	// end inline asm
	and.b32  	%r943, %r929, %r942;
	mov.b32 	%r934, 128;
	// begin inline asm
	{
    .reg .pred p;
    and.b32 %r932, %r933, %r934;    setp.ne.u32 p, %r932, 0;
    vote.ballot.sync.b32 %r932, p, 0xffffffff;
    @!p not.b32 %r932, %r932;
}

	// end inline asm
	and.b32  	%r944, %r932, %r943;
	clz.b32 	%r945, %r944;
	sub.s32 	%r184, 31, %r945;
	and.b32  	%r946, %r572, %r944;
	popc.b32 	%r185, %r946;
	setp.ne.s32 	%p91, %r248, %r184;
	mov.b32 	%r1694, 0;
	@%p91 bra 	$L__BB8_135;
	atom.shared.add.u32 	%r1694, [%r115], %r185;
$L__BB8_135:
	ld.param.u32 	%r1602, [_ZN3cub18CUB_300001_SM_10006detail10radix_sort29DeviceRadixSortOnesweepKernelINS1_5radix10policy_hubIjNS0_8NullTypeEyE10Policy1000ELNS0_9SortOrderE0EjS6_yiiNS1_21identity_decomposer_tEEEvPT5_SC_PT3_PKSD_PT1_PKSH_PT2_PKSL_T4_iiT6__param_9];
	shfl.sync.idx.b32	%r972|%p92, %r1694, %r184, 31, -1;
	add.s32 	%r188, %r185, %r972;
	shr.u32 	%r973, %r1663, %r1602;
	and.b32  	%r969, %r973, %r82;
	mov.b32 	%r949, 1;
	// begin inline asm
	{
    .reg .pred p;
    and.b32 %r947, %r969, %r949;    setp.ne.u32 p, %r947, 0;
    vote.ballot.sync.b32 %r947, p, 0xffffffff;
    @!p not.b32 %r947, %r947;
}

	// end inline asm
	mov.b32 	%r952, 2;
	// begin inline asm
	{
    .reg .pred p;
    and.b32 %r950, %r969, %r952;    setp.ne.u32 p, %r950, 0;
    vote.ballot.sync.b32 %r950, p, 0xffffffff;
    @!p not.b32 %r950, %r950;
}

	// end inline asm
	and.b32  	%r974, %r950, %r947;
	mov.b32 	%r955, 4;
	// begin inline asm
	{
    .reg .pred p;
    and.b32 %r953, %r969, %r955;    setp.ne.u32 p, %r953, 0;
    vote.ballot.sync.b32 %r953, p, 0xffffffff;
    @!p not.b32 %r953, %r953;
}

	// end inline asm
	and.b32  	%r975, %r953, %r974;
	mov.b32 	%r958, 8;
	// begin inline asm
	{
    .reg .pred p;
    and.b32 %r956, %r969, %r958;    setp.ne.u32 p, %r956, 0;
    vote.ballot.sync.b32 %r956, p, 0xffffffff;
    @!p not.b32 %r956, %r956;
}

	// end inline asm
	and.b32  	%r976, %r956, %r975;
	mov.b32 	%r961, 16;
	// begin inline asm
	{
    .reg .pred p;
    and.b32 %r959, %r969, %r961;    setp.ne.u32 p, %r959, 0;
    vote.ballot.sync.b32 %r959, p, 0xffffffff;
    @!p not.b32 %r959, %r959;
}

	// end inline asm
	and.b32  	%r977, %r959, %r976;
	mov.b32 	%r964, 32;
	// begin inline asm
	{
    .reg .pred p;
    and.b32 %r962, %r969, %r964;    setp.ne.u32 p, %r962, 0;
    vote.ballot.sync.b32 %r962, p, 0xffffffff;
    @!p not.b32 %r962, %r962;
}

	// end inline asm
	and.b32  	%r978, %r962, %r977;
	mov.b32 	%r967, 64;
	// begin inline asm
	{
    .reg .pred p;
    and.b32 %r965, %r969, %r967;    setp.ne.u32 p, %r965, 0;
    vote.ballot.sync.b32 %r965, p, 0xffffffff;
    @!p not.b32 %r965, %r965;
}

	// end inline asm
	and.b32  	%r979, %r965, %r978;
	mov.b32 	%r970, 128;
	// begin inline asm
	{
    .reg .pred p;
    and.b32 %r968, %r969, %r970;    setp.ne.u32 p, %r968, 0;
    vote.ballot.sync.b32 %r968, p, 0xffffffff;
    @!p not.b32 %r968, %r968;
}

	// end inline asm
	and.b32  	%r980, %r968, %r979;
	clz.b32 	%r981, %r980;
	sub.s32 	%r189, 31, %r981;
	and.b32  	%r982, %r572, %r980;
	popc.b32 	%r190, %r982;
	setp.ne.s32 	%p93, %r248, %r189;
	mov.b32 	%r1695, 0;
	@%p93 bra 	$L__BB8_137;
	atom.shared.add.u32 	%r1695, [%r116], %r190;
$L__BB8_137:
	ld.param.u32 	%r1603, [_ZN3cub18CUB_300001_SM_10006detail10radix_sort29DeviceRadixSortOnesweepKernelINS1_5radix10policy_hubIjNS0_8NullTypeEyE10Policy1000ELNS0_9SortOrderE0EjS6_yiiNS1_21identity_decomposer_tEEEvPT5_SC_PT3_PKSD_PT1_PKSH_PT2_PKSL_T4_iiT6__param_9];
	shfl.sync.idx.b32	%r1008|%p94, %r1695, %r189, 31, -1;
	add.s32 	%r193, %r190, %r1008;
	shr.u32 	%r1009, %r1664, %r1603;
	and.b32  	%r1005, %r1009, %r82;
	mov.b32 	%r985, 1;
	// begin inline asm
	{
    .reg .pred p;
    and.b32 %r983, %r1005, %r985;    setp.ne.u32 p, %r983, 0;
    vote.ballot.sync.b32 %r983, p, 0xffffffff;
    @!p not.b32 %r983, %r983;
}

	// end inline asm
	mov.b32 	%r988, 2;
	// begin inline asm
	{
    .reg .pred p;
    and.b32 %r986, %r1005, %r988;    setp.ne.u32 p, %r986, 0;
    vote.ballot.sync.b32 %r986, p, 0xffffffff;
    @!p not.b32 %r986, %r986;
}

	// end inline asm
	and.b32  	%r1010, %r986, %r983;
	mov.b32 	%r991, 4;
	// begin inline asm
	{
    .reg .pred p;
    and.b32 %r989, %r1005, %r991;    setp.ne.u32 p, %r989, 0;
    vote.ballot.sync.b32 %r989, p, 0xffffffff;
    @!p not.b32 %r989, %r989;
}

	// end inline asm
	and.b32  	%r1011, %r989, %r1010;
	mov.b32 	%r994, 8;
	// begin inline asm
	{
    .reg .pred p;
    and.b32 %r992, %r1005, %r994;    setp.ne.u32 p, %r992, 0;
    vote.ballot.sync.b32 %r992, p, 0xffffffff;
    @!p not.b32 %r992, %r992;
}

	// end inline asm
	and.b32  	%r1012, %r992, %r1011;
	mov.b32 	%r997, 16;
	// begin inline asm
	{
    .reg .pred p;
    and.b32 %r995, %r1005, %r997;    setp.ne.u32 p, %r995, 0;
    vote.ballot.sync.b32 %r995, p, 0xffffffff;
    @!p not.b32 %r995, %r995;
}

	// end inline asm
	and.b32  	%r1013, %r995, %r1012;
	mov.b32 	%r1000, 32;
	// begin inline asm
	{
    .reg .pred p;
    and.b32 %r998, %r1005, %r1000;    setp.ne.u32 p, %r998, 0;
    vote.ballot.sync.b32 %r998, p, 0xffffffff;
    @!p not.b32 %r998, %r998;
}

	// end inline asm
	and.b32  	%r1014, %r998, %r1013;
	mov.b32 	%r1003, 64;
	// begin inline asm
	{
    .reg .pred p;
    and.b32 %r1001, %r1005, %r1003;    setp.ne.u32 p, %r1001, 0;
    vote.ballot.sync.b32 %r1001, p, 0xffffffff;
    @!p not.b32 %r1001, %r1001;
}

	// end inline asm
	and.b32  	%r1015, %r1001, %r1014;
	mov.b32 	%r1006, 128;
	// begin inline asm
	{
    .reg .pred p;
    and.b32 %r1004, %r1005, %r1006;    setp.ne.u32 p, %r1004, 0;
    vote.ballot.sync.b32 %r1004, p, 0xffffffff;
    @!p not.b32 %r1004, %r1004;
}

	// end inline asm
	and.b32  	%r1016, %r1004, %r1015;
	clz.b32 	%r1017, %r1016;
	sub.s32 	%r194, 31, %r1017;
	and.b32  	%r1018, %r572, %r1016;
	popc.b32 	%r195, %r1018;
	setp.ne.s32 	%p95, %r248, %r194;
	mov.b32 	%r1696, 0;
	@%p95 bra 	$L__BB8_139;
	atom.shared.add.u32 	%r1696, [%r117], %r195;
$L__BB8_139:
	ld.param.u32 	%r1604, [_ZN3cub18CUB_300001_SM_10006detail10radix_sort29DeviceRadixSortOnesweepKernelINS1_5radix10policy_hubIjNS0_8NullTypeEyE10Policy1000ELNS0_9SortOrderE0EjS6_yiiNS1_21identity_decomposer_tEEEvPT5_SC_PT3_PKSD_PT1_PKSH_PT2_PKSL_T4_iiT6__param_9];
	shfl.sync.idx.b32	%r1044|%p96, %r1696, %r194, 31, -1;
	add.s32 	%r198, %r195, %r1044;
	shr.u32 	%r1045, %r1665, %r1604;
	and.b32  	%r1041, %r1045, %r82;
	mov.b32 	%r1021, 1;
	// begin inline asm
	{
    .reg .pred p;
    and.b32 %r1019, %r1041, %r1021;    setp.ne.u32 p, %r1019, 0;
    vote.ballot.sync.b32 %r1019, p, 0xffffffff;
    @!p not.b32 %r1019, %r1019;
}

	// end inline asm
	mov.b32 	%r1024, 2;
	// begin inline asm
	{
    .reg .pred p;
    and.b32 %r1022, %r1041, %r1024;    setp.ne.u32 p, %r1022, 0;
    vote.ballot.sync.b32 %r1022, p, 0xffffffff;
    @!p not.b32 %r1022, %r1022;
}

	// end inline asm
	and.b32  	%r1046, %r1022, %r1019;
	mov.b32 	%r1027, 4;
	// begin inline asm
	{
    .reg .pred p;
    and.b32 %r1025, %r1041, %r1027;    setp.ne.u32 p, %r1025, 0;
    vote.ballot.sync.b32 %r1025, p, 0xffffffff;
    @!p not.b32 %r1025, %r1025;
}

	// end inline asm
	and.b32  	%r1047, %r1025, %r1046;
	mov.b32 	%r1030, 8;
	// begin inline asm
	{
    .reg .pred p;
    and.b32 %r1028, %r1041, %r1030;    setp.ne.u32 p, %r1028, 0;
    vote.ballot.sync.b32 %r1028, p, 0xffffffff;
    @!p not.b32 %r1028, %r1028;
}

	// end inline asm
	and.b32  	%r1048, %r1028, %r1047;
	mov.b32 	%r1033, 16;
	// begin inline asm
	{
    .reg .pred p;
    and.b32 %r1031, %r1041, %r1033;    setp.ne.u32 p, %r1031, 0;
    vote.ballot.sync.b32 %r1031, p, 0xffffffff;
    @!p not.b32 %r1031, %r1031;
}

	// end inline asm
	and.b32  	%r1049, %r1031, %r1048;
	mov.b32 	%r1036, 32;
	// begin inline asm
	{
    .reg .pred p;
    and.b32 %r1034, %r1041, %r1036;    setp.ne.u32 p, %r1034, 0;
    vote.ballot.sync.b32 %r1034, p, 0xffffffff;
    @!p not.b32 %r1034, %r1034;
}

	// end inline asm
	and.b32  	%r1050, %r1034, %r1049;
	mov.b32 	%r1039, 64;
	// begin inline asm
	{
    .reg .pred p;
    and.b32 %r1037, %r1041, %r1039;    setp.ne.u32 p, %r1037, 0;
    vote.ballot.sync.b32 %r1037, p, 0xffffffff;
    @!p not.b32 %r1037, %r1037;
}

	// end inline asm
	and.b32  	%r1051, %r1037, %r1050;
	mov.b32 	%r1042, 128;
	// begin inline asm
	{
    .reg .pred p;
    and.b32 %r1040, %r1041, %r1042;    setp.ne.u32 p, %r1040, 0;
    vote.ballot.sync.b32 %r1040, p, 0xffffffff;
    @!p not.b32 %r1040, %r1040;
}

	// end inline asm
	and.b32  	%r1052, %r1040, %r1051;
	clz.b32 	%r1053, %r1052;
	sub.s32 	%r199, 31, %r1053;
	and.b32  	%r1054, %r572, %r1052;
	popc.b32 	%r200, %r1054;
	setp.ne.s32 	%p97, %r248, %r199;
	mov.b32 	%r1697, 0;
	@%p97 bra 	$L__BB8_141;
	atom.shared.add.u32 	%r1697, [%r118], %r200;
$L__BB8_141:
	ld.param.u32 	%r1605, [_ZN3cub18CUB_300001_SM_10006detail10radix_sort29DeviceRadixSortOnesweepKernelINS1_5radix10policy_hubIjNS0_8NullTypeEyE10Policy1000ELNS0_9SortOrderE0EjS6_yiiNS1_21identity_decomposer_tEEEvPT5_SC_PT3_PKSD_PT1_PKSH_PT2_PKSL_T4_iiT6__param_9];
	shfl.sync.idx.b32	%r1080|%p98, %r1697, %r199, 31, -1;
	add.s32 	%r203, %r200, %r1080;
	shr.u32 	%r1081, %r1666, %r1605;
	and.b32  	%r1077, %r1081, %r82;
	mov.b32 	%r1057, 1;
	// begin inline asm
	{
    .reg .pred p;
    and.b32 %r1055, %r1077, %r1057;    setp.ne.u32 p, %r1055, 0;
    vote.ballot.sync.b32 %r1055, p, 0xffffffff;
    @!p not.b32 %r1055, %r1055;
}

	// end inline asm
	mov.b32 	%r1060, 2;
	// begin inline asm
	{
    .reg .pred p;
    and.b32 %r1058, %r1077, %r1060;    setp.ne.u32 p, %r1058, 0;
    vote.ballot.sync.b32 %r1058, p, 0xffffffff;
    @!p not.b32 %r1058, %r1058;
}

	// end inline asm
	and.b32  	%r1082, %r1058, %r1055;
	mov.b32 	%r1063, 4;
	// begin inline asm
	{
    .reg .pred p;
    and.b32 %r1061, %r1077, %r1063;    setp.ne.u32 p, %r1061, 0;
    vote.ballot.sync.b32 %r1061, p, 0xffffffff;
    @!p not.b32 %r1061, %r1061;
}

	// end inline asm
	and.b32  	%r1083, %r1061, %r1082;
	mov.b32 	%r1066, 8;
	// begin inline asm
	{
    .reg .pred p;
    and.b32 %r1064, %r1077, %r1066;    setp.ne.u32 p, %r1064, 0;
    vote.ballot.sync.b32 %r1064, p, 0xffffffff;
    @!p not.b32 %r1064, %r1064;
}

	// end inline asm
	and.b32  	%r1084, %r1064, %r1083;
	mov.b32 	%r1069, 16;
	// begin inline asm
	{
    .reg .pred p;
    and.b32 %r1067, %r1077, %r1069;    setp.ne.u32 p, %r1067, 0;
    vote.ballot.sync.b32 %r1067, p, 0xffffffff;
    @!p not.b32 %r1067, %r1067;
}

	// end inline asm
	and.b32  	%r1085, %r1067, %r1084;
	mov.b32 	%r1072, 32;
	// begin inline asm
	{
    .reg .pred p;
    and.b32 %r1070, %r1077, %r1072;    setp.ne.u32 p, %r1070, 0;
    vote.ballot.sync.b32 %r1070, p, 0xffffffff;
    @!p not.b32 %r1070, %r1070;
}

	// end inline asm
	and.b32  	%r1086, %r1070, %r1085;
	mov.b32 	%r1075, 64;
	// begin inline asm
	{
    .reg .pred p;
    and.b32 %r1073, %r1077, %r1075;    setp.ne.u32 p, %r1073, 0;
    vote.ballot.sync.b32 %r1073, p, 0xffffffff;
    @!p not.b32 %r1073, %r1073;
}

	// end inline asm
	and.b32  	%r1087, %r1073, %r1086;
	mov.b32 	%r1078, 128;
	// begin inline asm
	{
    .reg .pred p;
    and.b32 %r1076, %r1077, %r1078;    setp.ne.u32 p, %r1076, 0;
    vote.ballot.sync.b32 %r1076, p, 0xffffffff;
    @!p not.b32 %r1076, %r1076;
}

	// end inline asm
	and.b32  	%r1088, %r1076, %r1087;
	clz.b32 	%r1089, %r1088;
	sub.s32 	%r204, 31, %r1089;
	and.b32  	%r1090, %r572, %r1088;
	popc.b32 	%r205, %r1090;
	setp.ne.s32 	%p99, %r248, %r204;
	mov.b32 	%r1698, 0;
	@%p99 bra 	$L__BB8_143;
	atom.shared.add.u32 	%r1698, [%r119], %r205;
$L__BB8_143:
	ld.param.u32 	%r1606, [_ZN3cub18CUB_300001_SM_10006detail10radix_sort29DeviceRadixSortOnesweepKernelINS1_5radix10policy_hubIjNS0_8NullTypeEyE10Policy1000ELNS0_9SortOrderE0EjS6_yiiNS1_21identity_decomposer_tEEEvPT5_SC_PT3_PKSD_PT1_PKSH_PT2_PKSL_T4_iiT6__param_9];
	shfl.sync.idx.b32	%r1116|%p100, %r1698, %r204, 31, -1;
	add.s32 	%r208, %r205, %r1116;
	shr.u32 	%r1117, %r1667, %r1606;
	and.b32  	%r1113, %r1117, %r82;
	mov.b32 	%r1093, 1;
	// begin inline asm
	{
    .reg .pred p;
    and.b32 %r1091, %r1113, %r1093;    setp.ne.u32 p, %r1091, 0;
    vote.ballot.sync.b32 %r1091, p, 0xffffffff;
    @!p not.b32 %r1091, %r1091;
}

	// end inline asm
	mov.b32 	%r1096, 2;
	// begin inline asm
	{
    .reg .pred p;
    and.b32 %r1094, %r1113, %r1096;    setp.ne.u32 p, %r1094, 0;
    vote.ballot.sync.b32 %r1094, p, 0xffffffff;
    @!p not.b32 %r1094, %r1094;
}

	// end inline asm
	and.b32  	%r1118, %r1094, %r1091;
	mov.b32 	%r1099, 4;
	// begin inline asm
	{
    .reg .pred p;
    and.b32 %r1097, %r1113, %r1099;    setp.ne.u32 p, %r1097, 0;
    vote.ballot.sync.b32 %r1097, p, 0xffffffff;
    @!p not.b32 %r1097, %r1097;
}

	// end inline asm
	and.b32  	%r1119, %r1097, %r1118;
	mov.b32 	%r1102, 8;
	// begin inline asm
	{
    .reg .pred p;
    and.b32 %r1100, %r1113, %r1102;    setp.ne.u32 p, %r1100, 0;
    vote.ballot.sync.b32 %r1100, p, 0xffffffff;
    @!p not.b32 %r1100, %r1100;
}

	// end inline asm
	and.b32  	%r1120, %r1100, %r1119;
	mov.b32 	%r1105, 16;
	// begin inline asm
	{
    .reg .pred p;
    and.b32 %r1103, %r1113, %r1105;    setp.ne.u32 p, %r1103, 0;
    vote.ballot.sync.b32 %r1103, p, 0xffffffff;
    @!p not.b32 %r1103, %r1103;
}

	// end inline asm
	and.b32  	%r1121, %r1103, %r1120;
	mov.b32 	%r1108, 32;
	// begin inline asm
	{
    .reg .pred p;
    and.b32 %r1106, %r1113, %r1108;    setp.ne.u32 p, %r1106, 0;
    vote.ballot.sync.b32 %r1106, p, 0xffffffff;
    @!p not.b32 %r1106, %r1106;
}

	// end inline asm
	and.b32  	%r1122, %r1106, %r1121;
	mov.b32 	%r1111, 64;
	// begin inline asm
	{
    .reg .pred p;
    and.b32 %r1109, %r1113, %r1111;    setp.ne.u32 p, %r1109, 0;
    vote.ballot.sync.b32 %r1109, p, 0xffffffff;
    @!p not.b32 %r1109, %r1109;
}

	// end inline asm
	and.b32  	%r1123, %r1109, %r1122;
	mov.b32 	%r1114, 128;
	// begin inline asm
	{
    .reg .pred p;
    and.b32 %r1112, %r1113, %r1114;    setp.ne.u32 p, %r1112, 0;
    vote.ballot.sync.b32 %r1112, p, 0xffffffff;
    @!p not.b32 %r1112, %r1112;
}

	// end inline asm
	and.b32  	%r1124, %r1112, %r1123;
	clz.b32 	%r1125, %r1124;
	sub.s32 	%r209, 31, %r1125;
	and.b32  	%r1126, %r572, %r1124;
	popc.b32 	%r210, %r1126;
	setp.ne.s32 	%p101, %r248, %r209;
	mov.b32 	%r1699, 0;
	@%p101 bra 	$L__BB8_145;
	atom.shared.add.u32 	%r1699, [%r120], %r210;
$L__BB8_145:
	ld.param.u32 	%r1607, [_ZN3cub18CUB_300001_SM_10006detail10radix_sort29DeviceRadixSortOnesweepKernelINS1_5radix10policy_hubIjNS0_8NullTypeEyE10Policy1000ELNS0_9SortOrderE0EjS6_yiiNS1_21identity_decomposer_tEEEvPT5_SC_PT3_PKSD_PT1_PKSH_PT2_PKSL_T4_iiT6__param_9];
	shfl.sync.idx.b32	%r1152|%p102, %r1699, %r209, 31, -1;
	add.s32 	%r213, %r210, %r1152;
	shr.u32 	%r1153, %r1668, %r1607;
	and.b32  	%r1149, %r1153, %r82;
	mov.b32 	%r1129, 1;
	// begin inline asm
	{
    .reg .pred p;
    and.b32 %r1127, %r1149, %r1129;    setp.ne.u32 p, %r1127, 0;
    vote.ballot.sync.b32 %r1127, p, 0xffffffff;
    @!p not.b32 %r1127, %r1127;
}

	// end inline asm
	mov.b32 	%r1132, 2;
	// begin inline asm
	{
    .reg .pred p;
    and.b32 %r1130, %r1149, %r1132;    setp.ne.u32 p, %r1130, 0;
    vote.ballot.sync.b32 %r1130, p, 0xffffffff;
    @!p not.b32 %r1130, %r1130;
}

	// end inline asm
	and.b32  	%r1154, %r1130, %r1127;
	mov.b32 	%r1135, 4;
	// begin inline asm
	{
    .reg .pred p;
    and.b32 %r1133, %r1149, %r1135;    setp.ne.u32 p, %r1133, 0;
    vote.ballot.sync.b32 %r1133, p, 0xffffffff;
    @!p not.b32 %r1133, %r1133;
}

	// end inline asm
	and.b32  	%r1155, %r1133, %r1154;
	mov.b32 	%r1138, 8;
	// begin inline asm
	{
    .reg .pred p;
    and.b32 %r1136, %r1149, %r1138;    setp.ne.u32 p, %r1136, 0;
    vote.ballot.sync.b32 %r1136, p, 0xffffffff;
    @!p not.b32 %r1136, %r1136;
}

	// end inline asm
	and.b32  	%r1156, %r1136, %r1155;
	mov.b32 	%r1141, 16;
	// begin inline asm
	{
    .reg .pred p;
    and.b32 %r1139, %r1149, %r1141;    setp.ne.u32 p, %r1139, 0;
    vote.ballot.sync.b32 %r1139, p, 0xffffffff;
    @!p not.b32 %r1139, %r1139;
}

	// end inline asm
	and.b32  	%r1157, %r1139, %r1156;
	mov.b32 	%r1144, 32;
	// begin inline asm
	{
    .reg .pred p;
    and.b32 %r1142, %r1149, %r1144;    setp.ne.u32 p, %r1142, 0;
    vote.ballot.sync.b32 %r1142, p, 0xffffffff;
    @!p not.b32 %r1142, %r1142;
}

	// end inline asm
	and.b32  	%r1158, %r1142, %r1157;
	mov.b32 	%r1147, 64;
	// begin inline asm
	{
    .reg .pred p;
    and.b32 %r1145, %r1149, %r1147;    setp.ne.u32 p, %r1145, 0;
    vote.ballot.sync.b32 %r1145, p, 0xffffffff;
    @!p not.b32 %r1145, %r1145;
}

	// end inline asm
	and.b32  	%r1159, %r1145, %r1158;
	mov.b32 	%r1150, 128;
	// begin inline asm
	{
    .reg .pred p;
    and.b32 %r1148, %r1149, %r1150;    setp.ne.u32 p, %r1148, 0;
    vote.ballot.sync.b32 %r1148, p, 0xffffffff;
    @!p not.b32 %r1148, %r1148;
}

	// end inline asm
	and.b32  	%r1160, %r1148, %r1159;
	clz.b32 	%r1161, %r1160;
	sub.s32 	%r214, 31, %r1161;
	and.b32  	%r1162, %r572, %r1160;
	popc.b32 	%r215, %r1162;
	setp.ne.s32 	%p103, %r248, %r214;
	mov.b32 	%r1700, 0;
	@%p103 bra 	$L__BB8_147;
	ld.param.u32 	%r1608, [_ZN3cub18CUB_300001_SM_10006detail10radix_sort29DeviceRadixSortOnesweepKernelINS1_5radix10policy_hubIjNS0_8NullTypeEyE10Policy1000ELNS0_9SortOrderE0EjS6_yiiNS1_21identity_decomposer_tEEEvPT5_SC_PT3_PKSD_PT1_PKSH_PT2_PKSL_T4_iiT6__param_9];
	shl.b32 	%r1163, %r1, 5;
	and.b32  	%r1164, %r1163, 31744;
	mov.u32 	%r1165, _ZZN3cub18CUB_300001_SM_10006detail10radix_sort29DeviceRadixSortOnesweepKernelINS1_5radix10policy_hubIjNS0_8NullTypeEyE10Policy1000ELNS0_9SortOrderE0EjS6_yiiNS1_21identity_decomposer_tEEEvPT5_SC_PT3_PKSD_PT1_PKSH_PT2_PKSL_T4_iiT6_E1s;
	add.s32 	%r1166, %r1165, %r1164;
	shr.u32 	%r1167, %r1668, %r1608;
	and.b32  	%r1168, %r1167, %r82;
	shl.b32 	%r1169, %r1168, 2;
	add.s32 	%r1170, %r1166, %r1169;
	atom.shared.add.u32 	%r1700, [%r1170], %r215;
$L__BB8_147:
	ld.param.u32 	%r1609, [_ZN3cub18CUB_300001_SM_10006detail10radix_sort29DeviceRadixSortOnesweepKernelINS1_5radix10policy_hubIjNS0_8NullTypeEyE10Policy1000ELNS0_9SortOrderE0EjS6_yiiNS1_21identity_decomposer_tEEEvPT5_SC_PT3_PKSD_PT1_PKSH_PT2_PKSL_T4_iiT6__param_9];
	shfl.sync.idx.b32	%r1196|%p104, %r1700, %r214, 31, -1;
	add.s32 	%r218, %r215, %r1196;
	shr.u32 	%r1197, %r1669, %r1609;
	and.b32  	%r1193, %r1197, %r82;
	mov.b32 	%r1173, 1;
	// begin inline asm
	{
    .reg .pred p;
    and.b32 %r1171, %r1193, %r1173;    setp.ne.u32 p, %r1171, 0;
    vote.ballot.sync.b32 %r1171, p, 0xffffffff;
    @!p not.b32 %r1171, %r1171;
}

	// end inline asm
	mov.b32 	%r1176, 2;
	// begin inline asm
	{
    .reg .pred p;
    and.b32 %r1174, %r1193, %r1176;    setp.ne.u32 p, %r1174, 0;
    vote.ballot.sync.b32 %r1174, p, 0xffffffff;
    @!p not.b32 %r1174, %r1174;
}

	// end inline asm
	and.b32  	%r1198, %r1174, %r1171;
	mov.b32 	%r1179, 4;
	// begin inline asm
	{
    .reg .pred p;
    and.b32 %r1177, %r1193, %r1179;    setp.ne.u32 p, %r1177, 0;
    vote.ballot.sync.b32 %r1177, p, 0xffffffff;
    @!p not.b32 %r1177, %r1177;
}

	// end inline asm
	and.b32  	%r1199, %r1177, %r1198;
	mov.b32 	%r1182, 8;
	// begin inline asm
	{
    .reg .pred p;
    and.b32 %r1180, %r1193, %r1182;    setp.ne.u32 p, %r1180, 0;
    vote.ballot.sync.b32 %r1180, p, 0xffffffff;
    @!p not.b32 %r1180, %r1180;
}

	// end inline asm
	and.b32  	%r1200, %r1180, %r1199;
	mov.b32 	%r1185, 16;
	// begin inline asm
	{
    .reg .pred p;
    and.b32 %r1183, %r1193, %r1185;    setp.ne.u32 p, %r1183, 0;
    vote.ballot.sync.b32 %r1183, p, 0xffffffff;
    @!p not.b32 %r1183, %r1183;
}

	// end inline asm
	and.b32  	%r1201, %r1183, %r1200;
	mov.b32 	%r1188, 32;
	// begin inline asm
	{
    .reg .pred p;
    and.b32 %r1186, %r1193, %r1188;    setp.ne.u32 p, %r1186, 0;
    vote.ballot.sync.b32 %r1186, p, 0xffffffff;
    @!p not.b32 %r1186, %r1186;
}

	// end inline asm
	and.b32  	%r1202, %r1186, %r1201;
	mov.b32 	%r1191, 64;
	// begin inline asm
	{
    .reg .pred p;
    and.b32 %r1189, %r1193, %r1191;    setp.ne.u32 p, %r1189, 0;
    vote.ballot.sync.b32 %r1189, p, 0xffffffff;
    @!p not.b32 %r1189, %r1189;
}

	// end inline asm
	and.b32  	%r1203, %r1189, %r1202;
	mov.b32 	%r1194, 128;
	// begin inline asm
	{
    .reg .pred p;
    and.b32 %r1192, %r1193, %r1194;    setp.ne.u32 p, %r1192, 0;
    vote.ballot.sync.b32 %r1192, p, 0xffffffff;
    @!p not.b32 %r1192, %r1192;
}

	// end inline asm
	and.b32  	%r1204, %r1192, %r1203;
	clz.b32 	%r1205, %r1204;
	sub.s32 	%r219, 31, %r1205;
	and.b32  	%r1206, %r572, %r1204;
	popc.b32 	%r220, %r1206;
	setp.ne.s32 	%p105, %r248, %r219;
	mov.b32 	%r1701, 0;
	@%p105 bra 	$L__BB8_149;
	ld.param.u32 	%r1610, [_ZN3cub18CUB_300001_SM_10006detail10radix_sort29DeviceRadixSortOnesweepKernelINS1_5radix10policy_hubIjNS0_8NullTypeEyE10Policy1000ELNS0_9SortOrderE0EjS6_yiiNS1_21identity_decomposer_tEEEvPT5_SC_PT3_PKSD_PT1_PKSH_PT2_PKSL_T4_iiT6__param_9];
	shl.b32 	%r1207, %r1, 5;
	and.b32  	%r1208, %r1207, 31744;
	mov.u32 	%r1209, _ZZN3cub18CUB_300001_SM_10006detail10radix_sort29DeviceRadixSortOnesweepKernelINS1_5radix10policy_hubIjNS0_8NullTypeEyE10Policy1000ELNS0_9SortOrderE0EjS6_yiiNS1_21identity_decomposer_tEEEvPT5_SC_PT3_PKSD_PT1_PKSH_PT2_PKSL_T4_iiT6_E1s;
	add.s32 	%r1210, %r1209, %r1208;
	shr.u32 	%r1211, %r1669, %r1610;
	and.b32  	%r1212, %r1211, %r82;
	shl.b32 	%r1213, %r1212, 2;
	add.s32 	%r1214, %r1210, %r1213;
	atom.shared.add.u32 	%r1701, [%r1214], %r220;
$L__BB8_149:
	ld.param.u32 	%r1611, [_ZN3cub18CUB_300001_SM_10006detail10radix_sort29DeviceRadixSortOnesweepKernelINS1_5radix10policy_hubIjNS0_8NullTypeEyE10Policy1000ELNS0_9SortOrderE0EjS6_yiiNS1_21identity_decomposer_tEEEvPT5_SC_PT3_PKSD_PT1_PKSH_PT2_PKSL_T4_iiT6__param_9];
	shfl.sync.idx.b32	%r1240|%p106, %r1701, %r219, 31, -1;
	add.s32 	%r223, %r220, %r1240;
	shr.u32 	%r1241, %r1670, %r1611;
	and.b32  	%r1237, %r1241, %r82;
	mov.b32 	%r1217, 1;
	// begin inline asm
	{
    .reg .pred p;
    and.b32 %r1215, %r1237, %r1217;    setp.ne.u32 p, %r1215, 0;
    vote.ballot.sync.b32 %r1215, p, 0xffffffff;
    @!p not.b32 %r1215, %r1215;
}

	// end inline asm
	mov.b32 	%r1220, 2;
	// begin inline asm
	{
    .reg .pred p;
    and.b32 %r1218, %r1237, %r1220;    setp.ne.u32 p, %r1218, 0;
    vote.ballot.sync.b32 %r1218, p, 0xffffffff;
    @!p not.b32 %r1218, %r1218;
}

	// end inline asm
	and.b32  	%r1242, %r1218, %r1215;
	mov.b32 	%r1223, 4;
	// begin inline asm
	{
    .reg .pred p;
    and.b32 %r1221, %r1237, %r1223;    setp.ne.u32 p, %r1221, 0;
    vote.ballot.sync.b32 %r1221, p, 0xffffffff;
    @!p not.b32 %r1221, %r1221;
}

	// end inline asm
	and.b32  	%r1243, %r1221, %r1242;
	mov.b32 	%r1226, 8;
	// begin inline asm
	{
    .reg .pred p;
    and.b32 %r1224, %r1237, %r1226;    setp.ne.u32 p, %r1224, 0;
    vote.ballot.sync.b32 %r1224, p, 0xffffffff;
    @!p not.b32 %r1224, %r1224;
}

	// end inline asm
	and.b32  	%r1244, %r1224, %r1243;
	mov.b32 	%r1229, 16;
	// begin inline asm
	{
    .reg .pred p;
    and.b32 %r1227, %r1237, %r1229;    setp.ne.u32 p, %r1227, 0;
    vote.ballot.sync.b32 %r1227, p, 0xffffffff;
    @!p not.b32 %r1227, %r1227;
}

	// end inline asm
	and.b32  	%r1245, %r1227, %r1244;
	mov.b32 	%r1232, 32;
	// begin inline asm
	{
    .reg .pred p;
    and.b32 %r1230, %r1237, %r1232;    setp.ne.u32 p, %r1230, 0;
    vote.ballot.sync.b32 %r1230, p, 0xffffffff;
    @!p not.b32 %r1230, %r1230;
}

	// end inline asm
	and.b32  	%r1246, %r1230, %r1245;
	mov.b32 	%r1235, 64;
	// begin inline asm
	{
    .reg .pred p;
    and.b32 %r1233, %r1237, %r1235;    setp.ne.u32 p, %r1233, 0;
    vote.ballot.sync.b32 %r1233, p, 0xffffffff;
    @!p not.b32 %r1233, %r1233;
}

	// end inline asm
	and.b32  	%r1247, %r1233, %r1246;
	mov.b32 	%r1238, 128;
	// begin inline asm
	{
    .reg .pred p;
    and.b32 %r1236, %r1237, %r1238;    setp.ne.u32 p, %r1236, 0;
    vote.ballot.sync.b32 %r1236, p, 0xffffffff;
    @!p not.b32 %r1236, %r1236;
}

	// end inline asm
	and.b32  	%r1248, %r1236, %r1247;
	clz.b32 	%r1249, %r1248;
	sub.s32 	%r224, 31, %r1249;
	and.b32  	%r1250, %r572, %r1248;
	popc.b32 	%r225, %r1250;
	setp.ne.s32 	%p107, %r248, %r224;
	mov.b32 	%r1702, 0;
	@%p107 bra 	$L__BB8_151;
	ld.param.u32 	%r1612, [_ZN3cub18CUB_300001_SM_10006detail10radix_sort29DeviceRadixSortOnesweepKernelINS1_5radix10policy_hubIjNS0_8NullTypeEyE10Policy1000ELNS0_9SortOrderE0EjS6_yiiNS1_21identity_decomposer_tEEEvPT5_SC_PT3_PKSD_PT1_PKSH_PT2_PKSL_T4_iiT6__param_9];
	shl.b32 	%r1251, %r1, 5;
	and.b32  	%r1252, %r1251, 31744;
	mov.u32 	%r1253, _ZZN3cub18CUB_300001_SM_10006detail10radix_sort29DeviceRadixSortOnesweepKernelINS1_5radix10policy_hubIjNS0_8NullTypeEyE10Policy1000ELNS0_9SortOrderE0EjS6_yiiNS1_21identity_decomposer_tEEEvPT5_SC_PT3_PKSD_PT1_PKSH_PT2_PKSL_T4_iiT6_E1s;
	add.s32 	%r1254, %r1253, %r1252;
	shr.u32 	%r1255, %r1670, %r1612;
	and.b32  	%r1256, %r1255, %r82;
	shl.b32 	%r1257, %r1256, 2;
	add.s32 	%r1258, %r1254, %r1257;
	atom.shared.add.u32 	%r1702, [%r1258], %r225;
$L__BB8_151:
	ld.param.u32 	%r1613, [_ZN3cub18CUB_300001_SM_10006detail10radix_sort29DeviceRadixSortOnesweepKernelINS1_5radix10policy_hubIjNS0_8NullTypeEyE10Policy1000ELNS0_9SortOrderE0EjS6_yiiNS1_21identity_decomposer_tEEEvPT5_SC_PT3_PKSD_PT1_PKSH_PT2_PKSL_T4_iiT6__param_9];
	shfl.sync.idx.b32	%r1284|%p108, %r1702, %r224, 31, -1;
	add.s32 	%r228, %r225, %r1284;
	shr.u32 	%r1285, %r1671, %r1613;
	and.b32  	%r1281, %r1285, %r82;
	mov.b32 	%r1261, 1;
	// begin inline asm
	{
    .reg .pred p;
    and.b32 %r1259, %r1281, %r1261;    setp.ne.u32 p, %r1259, 0;
    vote.ballot.sync.b32 %r1259, p, 0xffffffff;
    @!p not.b32 %r1259, %r1259;
}

	// end inline asm
	mov.b32 	%r1264, 2;
	// begin inline asm
	{
    .reg .pred p;
    and.b32 %r1262, %r1281, %r1264;    setp.ne.u32 p, %r1262, 0;
    vote.ballot.sync.b32 %r1262, p, 0xffffffff;
    @!p not.b32 %r1262, %r1262;
}

	// end inline asm
	and.b32  	%r1286, %r1262, %r1259;
	mov.b32 	%r1267, 4;
	// begin inline asm
	{
    .reg .pred p;
    and.b32 %r1265, %r1281, %r1267;    setp.ne.u32 p, %r1265, 0;
    vote.ballot.sync.b32 %r1265, p, 0xffffffff;
    @!p not.b32 %r1265, %r1265;
}

	// end inline asm
	and.b32  	%r1287, %r1265, %r1286;
	mov.b32 	%r1270, 8;
	// begin inline asm
	{
    .reg .pred p;
    and.b32 %r1268, %r1281, %r1270;    setp.ne.u32 p, %r1268, 0;
    vote.ballot.sync.b32 %r1268, p, 0xffffffff;
    @!p not.b32 %r1268, %r1268;
}

	// end inline asm
	and.b32  	%r1288, %r1268, %r1287;
	mov.b32 	%r1273, 16;
	// begin inline asm
	{
    .reg .pred p;
    and.b32 %r1271, %r1281, %r1273;    setp.ne.u32 p, %r1271, 0;
    vote.ballot.sync.b32 %r1271, p, 0xffffffff;
    @!p not.b32 %r1271, %r1271;
}

	// end inline asm
	and.b32  	%r1289, %r1271, %r1288;
	mov.b32 	%r1276, 32;
	// begin inline asm
	{
    .reg .pred p;
    and.b32 %r1274, %r1281, %r1276;    setp.ne.u32 p, %r1274, 0;
    vote.ballot.sync.b32 %r1274, p, 0xffffffff;
    @!p not.b32 %r1274, %r1274;
}

	// end inline asm
	and.b32  	%r1290, %r1274, %r1289;
	mov.b32 	%r1279, 64;
	// begin inline asm
	{
    .reg .pred p;
    and.b32 %r1277, %r1281, %r1279;    setp.ne.u32 p, %r1277, 0;
    vote.ballot.sync.b32 %r1277, p, 0xffffffff;
    @!p not.b32 %r1277, %r1277;
}

	// end inline asm
	and.b32  	%r1291, %r1277, %r1290;
	mov.b32 	%r1282, 128;
	// begin inline asm
	{
    .reg .pred p;
    and.b32 %r1280, %r1281, %r1282;    setp.ne.u32 p, %r1280, 0;
    vote.ballot.sync.b32 %r1280, p, 0xffffffff;
    @!p not.b32 %r1280, %r1280;
}

	// end inline asm
	and.b32  	%r1292, %r1280, %r1291;
	clz.b32 	%r1293, %r1292;
	sub.s32 	%r229, 31, %r1293;
	and.b32  	%r1294, %r572, %r1292;
	popc.b32 	%r230, %r1294;
	setp.ne.s32 	%p109, %r248, %r229;
	mov.b32 	%r1703, 0;
	@%p109 bra 	$L__BB8_153;
	ld.param.u32 	%r1614, [_ZN3cub18CUB_300001_SM_10006detail10radix_sort29DeviceRadixSortOnesweepKernelINS1_5radix10policy_hubIjNS0_8NullTypeEyE10Policy1000ELNS0_9SortOrderE0EjS6_yiiNS1_21identity_decomposer_tEEEvPT5_SC_PT3_PKSD_PT1_PKSH_PT2_PKSL_T4_iiT6__param_9];
	shl.b32 	%r1295, %r1, 5;
	and.b32  	%r1296, %r1295, 31744;
	mov.u32 	%r1297, _ZZN3cub18CUB_300001_SM_10006detail10radix_sort29DeviceRadixSortOnesweepKernelINS1_5radix10policy_hubIjNS0_8NullTypeEyE10Policy1000ELNS0_9SortOrderE0EjS6_yiiNS1_21identity_decomposer_tEEEvPT5_SC_PT3_PKSD_PT1_PKSH_PT2_PKSL_T4_iiT6_E1s;
	add.s32 	%r1298, %r1297, %r1296;
	shr.u32 	%r1299, %r1671, %r1614;
	and.b32  	%r1300, %r1299, %r82;
	shl.b32 	%r1301, %r1300, 2;
	add.s32 	%r1302, %r1298, %r1301;
	atom.shared.add.u32 	%r1703, [%r1302], %r230;
$L__BB8_153:
	shfl.sync.idx.b32	%r1303|%p111, %r1703, %r229, 31, -1;
	add.s32 	%r1304, %r230, %r1303;
	bar.sync 	0;
	shl.b32 	%r1305, %r143, 2;
	mov.u32 	%r1306, _ZZN3cub18CUB_300001_SM_10006detail10radix_sort29DeviceRadixSortOnesweepKernelINS1_5radix10policy_hubIjNS0_8NullTypeEyE10Policy1000ELNS0_9SortOrderE0EjS6_yiiNS1_21identity_decomposer_tEEEvPT5_SC_PT3_PKSD_PT1_PKSH_PT2_PKSL_T4_iiT6_E1s;
	add.s32 	%r1307, %r1306, %r1305;
	st.shared.u32 	[%r1307+-4], %r1653;
	shl.b32 	%r1308, %r148, 2;
	add.s32 	%r1309, %r1306, %r1308;
	st.shared.u32 	[%r1309+-4], %r1654;
	shl.b32 	%r1310, %r153, 2;
	add.s32 	%r1311, %r1306, %r1310;
	st.shared.u32 	[%r1311+-4], %r1655;
	shl.b32 	%r1312, %r158, 2;
	add.s32 	%r1313, %r1306, %r1312;
	st.shared.u32 	[%r1313+-4], %r1656;
	shl.b32 	%r1314, %r163, 2;
	add.s32 	%r1315, %r1306, %r1314;
	st.shared.u32 	[%r1315+-4], %r1657;
	shl.b32 	%r1316, %r168, 2;
	add.s32 	%r1317, %r1306, %r1316;
	st.shared.u32 	[%r1317+-4], %r1658;
	shl.b32 	%r1318, %r173, 2;
	add.s32 	%r1319, %r1306, %r1318;
	st.shared.u32 	[%r1319+-4], %r1659;
	shl.b32 	%r1320, %r178, 2;
	add.s32 	%r1321, %r1306, %r1320;
	st.shared.u32 	[%r1321+-4], %r1660;
	shl.b32 	%r1322, %r183, 2;
	add.s32 	%r1323, %r1306, %r1322;
	st.shared.u32 	[%r1323+-4], %r1661;
	shl.b32 	%r1324, %r188, 2;
	add.s32 	%r1325, %r1306, %r1324;
	st.shared.u32 	[%r1325+-4], %r1662;
	shl.b32 	%r1326, %r193, 2;
	add.s32 	%r1327, %r1306, %r1326;
	st.shared.u32 	[%r1327+-4], %r1663;
	shl.b32 	%r1328, %r198, 2;
	add.s32 	%r1329, %r1306, %r1328;
	st.shared.u32 	[%r1329+-4], %r1664;
	shl.b32 	%r1330, %r203, 2;
	add.s32 	%r1331, %r1306, %r1330;
	st.shared.u32 	[%r1331+-4], %r1665;
	shl.b32 	%r1332, %r208, 2;
	add.s32 	%r1333, %r1306, %r1332;
	st.shared.u32 	[%r1333+-4], %r1666;
	shl.b32 	%r1334, %r213, 2;
	add.s32 	%r1335, %r1306, %r1334;
	st.shared.u32 	[%r1335+-4], %r1667;
	shl.b32 	%r1336, %r218, 2;
	add.s32 	%r1337, %r1306, %r1336;
	st.shared.u32 	[%r1337+-4], %r1668;
	shl.b32 	%r1338, %r223, 2;
	add.s32 	%r1339, %r1306, %r1338;
	st.shared.u32 	[%r1339+-4], %r1669;
	shl.b32 	%r1340, %r228, 2;
	add.s32 	%r1341, %r1306, %r1340;
	st.shared.u32 	[%r1341+-4], %r1670;
	shl.b32 	%r1342, %r1304, 2;
	add.s32 	%r1343, %r1306, %r1342;
	st.shared.u32 	[%r1343+-4], %r1671;
	shl.b32 	%r1344, %r1, 3;
	add.s32 	%r1345, %r1306, %r1344;
	add.s32 	%r233, %r1345, 29184;
	@%p72 bra 	$L__BB8_161;
	ld.param.u64 	%rd238, [_ZN3cub18CUB_300001_SM_10006detail10radix_sort29DeviceRadixSortOnesweepKernelINS1_5radix10policy_hubIjNS0_8NullTypeEyE10Policy1000ELNS0_9SortOrderE0EjS6_yiiNS1_21identity_decomposer_tEEEvPT5_SC_PT3_PKSD_PT1_PKSH_PT2_PKSL_T4_iiT6__param_3];
	cvta.to.global.u64 	%rd59, %rd238;
	shl.b64 	%rd60, %rd6, 3;
	add.s64 	%rd61, %rd59, %rd60;
	ld.global.u64 	%rd62, [%rd61];
	cvt.s64.s32 	%rd63, %r137;
	sub.s64 	%rd241, %rd62, %rd63;
	st.shared.u64 	[%r233], %rd241;
	setp.lt.s32 	%p112, %r4, 1;
	mov.u32 	%r1707, %r1680;
	@%p112 bra 	$L__BB8_160;
	mov.b32 	%r1705, -1;
	mov.u32 	%r1704, %r4;
	mov.u32 	%r1707, %r1680;
$L__BB8_156:
	ld.param.u64 	%rd231, [_ZN3cub18CUB_300001_SM_10006detail10radix_sort29DeviceRadixSortOnesweepKernelINS1_5radix10policy_hubIjNS0_8NullTypeEyE10Policy1000ELNS0_9SortOrderE0EjS6_yiiNS1_21identity_decomposer_tEEEvPT5_SC_PT3_PKSD_PT1_PKSH_PT2_PKSL_T4_iiT6__param_0];
	add.s32 	%r237, %r1704, -1;
	shl.b32 	%r1347, %r237, 8;
	add.s32 	%r1348, %r1347, %r1;
	cvta.to.global.u64 	%rd64, %rd231;
	mul.wide.s32 	%rd65, %r1348, 4;
	add.s64 	%rd13, %rd64, %rd65;
$L__BB8_157:
	membar.cta;
	ld.volatile.global.u32 	%r238, [%rd13];
	setp.eq.s32 	%p113, %r238, 0;
	@%p113 bra 	$L__BB8_157;
	and.b32  	%r1349, %r238, 1073741823;
	add.s32 	%r1707, %r1349, %r1707;
	setp.gt.s32 	%p114, %r238, -1;
	vote.sync.ballot.b32 	%r1705, %p114, %r1705;
	setp.gt.u32 	%p116, %r1704, 1;
	and.pred  	%p117, %p114, %p116;
	mov.u32 	%r1704, %r237;
	@%p117 bra 	$L__BB8_156;
	ld.shared.u64 	%rd241, [%r233];
$L__BB8_160:
	ld.param.u64 	%rd232, [_ZN3cub18CUB_300001_SM_10006detail10radix_sort29DeviceRadixSortOnesweepKernelINS1_5radix10policy_hubIjNS0_8NullTypeEyE10Policy1000ELNS0_9SortOrderE0EjS6_yiiNS1_21identity_decomposer_tEEEvPT5_SC_PT3_PKSD_PT1_PKSH_PT2_PKSL_T4_iiT6__param_0];
	or.b32  	%r1350, %r1707, -2147483648;
	cvta.to.global.u64 	%rd66, %rd232;
	shl.b32 	%r1351, %r4, 8;
	add.s32 	%r1352, %r1351, %r1;
	mul.wide.s32 	%rd67, %r1352, 4;
	add.s64 	%rd68, %rd66, %rd67;
	st.volatile.global.u32 	[%rd68], %r1350;
	sub.s32 	%r1353, %r1707, %r1680;
	cvt.s64.s32 	%rd69, %r1353;
	add.s64 	%rd70, %rd241, %rd69;
	st.shared.u64 	[%r233], %rd70;
$L__BB8_161:
	ld.param.u32 	%r1587, [_ZN3cub18CUB_300001_SM_10006detail10radix_sort29DeviceRadixSortOnesweepKernelINS1_5radix10policy_hubIjNS0_8NullTypeEyE10Policy1000ELNS0_9SortOrderE0EjS6_yiiNS1_21identity_decomposer_tEEEvPT5_SC_PT3_PKSD_PT1_PKSH_PT2_PKSL_T4_iiT6__param_8];
	ld.param.u64 	%rd235, [_ZN3cub18CUB_300001_SM_10006detail10radix_sort29DeviceRadixSortOnesweepKernelINS1_5radix10policy_hubIjNS0_8NullTypeEyE10Policy1000ELNS0_9SortOrderE0EjS6_yiiNS1_21identity_decomposer_tEEEvPT5_SC_PT3_PKSD_PT1_PKSH_PT2_PKSL_T4_iiT6__param_2];
	setp.gt.u32 	%p118, %r1, 255;
	mad.lo.s32 	%r242, %r4, 7296, 7296;
	setp.lt.s32 	%p119, %r242, %r1587;
	setp.eq.s64 	%p120, %rd235, 0;
	or.pred  	%p121, %p120, %p119;
	or.pred  	%p122, %p118, %p121;
	@%p122 bra 	$L__BB8_163;
	ld.param.u64 	%rd236, [_ZN3cub18CUB_300001_SM_10006detail10radix_sort29DeviceRadixSortOnesweepKernelINS1_5radix10policy_hubIjNS0_8NullTypeEyE10Policy1000ELNS0_9SortOrderE0EjS6_yiiNS1_21identity_decomposer_tEEEvPT5_SC_PT3_PKSD_PT1_PKSH_PT2_PKSL_T4_iiT6__param_2];
	ld.shared.u64 	%rd71, [%r233];
	cvt.s64.s32 	%rd72, %r1680;
	cvt.s64.s32 	%rd73, %r137;
	add.s64 	%rd74, %rd73, %rd72;
	add.s64 	%rd75, %rd74, %rd71;
	cvta.to.global.u64 	%rd76, %rd236;
	shl.b64 	%rd77, %rd6, 3;
	add.s64 	%rd78, %rd76, %rd77;
	st.global.u64 	[%rd78], %rd75;
$L__BB8_163:
	ld.param.u32 	%r1588, [_ZN3cub18CUB_300001_SM_10006detail10radix_sort29DeviceRadixSortOnesweepKernelINS1_5radix10policy_hubIjNS0_8NullTypeEyE10Policy1000ELNS0_9SortOrderE0EjS6_yiiNS1_21identity_decomposer_tEEEvPT5_SC_PT3_PKSD_PT1_PKSH_PT2_PKSL_T4_iiT6__param_8];
	setp.gt.s32 	%p123, %r242, %r1588;
	bar.sync 	0;
	@%p123 bra 	$L__BB8_165;
	ld.param.u32 	%r1615, [_ZN3cub18CUB_300001_SM_10006detail10radix_sort29DeviceRadixSortOnesweepKernelINS1_5radix10policy_hubIjNS0_8NullTypeEyE10Policy1000ELNS0_9SortOrderE0EjS6_yiiNS1_21identity_decomposer_tEEEvPT5_SC_PT3_PKSD_PT1_PKSH_PT2_PKSL_T4_iiT6__param_9];
	ld.shared.u32 	%r1354, [%r121];
	shr.u32 	%r1355, %r1354, %r1615;
	and.b32  	%r1356, %r1355, %r82;
	shl.b32 	%r1357, %r1356, 3;
	add.s32 	%r1359, %r1306, 29184;
	add.s32 	%r1360, %r1359, %r1357;
	ld.shared.u64 	%rd79, [%r1360];
	add.s64 	%rd80, %rd79, %rd6;
	shl.b64 	%rd81, %rd80, 2;
	add.s64 	%rd82, %rd5, %rd81;
	st.global.u32 	[%rd82], %r1354;
	bar.warp.sync 	-1;
	ld.shared.u32 	%r1361, [%r121+1536];
	shr.u32 	%r1362, %r1361, %r1615;
	and.b32  	%r1363, %r1362, %r82;
	shl.b32 	%r1364, %r1363, 3;
	add.s32 	%r1365, %r1359, %r1364;
	ld.shared.u64 	%rd83, [%r1365];
	add.s64 	%rd84, %rd83, %rd6;
	shl.b64 	%rd85, %rd84, 2;
	add.s64 	%rd86, %rd5, %rd85;
	st.global.u32 	[%rd86+1536], %r1361;
	bar.warp.sync 	-1;
	ld.shared.u32 	%r1366, [%r121+3072];
	shr.u32 	%r1367, %r1366, %r1615;
	and.b32  	%r1368, %r1367, %r82;
	shl.b32 	%r1369, %r1368, 3;
	add.s32 	%r1370, %r1359, %r1369;
	ld.shared.u64 	%rd87, [%r1370];
	add.s64 	%rd88, %rd87, %rd6;
	shl.b64 	%rd89, %rd88, 2;
	add.s64 	%rd90, %rd5, %rd89;
	st.global.u32 	[%rd90+3072], %r1366;
	bar.warp.sync 	-1;
	ld.shared.u32 	%r1371, [%r121+4608];
	shr.u32 	%r1372, %r1371, %r1615;
	and.b32  	%r1373, %r1372, %r82;
	shl.b32 	%r1374, %r1373, 3;
	add.s32 	%r1375, %r1359, %r1374;
	ld.shared.u64 	%rd91, [%r1375];
	add.s64 	%rd92, %rd91, %rd6;
	shl.b64 	%rd93, %rd92, 2;
	add.s64 	%rd94, %rd5, %rd93;
	st.global.u32 	[%rd94+4608], %r1371;
	bar.warp.sync 	-1;
	ld.shared.u32 	%r1376, [%r121+6144];
	shr.u32 	%r1377, %r1376, %r1615;
	and.b32  	%r1378, %r1377, %r82;
	shl.b32 	%r1379, %r1378, 3;
	add.s32 	%r1380, %r1359, %r1379;
	ld.shared.u64 	%rd95, [%r1380];
	add.s64 	%rd96, %rd95, %rd6;
	shl.b64 	%rd97, %rd96, 2;
	add.s64 	%rd98, %rd5, %rd97;
	st.global.u32 	[%rd98+6144], %r1376;
	bar.warp.sync 	-1;
	ld.shared.u32 	%r1381, [%r121+7680];
	shr.u32 	%r1382, %r1381, %r1615;
	and.b32  	%r1383, %r1382, %r82;
	shl.b32 	%r1384, %r1383, 3;
	add.s32 	%r1385, %r1359, %r1384;
	ld.shared.u64 	%rd99, [%r1385];
	add.s64 	%rd100, %rd99, %rd6;
	shl.b64 	%rd101, %rd100, 2;
	add.s64 	%rd102, %rd5, %rd101;
	st.global.u32 	[%rd102+7680], %r1381;
	bar.warp.sync 	-1;
	ld.shared.u32 	%r1386, [%r121+9216];
	shr.u32 	%r1387, %r1386, %r1615;
	and.b32  	%r1388, %r1387, %r82;
	shl.b32 	%r1389, %r1388, 3;
	add.s32 	%r1390, %r1359, %r1389;
	ld.shared.u64 	%rd103, [%r1390];
	add.s64 	%rd104, %rd103, %rd6;
	shl.b64 	%rd105, %rd104, 2;
	add.s64 	%rd106, %rd5, %rd105;
	st.global.u32 	[%rd106+9216], %r1386;
	bar.warp.sync 	-1;
	ld.shared.u32 	%r1391, [%r121+10752];
	shr.u32 	%r1392, %r1391, %r1615;
	and.b32  	%r1393, %r1392, %r82;
	shl.b32 	%r1394, %r1393, 3;
	add.s32 	%r1395, %r1359, %r1394;
	ld.shared.u64 	%rd107, [%r1395];
	add.s64 	%rd108, %rd107, %rd6;
	shl.b64 	%rd109, %rd108, 2;
	add.s64 	%rd110, %rd5, %rd109;
	st.global.u32 	[%rd110+10752], %r1391;
	bar.warp.sync 	-1;
	ld.shared.u32 	%r1396, [%r121+12288];
	shr.u32 	%r1397, %r1396, %r1615;
	and.b32  	%r1398, %r1397, %r82;
	shl.b32 	%r1399, %r1398, 3;
	add.s32 	%r1400, %r1359, %r1399;
	ld.shared.u64 	%rd111, [%r1400];
	add.s64 	%rd112, %rd111, %rd6;
	shl.b64 	%rd113, %rd112, 2;
	add.s64 	%rd114, %rd5, %rd113;
	st.global.u32 	[%rd114+12288], %r1396;
	bar.warp.sync 	-1;
	ld.shared.u32 	%r1401, [%r121+13824];
	shr.u32 	%r1402, %r1401, %r1615;
	and.b32  	%r1403, %r1402, %r82;
	shl.b32 	%r1404, %r1403, 3;
	add.s32 	%r1405, %r1359, %r1404;
	ld.shared.u64 	%rd115, [%r1405];
	add.s64 	%rd116, %rd115, %rd6;
	shl.b64 	%rd117, %rd116, 2;
	add.s64 	%rd118, %rd5, %rd117;
	st.global.u32 	[%rd118+13824], %r1401;
	bar.warp.sync 	-1;
	ld.shared.u32 	%r1406, [%r121+15360];
	shr.u32 	%r1407, %r1406, %r1615;
	and.b32  	%r1408, %r1407, %r82;
	shl.b32 	%r1409, %r1408, 3;
	add.s32 	%r1410, %r1359, %r1409;
	ld.shared.u64 	%rd119, [%r1410];
	add.s64 	%rd120, %rd119, %rd6;
	shl.b64 	%rd121, %rd120, 2;
	add.s64 	%rd122, %rd5, %rd121;
	st.global.u32 	[%rd122+15360], %r1406;
	bar.warp.sync 	-1;
	ld.shared.u32 	%r1411, [%r121+16896];
	shr.u32 	%r1412, %r1411, %r1615;
	and.b32  	%r1413, %r1412, %r82;
	shl.b32 	%r1414, %r1413, 3;
	add.s32 	%r1415, %r1359, %r1414;
	ld.shared.u64 	%rd123, [%r1415];
	add.s64 	%rd124, %rd123, %rd6;
	shl.b64 	%rd125, %rd124, 2;
	add.s64 	%rd126, %rd5, %rd125;
	st.global.u32 	[%rd126+16896], %r1411;
	bar.warp.sync 	-1;
	ld.shared.u32 	%r1416, [%r121+18432];
	shr.u32 	%r1417, %r1416, %r1615;
	and.b32  	%r1418, %r1417, %r82;
	shl.b32 	%r1419, %r1418, 3;
	add.s32 	%r1420, %r1359, %r1419;
	ld.shared.u64 	%rd127, [%r1420];
	add.s64 	%rd128, %rd127, %rd6;
	shl.b64 	%rd129, %rd128, 2;
	add.s64 	%rd130, %rd5, %rd129;
	st.global.u32 	[%rd130+18432], %r1416;
	bar.warp.sync 	-1;
	ld.shared.u32 	%r1421, [%r121+19968];
	shr.u32 	%r1422, %r1421, %r1615;
	and.b32  	%r1423, %r1422, %r82;
	shl.b32 	%r1424, %r1423, 3;
	add.s32 	%r1425, %r1359, %r1424;
	ld.shared.u64 	%rd131, [%r1425];
	add.s64 	%rd132, %rd131, %rd6;
	shl.b64 	%rd133, %rd132, 2;
	add.s64 	%rd134, %rd5, %rd133;
	st.global.u32 	[%rd134+19968], %r1421;
	bar.warp.sync 	-1;
	ld.shared.u32 	%r1426, [%r121+21504];
	shr.u32 	%r1427, %r1426, %r1615;
	and.b32  	%r1428, %r1427, %r82;
	shl.b32 	%r1429, %r1428, 3;
	add.s32 	%r1430, %r1359, %r1429;
	ld.shared.u64 	%rd135, [%r1430];
	add.s64 	%rd136, %rd135, %rd6;
	shl.b64 	%rd137, %rd136, 2;
	add.s64 	%rd138, %rd5, %rd137;
	st.global.u32 	[%rd138+21504], %r1426;
	bar.warp.sync 	-1;
	ld.shared.u32 	%r1431, [%r121+23040];
	shr.u32 	%r1432, %r1431, %r1615;
	and.b32  	%r1433, %r1432, %r82;
	shl.b32 	%r1434, %r1433, 3;
	add.s32 	%r1435, %r1359, %r1434;
	ld.shared.u64 	%rd139, [%r1435];
	add.s64 	%rd140, %rd139, %rd6;
	shl.b64 	%rd141, %rd140, 2;
	add.s64 	%rd142, %rd5, %rd141;
	st.global.u32 	[%rd142+23040], %r1431;
	bar.warp.sync 	-1;
	ld.shared.u32 	%r1436, [%r121+24576];
	shr.u32 	%r1437, %r1436, %r1615;
	and.b32  	%r1438, %r1437, %r82;
	shl.b32 	%r1439, %r1438, 3;
	add.s32 	%r1440, %r1359, %r1439;
	ld.shared.u64 	%rd143, [%r1440];
	add.s64 	%rd144, %rd143, %rd6;
	shl.b64 	%rd145, %rd144, 2;
	add.s64 	%rd146, %rd5, %rd145;
	st.global.u32 	[%rd146+24576], %r1436;
	bar.warp.sync 	-1;
	ld.shared.u32 	%r1441, [%r121+26112];
	shr.u32 	%r1442, %r1441, %r1615;
	and.b32  	%r1443, %r1442, %r82;
	shl.b32 	%r1444, %r1443, 3;
	add.s32 	%r1445, %r1359, %r1444;
	ld.shared.u64 	%rd147, [%r1445];
	add.s64 	%rd148, %rd147, %rd6;
	shl.b64 	%rd149, %rd148, 2;
	add.s64 	%rd150, %rd5, %rd149;
	st.global.u32 	[%rd150+26112], %r1441;
	bar.warp.sync 	-1;
	ld.shared.u32 	%r1446, [%r121+27648];
	shr.u32 	%r1447, %r1446, %r1615;
	and.b32  	%r1448, %r1447, %r82;
	shl.b32 	%r1449, %r1448, 3;
	add.s32 	%r1450, %r1359, %r1449;
	ld.shared.u64 	%rd151, [%r1450];
	add.s64 	%rd152, %rd151, %rd6;
	shl.b64 	%rd153, %rd152, 2;
	add.s64 	%rd154, %rd5, %rd153;
	st.global.u32 	[%rd154+27648], %r1446;
	bar.warp.sync 	-1;
	bra.uni 	$L__BB8_204;
$L__BB8_165:
	ld.param.u32 	%r1589, [_ZN3cub18CUB_300001_SM_10006detail10radix_sort29DeviceRadixSortOnesweepKernelINS1_5radix10policy_hubIjNS0_8NullTypeEyE10Policy1000ELNS0_9SortOrderE0EjS6_yiiNS1_21identity_decomposer_tEEEvPT5_SC_PT3_PKSD_PT1_PKSH_PT2_PKSL_T4_iiT6__param_8];
	mad.lo.s32 	%r243, %r4, -7296, %r1589;
	setp.ge.s32 	%p124, %r1, %r243;
	@%p124 bra 	$L__BB8_167;
	ld.param.u32 	%r1616, [_ZN3cub18CUB_300001_SM_10006detail10radix_sort29DeviceRadixSortOnesweepKernelINS1_5radix10policy_hubIjNS0_8NullTypeEyE10Policy1000ELNS0_9SortOrderE0EjS6_yiiNS1_21identity_decomposer_tEEEvPT5_SC_PT3_PKSD_PT1_PKSH_PT2_PKSL_T4_iiT6__param_9];
	ld.shared.u32 	%r1451, [%r121];
	shr.u32 	%r1452, %r1451, %r1616;
	and.b32  	%r1453, %r1452, %r82;
	shl.b32 	%r1454, %r1453, 3;
	add.s32 	%r1456, %r1306, %r1454;
	ld.shared.u64 	%rd155, [%r1456+29184];
	add.s64 	%rd156, %rd155, %rd6;
	shl.b64 	%rd157, %rd156, 2;
	add.s64 	%rd158, %rd5, %rd157;
	st.global.u32 	[%rd158], %r1451;
$L__BB8_167:
	bar.warp.sync 	-1;
	add.s32 	%r1457, %r1, 384;
	setp.ge.s32 	%p125, %r1457, %r243;
	@%p125 bra 	$L__BB8_169;
	ld.param.u32 	%r1617, [_ZN3cub18CUB_300001_SM_10006detail10radix_sort29DeviceRadixSortOnesweepKernelINS1_5radix10policy_hubIjNS0_8NullTypeEyE10Policy1000ELNS0_9SortOrderE0EjS6_yiiNS1_21identity_decomposer_tEEEvPT5_SC_PT3_PKSD_PT1_PKSH_PT2_PKSL_T4_iiT6__param_9];
	ld.shared.u32 	%r1458, [%r121+1536];
	shr.u32 	%r1459, %r1458, %r1617;
	and.b32  	%r1460, %r1459, %r82;
	shl.b32 	%r1461, %r1460, 3;
	add.s32 	%r1463, %r1306, %r1461;
	ld.shared.u64 	%rd159, [%r1463+29184];
	add.s64 	%rd160, %rd159, %rd6;
	shl.b64 	%rd161, %rd160, 2;
	add.s64 	%rd162, %rd5, %rd161;
	st.global.u32 	[%rd162+1536], %r1458;
$L__BB8_169:
	bar.warp.sync 	-1;
	add.s32 	%r1464, %r1, 768;
	setp.ge.s32 	%p126, %r1464, %r243;
	@%p126 bra 	$L__BB8_171;
	ld.param.u32 	%r1618, [_ZN3cub18CUB_300001_SM_10006detail10radix_sort29DeviceRadixSortOnesweepKernelINS1_5radix10policy_hubIjNS0_8NullTypeEyE10Policy1000ELNS0_9SortOrderE0EjS6_yiiNS1_21identity_decomposer_tEEEvPT5_SC_PT3_PKSD_PT1_PKSH_PT2_PKSL_T4_iiT6__param_9];
	ld.shared.u32 	%r1465, [%r121+3072];
	shr.u32 	%r1466, %r1465, %r1618;
	and.b32  	%r1467, %r1466, %r82;
	shl.b32 	%r1468, %r1467, 3;
	add.s32 	%r1470, %r1306, %r1468;
	ld.shared.u64 	%rd163, [%r1470+29184];
	add.s64 	%rd164, %rd163, %rd6;
	shl.b64 	%rd165, %rd164, 2;
	add.s64 	%rd166, %rd5, %rd165;
	st.global.u32 	[%rd166+3072], %r1465;
$L__BB8_171:
	bar.warp.sync 	-1;
	add.s32 	%r1471, %r1, 1152;
	setp.ge.s32 	%p127, %r1471, %r243;
	@%p127 bra 	$L__BB8_173;
	ld.param.u32 	%r1619, [_ZN3cub18CUB_300001_SM_10006detail10radix_sort29DeviceRadixSortOnesweepKernelINS1_5radix10policy_hubIjNS0_8NullTypeEyE10Policy1000ELNS0_9SortOrderE0EjS6_yiiNS1_21identity_decomposer_tEEEvPT5_SC_PT3_PKSD_PT1_PKSH_PT2_PKSL_T4_iiT6__param_9];
	ld.shared.u32 	%r1472, [%r121+4608];
	shr.u32 	%r1473, %r1472, %r1619;
	and.b32  	%r1474, %r1473, %r82;
	shl.b32 	%r1475, %r1474, 3;
	add.s32 	%r1477, %r1306, %r1475;
	ld.shared.u64 	%rd167, [%r1477+29184];
	add.s64 	%rd168, %rd167, %rd6;
	shl.b64 	%rd169, %rd168, 2;
	add.s64 	%rd170, %rd5, %rd169;
	st.global.u32 	[%rd170+4608], %r1472;
$L__BB8_173:
	bar.warp.sync 	-1;
	add.s32 	%r1478, %r1, 1536;
	setp.ge.s32 	%p128, %r1478, %r243;
	@%p128 bra 	$L__BB8_175;
	ld.param.u32 	%r1620, [_ZN3cub18CUB_300001_SM_10006detail10radix_sort29DeviceRadixSortOnesweepKernelINS1_5radix10policy_hubIjNS0_8NullTypeEyE10Policy1000ELNS0_9SortOrderE0EjS6_yiiNS1_21identity_decomposer_tEEEvPT5_SC_PT3_PKSD_PT1_PKSH_PT2_PKSL_T4_iiT6__param_9];
	ld.shared.u32 	%r1479, [%r121+6144];
	shr.u32 	%r1480, %r1479, %r1620;
	and.b32  	%r1481, %r1480, %r82;
	shl.b32 	%r1482, %r1481, 3;
	add.s32 	%r1484, %r1306, %r1482;
	ld.shared.u64 	%rd171, [%r1484+29184];
	add.s64 	%rd172, %rd171, %rd6;
	shl.b64 	%rd173, %rd172, 2;
	add.s64 	%rd174, %rd5, %rd173;
	st.global.u32 	[%rd174+6144], %r1479;
$L__BB8_175:
	bar.warp.sync 	-1;
	add.s32 	%r1485, %r1, 1920;
	setp.ge.s32 	%p129, %r1485, %r243;
	@%p129 bra 	$L__BB8_177;
	ld.param.u32 	%r1621, [_ZN3cub18CUB_300001_SM_10006detail10radix_sort29DeviceRadixSortOnesweepKernelINS1_5radix10policy_hubIjNS0_8NullTypeEyE10Policy1000ELNS0_9SortOrderE0EjS6_yiiNS1_21identity_decomposer_tEEEvPT5_SC_PT3_PKSD_PT1_PKSH_PT2_PKSL_T4_iiT6__param_9];
	ld.shared.u32 	%r1486, [%r121+7680];
	shr.u32 	%r1487, %r1486, %r1621;
	and.b32  	%r1488, %r1487, %r82;
	shl.b32 	%r1489, %r1488, 3;
	add.s32 	%r1491, %r1306, %r1489;
	ld.shared.u64 	%rd175, [%r1491+29184];
	add.s64 	%rd176, %rd175, %rd6;
	shl.b64 	%rd177, %rd176, 2;
	add.s64 	%rd178, %rd5, %rd177;
	st.global.u32 	[%rd178+7680], %r1486;
$L__BB8_177:
	bar.warp.sync 	-1;
	add.s32 	%r1492, %r1, 2304;
	setp.ge.s32 	%p130, %r1492, %r243;
	@%p130 bra 	$L__BB8_179;
	ld.param.u32 	%r1622, [_ZN3cub18CUB_300001_SM_10006detail10radix_sort29DeviceRadixSortOnesweepKernelINS1_5radix10policy_hubIjNS0_8NullTypeEyE10Policy1000ELNS0_9SortOrderE0EjS6_yiiNS1_21identity_decomposer_tEEEvPT5_SC_PT3_PKSD_PT1_PKSH_PT2_PKSL_T4_iiT6__param_9];
	ld.shared.u32 	%r1493, [%r121+9216];
	shr.u32 	%r1494, %r1493, %r1622;
	and.b32  	%r1495, %r1494, %r82;
	shl.b32 	%r1496, %r1495, 3;
	add.s32 	%r1498, %r1306, %r1496;
	ld.shared.u64 	%rd179, [%r1498+29184];
	add.s64 	%rd180, %rd179, %rd6;
	shl.b64 	%rd181, %rd180, 2;
	add.s64 	%rd182, %rd5, %rd181;
	st.global.u32 	[%rd182+9216], %r1493;
$L__BB8_179:
	bar.warp.sync 	-1;
	add.s32 	%r1499, %r1, 2688;
	setp.ge.s32 	%p131, %r1499, %r243;
	@%p131 bra 	$L__BB8_181;
	ld.param.u32 	%r1623, [_ZN3cub18CUB_300001_SM_10006detail10radix_sort29DeviceRadixSortOnesweepKernelINS1_5radix10policy_hubIjNS0_8NullTypeEyE10Policy1000ELNS0_9SortOrderE0EjS6_yiiNS1_21identity_decomposer_tEEEvPT5_SC_PT3_PKSD_PT1_PKSH_PT2_PKSL_T4_iiT6__param_9];
	ld.shared.u32 	%r1500, [%r121+10752];
	shr.u32 	%r1501, %r1500, %r1623;
	and.b32  	%r1502, %r1501, %r82;
	shl.b32 	%r1503, %r1502, 3;
	add.s32 	%r1505, %r1306, %r1503;
	ld.shared.u64 	%rd183, [%r1505+29184];
	add.s64 	%rd184, %rd183, %rd6;
	shl.b64 	%rd185, %rd184, 2;
	add.s64 	%rd186, %rd5, %rd185;
	st.global.u32 	[%rd186+10752], %r1500;
$L__BB8_181:
	bar.warp.sync 	-1;
	or.b32  	%r1506, %r1, 3072;
	setp.ge.s32 	%p132, %r1506, %r243;
	@%p132 bra 	$L__BB8_183;
	ld.param.u32 	%r1624, [_ZN3cub18CUB_300001_SM_10006detail10radix_sort29DeviceRadixSortOnesweepKernelINS1_5radix10policy_hubIjNS0_8NullTypeEyE10Policy1000ELNS0_9SortOrderE0EjS6_yiiNS1_21identity_decomposer_tEEEvPT5_SC_PT3_PKSD_PT1_PKSH_PT2_PKSL_T4_iiT6__param_9];
	ld.shared.u32 	%r1507, [%r121+12288];
	shr.u32 	%r1508, %r1507, %r1624;
	and.b32  	%r1509, %r1508, %r82;
	shl.b32 	%r1510, %r1509, 3;
	add.s32 	%r1512, %r1306, %r1510;
	ld.shared.u64 	%rd187, [%r1512+29184];
	add.s64 	%rd188, %rd187, %rd6;
	shl.b64 	%rd189, %rd188, 2;
	add.s64 	%rd190, %rd5, %rd189;
	st.global.u32 	[%rd190+12288], %r1507;
$L__BB8_183:
	bar.warp.sync 	-1;
	add.s32 	%r1513, %r1, 3456;
	setp.ge.s32 	%p133, %r1513, %r243;
	@%p133 bra 	$L__BB8_185;
	ld.param.u32 	%r1625, [_ZN3cub18CUB_300001_SM_10006detail10radix_sort29DeviceRadixSortOnesweepKernelINS1_5radix10policy_hubIjNS0_8NullTypeEyE10Policy1000ELNS0_9SortOrderE0EjS6_yiiNS1_21identity_decomposer_tEEEvPT5_SC_PT3_PKSD_PT1_PKSH_PT2_PKSL_T4_iiT6__param_9];
	ld.shared.u32 	%r1514, [%r121+13824];
	shr.u32 	%r1515, %r1514, %r1625;
	and.b32  	%r1516, %r1515, %r82;
	shl.b32 	%r1517, %r1516, 3;
	add.s32 	%r1519, %r1306, %r1517;
	ld.shared.u64 	%rd191, [%r1519+29184];
	add.s64 	%rd192, %rd191, %rd6;
	shl.b64 	%rd193, %rd192, 2;
	add.s64 	%rd194, %rd5, %rd193;
	st.global.u32 	[%rd194+13824], %r1514;
$L__BB8_185:
	bar.warp.sync 	-1;
	add.s32 	%r1520, %r1, 3840;
	setp.ge.s32 	%p134, %r1520, %r243;
	@%p134 bra 	$L__BB8_187;
	ld.param.u32 	%r1626, [_ZN3cub18CUB_300001_SM_10006detail10radix_sort29DeviceRadixSortOnesweepKernelINS1_5radix10policy_hubIjNS0_8NullTypeEyE10Policy1000ELNS0_9SortOrderE0EjS6_yiiNS1_21identity_decomposer_tEEEvPT5_SC_PT3_PKSD_PT1_PKSH_PT2_PKSL_T4_iiT6__param_9];
	ld.shared.u32 	%r1521, [%r121+15360];
	shr.u32 	%r1522, %r1521, %r1626;
	and.b32  	%r1523, %r1522, %r82;
	shl.b32 	%r1524, %r1523, 3;
	add.s32 	%r1526, %r1306, %r1524;
	ld.shared.u64 	%rd195, [%r1526+29184];
	add.s64 	%rd196, %rd195, %rd6;
	shl.b64 	%rd197, %rd196, 2;
	add.s64 	%rd198, %rd5, %rd197;
	st.global.u32 	[%rd198+15360], %r1521;
$L__BB8_187:
	bar.warp.sync 	-1;
	add.s32 	%r1527, %r1, 4224;
	setp.ge.s32 	%p135, %r1527, %r243;
	@%p135 bra 	$L__BB8_189;
	ld.param.u32 	%r1627, [_ZN3cub18CUB_300001_SM_10006detail10radix_sort29DeviceRadixSortOnesweepKernelINS1_5radix10policy_hubIjNS0_8NullTypeEyE10Policy1000ELNS0_9SortOrderE0EjS6_yiiNS1_21identity_decomposer_tEEEvPT5_SC_PT3_PKSD_PT1_PKSH_PT2_PKSL_T4_iiT6__param_9];
	ld.shared.u32 	%r1528, [%r121+16896];
	shr.u32 	%r1529, %r1528, %r1627;
	and.b32  	%r1530, %r1529, %r82;
	shl.b32 	%r1531, %r1530, 3;
	add.s32 	%r1533, %r1306, %r1531;
	ld.shared.u64 	%rd199, [%r1533+29184];
	add.s64 	%rd200, %rd199, %rd6;
	shl.b64 	%rd201, %rd200, 2;
	add.s64 	%rd202, %rd5, %rd201;
	st.global.u32 	[%rd202+16896], %r1528;
$L__BB8_189:
	bar.warp.sync 	-1;
	add.s32 	%r1534, %r1, 4608;
	setp.ge.s32 	%p136, %r1534, %r243;
	@%p136 bra 	$L__BB8_191;
	ld.param.u32 	%r1628, [_ZN3cub18CUB_300001_SM_10006detail10radix_sort29DeviceRadixSortOnesweepKernelINS1_5radix10policy_hubIjNS0_8NullTypeEyE10Policy1000ELNS0_9SortOrderE0EjS6_yiiNS1_21identity_decomposer_tEEEvPT5_SC_PT3_PKSD_PT1_PKSH_PT2_PKSL_T4_iiT6__param_9];
	ld.shared.u32 	%r1535, [%r121+18432];
	shr.u32 	%r1536, %r1535, %r1628;
	and.b32  	%r1537, %r1536, %r82;
	shl.b32 	%r1538, %r1537, 3;
	add.s32 	%r1540, %r1306, %r1538;
	ld.shared.u64 	%rd203, [%r1540+29184];
	add.s64 	%rd204, %rd203, %rd6;
	shl.b64 	%rd205, %rd204, 2;
	add.s64 	%rd206, %rd5, %rd205;
	st.global.u32 	[%rd206+18432], %r1535;
$L__BB8_191:
	bar.warp.sync 	-1;
	add.s32 	%r1541, %r1, 4992;
	setp.ge.s32 	%p137, %r1541, %r243;
	@%p137 bra 	$L__BB8_193;
	ld.param.u32 	%r1629, [_ZN3cub18CUB_300001_SM_10006detail10radix_sort29DeviceRadixSortOnesweepKernelINS1_5radix10policy_hubIjNS0_8NullTypeEyE10Policy1000ELNS0_9SortOrderE0EjS6_yiiNS1_21identity_decomposer_tEEEvPT5_SC_PT3_PKSD_PT1_PKSH_PT2_PKSL_T4_iiT6__param_9];
	ld.shared.u32 	%r1542, [%r121+19968];
	shr.u32 	%r1543, %r1542, %r1629;
	and.b32  	%r1544, %r1543, %r82;
	shl.b32 	%r1545, %r1544, 3;
	add.s32 	%r1547, %r1306, %r1545;
	ld.shared.u64 	%rd207, [%r1547+29184];
	add.s64 	%rd208, %rd207, %rd6;
	shl.b64 	%rd209, %rd208, 2;
	add.s64 	%rd210, %rd5, %rd209;
	st.global.u32 	[%rd210+19968], %r1542;
$L__BB8_193:
	bar.warp.sync 	-1;
	add.s32 	%r1548, %r1, 5376;
	setp.ge.s32 	%p138, %r1548, %r243;
	@%p138 bra 	$L__BB8_195;
	ld.param.u32 	%r1630, [_ZN3cub18CUB_300001_SM_10006detail10radix_sort29DeviceRadixSortOnesweepKernelINS1_5radix10policy_hubIjNS0_8NullTypeEyE10Policy1000ELNS0_9SortOrderE0EjS6_yiiNS1_21identity_decomposer_tEEEvPT5_SC_PT3_PKSD_PT1_PKSH_PT2_PKSL_T4_iiT6__param_9];
	ld.shared.u32 	%r1549, [%r121+21504];
	shr.u32 	%r1550, %r1549, %r1630;
	and.b32  	%r1551, %r1550, %r82;
	shl.b32 	%r1552, %r1551, 3;
	add.s32 	%r1554, %r1306, %r1552;
	ld.shared.u64 	%rd211, [%r1554+29184];
	add.s64 	%rd212, %rd211, %rd6;
	shl.b64 	%rd213, %rd212, 2;
	add.s64 	%rd214, %rd5, %rd213;
	st.global.u32 	[%rd214+21504], %r1549;
$L__BB8_195:
	bar.warp.sync 	-1;
	add.s32 	%r1555, %r1, 5760;
	setp.ge.s32 	%p139, %r1555, %r243;
	@%p139 bra 	$L__BB8_197;
	ld.param.u32 	%r1631, [_ZN3cub18CUB_300001_SM_10006detail10radix_sort29DeviceRadixSortOnesweepKernelINS1_5radix10policy_hubIjNS0_8NullTypeEyE10Policy1000ELNS0_9SortOrderE0EjS6_yiiNS1_21identity_decomposer_tEEEvPT5_SC_PT3_PKSD_PT1_PKSH_PT2_PKSL_T4_iiT6__param_9];
	ld.shared.u32 	%r1556, [%r121+23040];
	shr.u32 	%r1557, %r1556, %r1631;
	and.b32  	%r1558, %r1557, %r82;
	shl.b32 	%r1559, %r1558, 3;
	add.s32 	%r1561, %r1306, %r1559;
	ld.shared.u64 	%rd215, [%r1561+29184];
	add.s64 	%rd216, %rd215, %rd6;
	shl.b64 	%rd217, %rd216, 2;
	add.s64 	%rd218, %rd5, %rd217;
	st.global.u32 	[%rd218+23040], %r1556;
$L__BB8_197:
	bar.warp.sync 	-1;
	or.b32  	%r1562, %r1, 6144;
	setp.ge.s32 	%p140, %r1562, %r243;
	@%p140 bra 	$L__BB8_199;
	ld.param.u32 	%r1632, [_ZN3cub18CUB_300001_SM_10006detail10radix_sort29DeviceRadixSortOnesweepKernelINS1_5radix10policy_hubIjNS0_8NullTypeEyE10Policy1000ELNS0_9SortOrderE0EjS6_yiiNS1_21identity_decomposer_tEEEvPT5_SC_PT3_PKSD_PT1_PKSH_PT2_PKSL_T4_iiT6__param_9];
	ld.shared.u32 	%r1563, [%r121+24576];
	shr.u32 	%r1564, %r1563, %r1632;
	and.b32  	%r1565, %r1564, %r82;
	shl.b32 	%r1566, %r1565, 3;
	add.s32 	%r1568, %r1306, %r1566;
	ld.shared.u64 	%rd219, [%r1568+29184];
	add.s64 	%rd220, %rd219, %rd6;
	shl.b64 	%rd221, %rd220, 2;
	add.s64 	%rd222, %rd5, %rd221;
	st.global.u32 	[%rd222+24576], %r1563;
$L__BB8_199:
	bar.warp.sync 	-1;
	add.s32 	%r1569, %r1, 6528;
	setp.ge.s32 	%p141, %r1569, %r243;
	@%p141 bra 	$L__BB8_201;
	ld.param.u32 	%r1633, [_ZN3cub18CUB_300001_SM_10006detail10radix_sort29DeviceRadixSortOnesweepKernelINS1_5radix10policy_hubIjNS0_8NullTypeEyE10Policy1000ELNS0_9SortOrderE0EjS6_yiiNS1_21identity_decomposer_tEEEvPT5_SC_PT3_PKSD_PT1_PKSH_PT2_PKSL_T4_iiT6__param_9];
	ld.shared.u32 	%r1570, [%r121+26112];
	shr.u32 	%r1571, %r1570, %r1633;
	and.b32  	%r1572, %r1571, %r82;
	shl.b32 	%r1573, %r1572, 3;
	add.s32 	%r1575, %r1306, %r1573;
	ld.shared.u64 	%rd223, [%r1575+29184];
	add.s64 	%rd224, %rd223, %rd6;
	shl.b64 	%rd225, %rd224, 2;
	add.s64 	%rd226, %rd5, %rd225;
	st.global.u32 	[%rd226+26112], %r1570;
$L__BB8_201:
	ld.param.u32 	%r1634, [_ZN3cub18CUB_300001_SM_10006detail10radix_sort29DeviceRadixSortOnesweepKernelINS1_5radix10policy_hubIjNS0_8NullTypeEyE10Policy1000ELNS0_9SortOrderE0EjS6_yiiNS1_21identity_decomposer_tEEEvPT5_SC_PT3_PKSD_PT1_PKSH_PT2_PKSL_T4_iiT6__param_9];
	bar.warp.sync 	-1;
	add.s32 	%r1576, %r1, 6912;
	ld.shared.u32 	%r244, [%r121+27648];
	shr.u32 	%r1577, %r244, %r1634;
	and.b32  	%r1578, %r1577, %r82;
	shl.b32 	%r1579, %r1578, 3;
	add.s32 	%r1581, %r1306, %r1579;
	ld.shared.u64 	%rd227, [%r1581+29184];
	add.s64 	%rd16, %rd227, %rd6;
	setp.ge.s32 	%p142, %r1576, %r243;
	@%p142 bra 	$L__BB8_203;
	shl.b64 	%rd228, %rd16, 2;
	add.s64 	%rd229, %rd5, %rd228;
	st.global.u32 	[%rd229+27648], %r244;
$L__BB8_203:
	bar.warp.sync 	-1;
$L__BB8_204:
	ret;

}


// ===== COMPILED SASS (sm_100) =====

	.target	sm_100

	.elftype	@"ET_EXEC"


//--------------------- .note.nv.tkinfo           --------------------------
	.section	.note.nv.tkinfo,"",@"SHT_NOTE"
	.sectionflags	@"SHF_NOTE_NV_TKINFO"
	.tkinfo
        /*0018*/ 	.word	0x00000002
        /*0030*/ 	.string	""
        /*0030*/ 	.string	"ptxas"
        /*0030*/ 	.string	"Cuda compilation tools, release 13.0, V13.0.88"
        /*0030*/ 	.string	"Build cuda_13.0.r13.0/compiler.36424714_0"
        /*0030*/ 	.string	"-arch sm_100 -m 64 "



//--------------------- .note.nv.cuinfo           --------------------------
	.section	.note.nv.cuinfo,"",@"SHT_NOTE"
	.sectionflags	@"SHF_NOTE_NV_CUINFO"
        /*0018*/ 	.short	0x0002
        /*001a*/ 	.short	0x0064
        /*001c*/ 	.short	0x0082
	.zero		2


//--------------------- .nv.info                  --------------------------
	.section	.nv.info,"",@"SHT_CUDA_INFO"
	.align	4


	//----- nvinfo : EIATTR_REGCOUNT
	.align		4
        /*0000*/ 	.byte	0x04, 0x2f
        /*0002*/ 	.short	(.L_46 - .L_45)
	.align		4
.L_45:
        /*0004*/ 	.word	index@(_Z17computeHistKernelPjiS_ii)
        /*0008*/ 	.word	0x0000000e


	//----- nvinfo : EIATTR_FRAME_SIZE
	.align		4
.L_46:
        /*000c*/ 	.byte	0x04, 0x11
        /*000e*/ 	.short	(.L_48 - .L_47)
	.align		4
.L_47:
        /*0010*/ 	.word	index@(_Z17computeHistKernelPjiS_ii)
        /*0014*/ 	.word	0x00000000


	//----- nvinfo : EIATTR_REGCOUNT
	.align		4
.L_48:
        /*0018*/ 	.byte	0x04, 0x2f
        /*001a*/ 	.short	(.L_50 - .L_49)
	.align		4
.L_49:
        /*001c*/ 	.word	index@(_Z13scanBlkKernelPjiS_S_)
        /*0020*/ 	.word	0x0000000e


	//----- nvinfo : EIATTR_FRAME_SIZE
	.align		4
.L_50:
        /*0024*/ 	.byte	0x04, 0x11
        /*0026*/ 	.short	(.L_52 - .L_51)
	.align		4
.L_51:
        /*0028*/ 	.word	index@(_Z13scanBlkKernelPjiS_S_)
        /*002c*/ 	.word	0x00000000


	//----- nvinfo : EIATTR_REGCOUNT
	.align		4
.L_52:
        /*0030*/ 	.byte	0x04, 0x2f
        /*0032*/ 	.short	(.L_54 - .L_53)
	.align		4
.L_53:
        /*0034*/ 	.word	index@(_Z10addBlkSumsPjiS_)
        /*0038*/ 	.word	0x0000000c


	//----- nvinfo : EIATTR_FRAME_SIZE
	.align		4
.L_54:
        /*003c*/ 	.byte	0x04, 0x11
        /*003e*/ 	.short	(.L_56 - .L_55)
	.align		4
.L_55:
        /*0040*/ 	.word	index@(_Z10addBlkSumsPjiS_)
        /*0044*/ 	.word	0x00000000


	//----- nvinfo : EIATTR_REGCOUNT
	.align		4
.L_56:
        /*0048*/ 	.byte	0x04, 0x2f
        /*004a*/ 	.short	(.L_58 - .L_57)
	.align		4
.L_57:
        /*004c*/ 	.word	index@(_Z7scatterPKjiS0_Pjiii)
        /*0050*/ 	.word	0x00000018


	//----- nvinfo : EIATTR_FRAME_SIZE
	.align		4
.L_58:
        /*0054*/ 	.byte	0x04, 0x11
        /*0056*/ 	.short	(.L_60 - .L_59)
	.align		4
.L_59:
        /*0058*/ 	.word	index@(_Z7scatterPKjiS0_Pjiii)
        /*005c*/ 	.word	0x00000000


	//----- nvinfo : EIATTR_REGCOUNT
	.align		4
.L_60:
        /*0060*/ 	.byte	0x04, 0x2f
        /*0062*/ 	.short	(.L_62 - .L_61)
	.align		4
.L_61:
        /*0064*/ 	.word	index@(_ZN3cub18CUB_300001_SM_10006detail11EmptyKernelIvEEvv)
        /*0068*/ 	.word	0x00000004


	//----- nvinfo : EIATTR_FRAME_SIZE
	.align		4
.L_62:
        /*006c*/ 	.byte	0x04, 0x11
        /*006e*/ 	.short	(.L_64 - .L_63)
	.align		4
.L_63:
        /*0070*/ 	.word	index@(_ZN3cub18CUB_300001_SM_10006detail11EmptyKernelIvEEvv)
        /*0074*/ 	.word	0x00000000


	//----- nvinfo : EIATTR_REGCOUNT
	.align		4
.L_64:
        /*0078*/ 	.byte	0x04, 0x2f
        /*007a*/ 	.short	(.L_66 - .L_65)
	.align		4
.L_65:
        /*007c*/ 	.word	index@(_ZN3cub18CUB_300001_SM_10006detail10radix_sort31DeviceRadixSortSingleTileKernelINS1_5radix10policy_hubIjNS0_8NullTypeEyE10Policy1000ELNS0_9SortOrderE0EjS6_yNS1_21identity_decomposer_tEEEvPKT1_PSB_PKT2_PSF_T3_iiT4_)
        /*0080*/ 	.word	0x0000007f


	//----- nvinfo : EIATTR_FRAME_SIZE
	.align		4
.L_66:
        /*0084*/ 	.byte	0x04, 0x11
        /*0086*/ 	.short	(.L_68 - .L_67)
	.align		4
.L_67:
        /*0088*/ 	.word	index@(_ZN3cub18CUB_300001_SM_10006detail10radix_sort31DeviceRadixSortSingleTileKernelINS1_5radix10policy_hubIjNS0_8NullTypeEyE10Policy1000ELNS0_9SortOrderE0EjS6_yNS1_21identity_decomposer_tEEEvPKT1_PSB_PKT2_PSF_T3_iiT4_)
        /*008c*/ 	.word	0x00000000


	//----- nvinfo : EIATTR_REGCOUNT
	.align		4
.L_68:
        /*0090*/ 	.byte	0x04, 0x2f
        /*0092*/ 	.short	(.L_70 - .L_69)
	.align		4
.L_69:
        /*0094*/ 	.word	index@(_ZN3cub18CUB_300001_SM_10006detail10radix_sort30DeviceRadixSortHistogramKernelINS1_5radix10policy_hubIjNS0_8NullTypeEyE10Policy1000ELNS0_9SortOrderE0EjyNS1_21identity_decomposer_tEEEvPT2_PKT1_SB_iiT3_)
        /*0098*/ 	.word	0x00000020


	//----- nvinfo : EIATTR_FRAME_SIZE
	.align		4
.L_70:
        /*009c*/ 	.byte	0x04, 0x11
        /*009e*/ 	.short	(.L_72 - .L_71)
	.align		4
.L_71:
        /*00a0*/ 	.word	index@(_ZN3cub18CUB_300001_SM_10006detail10radix_sort30DeviceRadixSortHistogramKernelINS1_5radix10policy_hubIjNS0_8NullTypeEyE10Policy1000ELNS0_9SortOrderE0EjyNS1_21identity_decomposer_tEEEvPT2_PKT1_SB_iiT3_)
        /*00a4*/ 	.word	0x00000000


	//----- nvinfo : EIATTR_REGCOUNT
	.align		4
.L_72:
        /*00a8*/ 	.byte	0x04, 0x2f
        /*00aa*/ 	.short	(.L_74 - .L_73)
	.align		4
.L_73:
        /*00ac*/ 	.word	index@(_ZN3cub18CUB_300001_SM_10006detail10radix_sort33DeviceRadixSortExclusiveSumKernelINS1_5radix10policy_hubIjNS0_8NullTypeEyE10Policy1000EyEEvPT0_)
        /*00b0*/ 	.word	0x00000020


	//----- nvinfo : EIATTR_FRAME_SIZE
	.align		4
.L_74:
        /*00b4*/ 	.byte	0x04, 0x11
        /*00b6*/ 	.short	(.L_76 - .L_75)
	.align		4
.L_75:
        /*00b8*/ 	.word	index@(_ZN3cub18CUB_300001_SM_10006detail10radix_sort33DeviceRadixSortExclusiveSumKernelINS1_5radix10policy_hubIjNS0_8NullTypeEyE10Policy1000EyEEvPT0_)
        /*00bc*/ 	.word	0x00000000


	//----- nvinfo : EIATTR_REGCOUNT
	.align		4
.L_76:
        /*00c0*/ 	.byte	0x04, 0x2f
        /*00c2*/ 	.short	(.L_78 - .L_77)
	.align		4
.L_77:
        /*00c4*/ 	.word	index@(_ZN3cub18CUB_300001_SM_10006detail10radix_sort29DeviceRadixSortOnesweepKernelINS1_5radix10policy_hubIjNS0_8NullTypeEyE10Policy1000ELNS0_9SortOrderE0EjS6_yiiNS1_21identity_decomposer_tEEEvPT5_SC_PT3_PKSD_PT1_PKSH_PT2_PKSL_T4_iiT6_)
        /*00c8*/ 	.word	0x00000050


	//----- nvinfo : EIATTR_FRAME_SIZE
	.align		4
.L_78:
        /*00cc*/ 	.byte	0x04, 0x11
        /*00ce*/ 	.short	(.L_80 - .L_79)
	.align		4
.L_79:
        /*00d0*/ 	.word	index@(_ZN3cub18CUB_300001_SM_10006detail10radix_sort29DeviceRadixSortOnesweepKernelINS1_5radix10policy_hubIjNS0_8NullTypeEyE10Policy1000ELNS0_9SortOrderE0EjS6_yiiNS1_21identity_decomposer_tEEEvPT5_SC_PT3_PKSD_PT1_PKSH_PT2_PKSL_T4_iiT6_)
        /*00d4*/ 	.word	0x00000010


	//----- nvinfo : EIATTR_MIN_STACK_SIZE
	.align		4
.L_80:
        /*00d8*/ 	.byte	0x04, 0x12
        /*00da*/ 	.short	(.L_82 - .L_81)
	.align		4
.L_81:
        /*00dc*/ 	.word	index@(_ZN3cub18CUB_300001_SM_10006detail10radix_sort29DeviceRadixSortOnesweepKernelINS1_5radix10policy_hubIjNS0_8NullTypeEyE10Policy1000ELNS0_9SortOrderE0EjS6_yiiNS1_21identity_decomposer_tEEEvPT5_SC_PT3_PKSD_PT1_PKSH_PT2_PKSL_T4_iiT6_)
        /*00e0*/ 	.word	0x00000010


	//----- nvinfo : EIATTR_MIN_STACK_SIZE
	.align		4
.L_82:
        /*00e4*/ 	.byte	0x04, 0x12
        /*00e6*/ 	.short	(.L_84 - .L_83)
	.align		4
.L_83:
        /*00e8*/ 	.word	index@(_ZN3cub18CUB_300001_SM_10006detail10radix_sort33DeviceRadixSortExclusiveSumKernelINS1_5radix10policy_hubIjNS0_8NullTypeEyE10Policy1000EyEEvPT0_)
        /*00ec*/ 	.word	0x00000000


	//----- nvinfo : EIATTR_MIN_STACK_SIZE
	.align		4
.L_84:
        /*00f0*/ 	.byte	0x04, 0x12
        /*00f2*/ 	.short	(.L_86 - .L_85)
	.align		4
.L_85:
        /*00f4*/ 	.word	index@(_ZN3cub18CUB_300001_SM_10006detail10radix_sort30DeviceRadixSortHistogramKernelINS1_5radix10policy_hubIjNS0_8NullTypeEyE10Policy1000ELNS0_9SortOrderE0EjyNS1_21identity_decomposer_tEEEvPT2_PKT1_SB_iiT3_)
        /*00f8*/ 	.word	0x00000000


	//----- nvinfo : EIATTR_MIN_STACK_SIZE
	.align		4
.L_86:
        /*00fc*/ 	.byte	0x04, 0x12
        /*00fe*/ 	.short	(.L_88 - .L_87)
	.align		4
.L_87:
        /*0100*/ 	.word	index@(_ZN3cub18CUB_300001_SM_10006detail10radix_sort31DeviceRadixSortSingleTileKernelINS1_5radix10policy_hubIjNS0_8NullTypeEyE10Policy1000ELNS0_9SortOrderE0EjS6_yNS1_21identity_decomposer_tEEEvPKT1_PSB_PKT2_PSF_T3_iiT4_)
        /*0104*/ 	.word	0x00000000


	//----- nvinfo : EIATTR_MIN_STACK_SIZE
	.align		4
.L_88:
        /*0108*/ 	.byte	0x04, 0x12
        /*010a*/ 	.short	(.L_90 - .L_89)
	.align		4
.L_89:
        /*010c*/ 	.word	index@(_ZN3cub18CUB_300001_SM_10006detail11EmptyKernelIvEEvv)
        /*0110*/ 	.word	0x00000000


	//----- nvinfo : EIATTR_MIN_STACK_SIZE
	.align		4
.L_90:
        /*0114*/ 	.byte	0x04, 0x12
        /*0116*/ 	.short	(.L_92 - .L_91)
	.align		4
.L_91:
        /*0118*/ 	.word	index@(_Z7scatterPKjiS0_Pjiii)
        /*011c*/ 	.word	0x00000000


	//----- nvinfo : EIATTR_MIN_STACK_SIZE
	.align		4
.L_92:
        /*0120*/ 	.byte	0x04, 0x12
        /*0122*/ 	.short	(.L_94 - .L_93)
	.align		4
.L_93:
        /*0124*/ 	.word	index@(_Z10addBlkSumsPjiS_)
        /*0128*/ 	.word	0x00000000


	//----- nvinfo : EIATTR_MIN_STACK_SIZE
	.align		4
.L_94:
        /*012c*/ 	.byte	0x04, 0x12
        /*012e*/ 	.short	(.L_96 - .L_95)
	.align		4
.L_95:
        /*0130*/ 	.word	index@(_Z13scanBlkKernelPjiS_S_)
        /*0134*/ 	.word	0x00000000


	//----- nvinfo : EIATTR_MIN_STACK_SIZE
	.align		4
.L_96:
        /*0138*/ 	.byte	0x04, 0x12
        /*013a*/ 	.short	(.L_98 - .L_97)
	.align		4
.L_97:
        /*013c*/ 	.word	index@(_Z17computeHistKernelPjiS_ii)
        /*0140*/ 	.word	0x00000000
.L_98:


//--------------------- .nv.compat                --------------------------
	.section	.nv.compat,"",@"SHT_CUDA_COMPAT_INFO"
	.align	4
        /*0000*/ 	.byte	0x02, 0x09, 0x00, 0x00, 0x02, 0x02, 0x01, 0x00, 0x02, 0x05, 0x05, 0x00, 0x03, 0x07, 0x01, 0x01
        /*0010*/ 	.byte	0x02, 0x03, 0x00, 0x00, 0x02, 0x06, 0x01, 0x00, 0x04, 0x0b, 0x08, 0x00, 0x09, 0x00, 0x00, 0x00
        /*0020*/ 	.byte	0x00, 0x00, 0x00, 0x00


//--------------------- .nv.info._ZN3cub18CUB_300001_SM_10006detail10radix_sort29DeviceRadixSortOnesweepKernelINS1_5radix10policy_hubIjNS0_8NullTypeEyE10Policy1000ELNS0_9SortOrderE0EjS6_yiiNS1_21identity_decomposer_tEEEvPT5_SC_PT3_PKSD_PT1_PKSH_PT2_PKSL_T4_iiT6_ --------------------------
	.section	.nv.info._ZN3cub18CUB_300001_SM_10006detail10radix_sort29DeviceRadixSortOnesweepKernelINS1_5radix10policy_hubIjNS0_8NullTypeEyE10Policy1000ELNS0_9SortOrderE0EjS6_yiiNS1_21identity_decomposer_tEEEvPT5_SC_PT3_PKSD_PT1_PKSH_PT2_PKSL_T4_iiT6_,"",@"SHT_CUDA_INFO"
	.sectionflags	@""
	.align	4


	//----- nvinfo : EIATTR_CUDA_API_VERSION
	.align		4
        /*0000*/ 	.byte	0x04, 0x37
        /*0002*/ 	.short	(.L_100 - .L_99)
.L_99:
        /*0004*/ 	.word	0x00000082


	//----- nvinfo : EIATTR_KPARAM_INFO
	.align		4
.L_100:
        /*0008*/ 	.byte	0x04, 0x17
        /*000a*/ 	.short	(.L_102 - .L_101)
.L_101:
        /*000c*/ 	.word	0x00000000
        /*0010*/ 	.short	0x000b
        /*0012*/ 	.short	0x004c
        /*0014*/ 	.byte	0x00, 0xf0, 0x05, 0x00


	//----- nvinfo : EIATTR_KPARAM_INFO
	.align		4
.L_102:
        /*0018*/ 	.byte	0x04, 0x17
        /*001a*/ 	.short	(.L_104 - .L_103)
.L_103:
        /*001c*/ 	.word	0x00000000
        /*0020*/ 	.short	0x000a
        /*0022*/ 	.short	0x0048
        /*0024*/ 	.byte	0x00, 0xf0, 0x11, 0x00


	//----- nvinfo : EIATTR_KPARAM_INFO
	.align		4
.L_104:
        /*0028*/ 	.byte	0x04, 0x17
        /*002a*/ 	.short	(.L_106 - .L_105)
.L_105:
        /*002c*/ 	.word	0x00000000
        /*0030*/ 	.short	0x0009
        /*0032*/ 	.short	0x0044
        /*0034*/ 	.byte	0x00, 0xf0, 0x11, 0x00


	//----- nvinfo : EIATTR_KPARAM_INFO
	.align		4
.L_106:
        /*0038*/ 	.byte	0x04, 0x17
        /*003a*/ 	.short	(.L_108 - .L_107)
.L_107:
        /*003c*/ 	.word	0x00000000
        /*0040*/ 	.short	0x0008
        /*0042*/ 	.short	0x0040
        /*0044*/ 	.byte	0x00, 0xf0, 0x11, 0x00


	//----- nvinfo : EIATTR_KPARAM_INFO
	.align		4
.L_108:
        /*0048*/ 	.byte	0x04, 0x17
        /*004a*/ 	.short	(.L_110 - .L_109)
.L_109:
        /*004c*/ 	.word	0x00000000
        /*0050*/ 	.short	0x0007
        /*0052*/ 	.short	0x0038
        /*0054*/ 	.byte	0x00, 0xf5, 0x21, 0x00


	//----- nvinfo : EIATTR_KPARAM_INFO
	.align		4
.L_110:
        /*0058*/ 	.byte	0x04, 0x17
        /*005a*/ 	.short	(.L_112 - .L_111)
.L_111:
        /*005c*/ 	.word	0x00000000
        /*0060*/ 	.short	0x0006
        /*0062*/ 	.short	0x0030
        /*0064*/ 	.byte	0x00, 0xf5, 0x21, 0x00


	//----- nvinfo : EIATTR_KPARAM_INFO
	.align		4
.L_112:
        /*0068*/ 	.byte	0x04, 0x17
        /*006a*/ 	.short	(.L_114 - .L_113)
.L_113:
        /*006c*/ 	.word	0x00000000
        /*0070*/ 	.short	0x0005
        /*0072*/ 	.short	0x0028
        /*0074*/ 	.byte	0x00, 0xf5, 0x21, 0x00


	//----- nvinfo : EIATTR_KPARAM_INFO
	.align		4
.L_114:
        /*0078*/ 	.byte	0x04, 0x17
        /*007a*/ 	.short	(.L_116 - .L_115)
.L_115:
        /*007c*/ 	.word	0x00000000
        /*0080*/ 	.short	0x0004
        /*0082*/ 	.short	0x0020
        /*0084*/ 	.byte	0x00, 0xf5, 0x21, 0x00


	//----- nvinfo : EIATTR_KPARAM_INFO
	.align		4
.L_116:
        /*0088*/ 	.byte	0x04, 0x17
        /*008a*/ 	.short	(.L_118 - .L_117)
.L_117:
        /*008c*/ 	.word	0x00000000
        /*0090*/ 	.short	0x0003
        /*0092*/ 	.short	0x0018
        /*0094*/ 	.byte	0x00, 0xf5, 0x21, 0x00


	//----- nvinfo : EIATTR_KPARAM_INFO
	.align		4
.L_118:
        /*0098*/ 	.byte	0x04, 0x17
        /*009a*/ 	.short	(.L_120 - .L_119)
.L_119:
        /*009c*/ 	.word	0x00000000
        /*00a0*/ 	.short	0x0002
        /*00a2*/ 	.short	0x0010
        /*00a4*/ 	.byte	0x00, 0xf5, 0x21, 0x00


	//----- nvinfo : EIATTR_KPARAM_INFO
	.align		4
.L_120:
        /*00a8*/ 	.byte	0x04, 0x17
        /*00aa*/ 	.short	(.L_122 - .L_121)
.L_121:
        /*00ac*/ 	.word	0x00000000
        /*00b0*/ 	.short	0x0001
        /*00b2*/ 	.short	0x0008
        /*00b4*/ 	.byte	0x00, 0xf5, 0x21, 0x00


	//----- nvinfo : EIATTR_KPARAM_INFO
	.align		4
.L_122:
        /*00b8*/ 	.byte	0x04, 0x17
        /*00ba*/ 	.short	(.L_124 - .L_123)
.L_123:
        /*00bc*/ 	.word	0x00000000
        /*00c0*/ 	.short	0x0000
        /*00c2*/ 	.short	0x0000
        /*00c4*/ 	.byte	0x00, 0xf5, 0x21, 0x00


	//----- nvinfo : EIATTR_SPARSE_MMA_MASK
	.align		4
.L_124:
        /*00c8*/ 	.byte	0x03, 0x50
        /*00ca*/ 	.short	0x0000


	//----- nvinfo : EIATTR_MAXREG_COUNT
	.align		4
        /*00cc*/ 	.byte	0x03, 0x1b
        /*00ce*/ 	.short	0x00a8


	//----- nvinfo : EIATTR_NUM_BARRIERS
	.align		4
        /*00d0*/ 	.byte	0x02, 0x4c
        /*00d2*/ 	.byte	0x01
	.zero		1


	//----- nvinfo : EIATTR_ANNOTATIONS
	.align		4
        /*00d4*/ 	.byte	0x04, 0x55
        /*00d6*/ 	.short	(.L_126 - .L_125)


	//   ....[0]....
.L_125:
        /*00d8*/ 	.word	0x00000001
        /*00dc*/ 	.byte	0x40, 0x0e, 0x00, 0x00, 0x01, 0x00, 0x00, 0x00, 0x20, 0x10, 0x00, 0x00, 0x01, 0x00, 0x00, 0x00
        /*00ec*/ 	.byte	0xa0, 0x10, 0x00, 0x00, 0x01, 0x00, 0x00, 0x00, 0x00, 0x25, 0x00, 0x00, 0x01, 0x00, 0x00, 0x00
        /*00fc*/ 	.byte	0xc0, 0x39, 0x00, 0x00, 0x01, 0x00, 0x00, 0x00, 0x00, 0x3c, 0x00, 0x00, 0x01, 0x00, 0x00, 0x00
        /*010c*/ 	.byte	0x20, 0x52, 0x00, 0x00


	//----- nvinfo : EIATTR_MERCURY_ISA_VERSION
	.align		4
.L_126:
        /*0110*/ 	.byte	0x03, 0x5f
        /*0112*/ 	.short	0x0101


	//----- nvinfo : EIATTR_COOP_GROUP_MASK_REGIDS
	.align		4
        /*0114*/ 	.byte	0x04, 0x29
        /*0116*/ 	.short	(.L_128 - .L_127)


	//   ....[0]....
.L_127:
        /*0118*/ 	.word	0xffffffff


	//   ....[1]....
        /*011c*/ 	.word	0x05000000


	//   ....[2]....
        /*0120*/ 	.word	0xffffffff


	//   ....[3]....
        /*0124*/ 	.word	0xffffffff


	//   ....[4]....
        /*0128*/ 	.word	0xffffffff


	//   ....[5]....
        /*012c*/ 	.word	0xffffffff


	//   ....[6]....
        /*0130*/ 	.word	0xffffffff


	//   ....[7]....
        /*0134*/ 	.word	0xffffffff


	//   ....[8]....
        /*0138*/ 	.word	0xffffffff


	//   ....[9]....
        /*013c*/ 	.word	0xffffffff


	//   ....[10]....
        /*0140*/ 	.word	0xffffffff


	//   ....[11]....
        /*0144*/ 	.word	0xffffffff


	//   ....[12]....
        /*0148*/ 	.word	0xffffffff


	//   ....[13]....
        /*014c*/ 	.word	0xffffffff


	//   ....[14]....
        /*0150*/ 	.word	0xffffffff


	//   ....[15]....
        /*0154*/ 	.word	0xffffffff


	//   ....[16]....
        /*0158*/ 	.word	0xffffffff


	//   ....[17]....
        /*015c*/ 	.word	0xffffffff


	//   ....[18]....
        /*0160*/ 	.word	0xffffffff


	//   ....[19]....
        /*0164*/ 	.word	0xffffffff


	//   ....[20]....
        /*0168*/ 	.word	0xffffffff


	//   ....[21]....
        /*016c*/ 	.word	0xffffffff


	//   ....[22]....
        /*0170*/ 	.word	0xffffffff


	//   ....[23]....
        /*0174*/ 	.word	0xffffffff


	//   ....[24]....
        /*0178*/ 	.word	0xffffffff


	//   ....[25]....
        /*017c*/ 	.word	0xffffffff


	//   ....[26]....
        /*0180*/ 	.word	0xffffffff


	//   ....[27]....
        /*0184*/ 	.word	0xffffffff


	//   ....[28]....
        /*0188*/ 	.word	0xffffffff


	//   ....[29]....
        /*018c*/ 	.word	0xffffffff


	//   ....[30]....
        /*0190*/ 	.word	0xffffffff


	//   ....[31]....
        /*0194*/ 	.word	0xffffffff


	//   ....[32]....
        /*0198*/ 	.word	0xffffffff


	//   ....[33]....
        /*019c*/ 	.word	0xffffffff


	//   ....[34]....
        /*01a0*/ 	.word	0xffffffff


	//   ....[35]....
        /*01a4*/ 	.word	0xffffffff


	//   ....[36]....
        /*01a8*/ 	.word	0xffffffff


	//   ....[37]....
        /*01ac*/ 	.word	0xffffffff


	//   ....[38]....
        /*01b0*/ 	.word	0xffffffff


	//   ....[39]....
        /*01b4*/ 	.word	0xffffffff


	//   ....[40]....
        /*01b8*/ 	.word	0xffffffff


	//   ....[41]....
        /*01bc*/ 	.word	0xffffffff


	//   ....[42]....
        /*01c0*/ 	.word	0xffffffff


	//   ....[43]....
        /*01c4*/ 	.word	0xffffffff


	//   ....[44]....
        /*01c8*/ 	.word	0xffffffff


	//   ....[45]....
        /*01cc*/ 	.word	0xffffffff


	//   ....[46]....
        /*01d0*/ 	.word	0xffffffff


	//   ....[47]....
        /*01d4*/ 	.word	0xffffffff


	//   ....[48]....
        /*01d8*/ 	.word	0xffffffff


	//   ....[49]....
        /*01dc*/ 	.word	0xffffffff


	//   ....[50]....
        /*01e0*/ 	.word	0xffffffff


	//   ....[51]....
        /*01e4*/ 	.word	0xffffffff


	//   ....[52]....
        /*01e8*/ 	.word	0xffffffff


	//   ....[53]....
        /*01ec*/ 	.word	0xffffffff


	//   ....[54]....
        /*01f0*/ 	.word	0xffffffff


	//   ....[55]....
        /*01f4*/ 	.word	0xffffffff


	//   ....[56]....
        /*01f8*/ 	.word	0xffffffff


	//   ....[57]....
        /*01fc*/ 	.word	0xffffffff


	//   ....[58]....
        /*0200*/ 	.word	0xffffffff


	//   ....[59]....
        /*0204*/ 	.word	0xffffffff


	//   ....[60]....
        /*0208*/ 	.word	0xffffffff


	//   ....[61]....
        /*020c*/ 	.word	0xffffffff


	//   ....[62]....
        /*0210*/ 	.word	0xffffffff


	//   ....[63]....
        /*0214*/ 	.word	0xffffffff


	//   ....[64]....
        /*0218*/ 	.word	0xffffffff


	//   ....[65]....
        /*021c*/ 	.word	0xffffffff


	//   ....[66]....
        /*0220*/ 	.word	0xffffffff


	//   ....[67]....
        /*0224*/ 	.word	0xffffffff


	//   ....[68]....
        /*0228*/ 	.word	0xffffffff


	//   ....[69]....
        /*022c*/ 	.word	0xffffffff


	//   ....[70]....
        /*0230*/ 	.word	0xffffffff


	//   ....[71]....
        /*0234*/ 	.word	0xffffffff


	//   ....[72]....
        /*0238*/ 	.word	0xffffffff


	//   ....[73]....
        /*023c*/ 	.word	0xffffffff


	//   ....[74]....
        /*0240*/ 	.word	0xffffffff


	//   ....[75]....
        /*0244*/ 	.word	0xffffffff


	//   ....[76]....
        /*0248*/ 	.word	0xffffffff


	//   ....[77]....
        /*024c*/ 	.word	0xffffffff


	//   ....[78]....
        /*0250*/ 	.word	0xffffffff


	//   ....[79]....
        /*0254*/ 	.word	0xffffffff


	//   ....[80]....
        /*0258*/ 	.word	0xffffffff


	//   ....[81]....
        /*025c*/ 	.word	0xffffffff


	//   ....[82]....
        /*0260*/ 	.word	0xffffffff


	//   ....[83]....
        /*0264*/ 	.word	0xffffffff


	//   ....[84]....
        /*0268*/ 	.word	0xffffffff


	//   ....[85]....
        /*026c*/ 	.word	0xffffffff


	//   ....[86]....
        /*0270*/ 	.word	0xffffffff


	//   ....[87]....
        /*0274*/ 	.word	0xffffffff


	//   ....[88]....
        /*0278*/ 	.word	0xffffffff


	//   ....[89]....
        /*027c*/ 	.word	0xffffffff


	//   ....[90]....
        /*0280*/ 	.word	0xffffffff


	//   ....[91]....
        /*0284*/ 	.word	0xffffffff


	//   ....[92]....
        /*0288*/ 	.word	0xffffffff


	//   ....[93]....
        /*028c*/ 	.word	0xffffffff


	//   ....[94]....
        /*0290*/ 	.word	0xffffffff


	//   ....[95]....
        /*0294*/ 	.word	0xffffffff


	//   ....[96]....
        /*0298*/ 	.word	0xffffffff


	//   ....[97]....
        /*029c*/ 	.word	0xffffffff


	//   ....[98]....
        /*02a0*/ 	.word	0xffffffff


	//   ....[99]....
        /*02a4*/ 	.word	0xffffffff


	//   ....[100]....
        /*02a8*/ 	.word	0xffffffff


	//   ....[101]....
        /*02ac*/ 	.word	0xffffffff


	//   ....[102]....
        /*02b0*/ 	.word	0xffffffff


	//   ....[103]....
        /*02b4*/ 	.word	0xffffffff


	//   ....[104]....
        /*02b8*/ 	.word	0xffffffff


	//   ....[105]....
        /*02bc*/ 	.word	0xffffffff


	//   ....[106]....
        /*02c0*/ 	.word	0xffffffff


	//   ....[107]....
        /*02c4*/ 	.word	0xffffffff


	//   ....[108]....
        /*02c8*/ 	.word	0xffffffff


	//   ....[109]....
        /*02cc*/ 	.word	0xffffffff


	//   ....[110]....
        /*02d0*/ 	.word	0xffffffff


	//   ....[111]....
        /*02d4*/ 	.word	0xffffffff


	//   ....[112]....
        /*02d8*/ 	.word	0xffffffff


	//   ....[113]....
        /*02dc*/ 	.word	0xffffffff


	//   ....[114]....
        /*02e0*/ 	.word	0xffffffff


	//   ....[115]....
        /*02e4*/ 	.word	0xffffffff


	//   ....[116]....
        /*02e8*/ 	.word	0xffffffff


	//   ....[117]....
        /*02ec*/ 	.word	0xffffffff


	//   ....[118]....
        /*02f0*/ 	.word	0xffffffff


	//   ....[119]....
        /*02f4*/ 	.word	0xffffffff


	//   ....[120]....
        /*02f8*/ 	.word	0xffffffff


	//   ....[121]....
        /*02fc*/ 	.word	0xffffffff


	//   ....[122]....
        /*0300*/ 	.word	0xffffffff


	//   ....[123]....
        /*0304*/ 	.word	0xffffffff


	//   ....[124]....
        /*0308*/ 	.word	0xffffffff


	//   ....[125]....
        /*030c*/ 	.word	0xffffffff


	//   ....[126]....
        /*0310*/ 	.word	0xffffffff


	//   ....[127]....
        /*0314*/ 	.word	0xffffffff


	//   ....[128]....
        /*0318*/ 	.word	0xffffffff


	//   ....[129]....
        /*031c*/ 	.word	0xffffffff


	//   ....[130]....
        /*0320*/ 	.word	0xffffffff


	//   ....[131]....
        /*0324*/ 	.word	0xffffffff


	//   ....[132]....
        /*0328*/ 	.word	0xffffffff


	//   ....[133]....
        /*032c*/ 	.word	0xffffffff


	//   ....[134]....
        /*0330*/ 	.word	0xffffffff


	//   ....[135]....
        /*0334*/ 	.word	0xffffffff


	//   ....[136]....
        /*0338*/ 	.word	0xffffffff


	//   ....[137]....
        /*033c*/ 	.word	0xffffffff


	//   ....[138]....
        /*0340*/ 	.word	0xffffffff


	//   ....[139]....
        /*0344*/ 	.word	0xffffffff


	//   ....[140]....
        /*0348*/ 	.word	0xffffffff


	//   ....[141]....
        /*034c*/ 	.word	0xffffffff


	//   ....[142]....
        /*0350*/ 	.word	0xffffffff


	//   ....[143]....
        /*0354*/ 	.word	0xffffffff


	//   ....[144]....
        /*0358*/ 	.word	0xffffffff


	//   ....[145]....
        /*035c*/ 	.word	0xffffffff


	//   ....[146]....
        /*0360*/ 	.word	0xffffffff


	//   ....[147]....
        /*0364*/ 	.word	0xffffffff


	//   ....[148]....
        /*0368*/ 	.word	0xffffffff


	//   ....[149]....
        /*036c*/ 	.word	0xffffffff


	//   ....[150]....
        /*0370*/ 	.word	0xffffffff


	//   ....[151]....
        /*0374*/ 	.word	0xffffffff


	//   ....[152]....
        /*0378*/ 	.word	0xffffffff


	//   ....[153]....
        /*037c*/ 	.word	0xffffffff


	//   ....[154]....
        /*0380*/ 	.word	0xffffffff


	//   ....[155]....
        /*0384*/ 	.word	0xffffffff


	//   ....[156]....
        /*0388*/ 	.word	0xffffffff


	//   ....[157]....
        /*038c*/ 	.word	0xffffffff


	//   ....[158]....
        /*0390*/ 	.word	0xffffffff


	//   ....[159]....
        /*0394*/ 	.word	0xffffffff


	//   ....[160]....
        /*0398*/ 	.word	0xffffffff


	//   ....[161]....
        /*039c*/ 	.word	0xffffffff


	//   ....[162]....
        /*03a0*/ 	.word	0xffffffff


	//   ....[163]....
        /*03a4*/ 	.word	0xffffffff


	//   ....[164]....
        /*03a8*/ 	.word	0xffffffff


	//   ....[165]....
        /*03ac*/ 	.word	0xffffffff


	//   ....[166]....
        /*03b0*/ 	.word	0xffffffff


	//   ....[167]....
        /*03b4*/ 	.word	0xffffffff


	//   ....[168]....
        /*03b8*/ 	.word	0xffffffff


	//   ....[169]....
        /*03bc*/ 	.word	0xffffffff


	//   ....[170]....
        /*03c0*/ 	.word	0xffffffff


	//   ....[171]....
        /*03c4*/ 	.word	0xffffffff


	//   ....[172]....
        /*03c8*/ 	.word	0xffffffff


	//   ....[173]....
        /*03cc*/ 	.word	0xffffffff


	//   ....[174]....
        /*03d0*/ 	.word	0xffffffff


	//   ....[175]....
        /*03d4*/ 	.word	0xffffffff


	//   ....[176]....
        /*03d8*/ 	.word	0xffffffff


	//   ....[177]....
        /*03dc*/ 	.word	0xffffffff


	//   ....[178]....
        /*03e0*/ 	.word	0x05000002


	//   ....[179]....
        /*03e4*/ 	.word	0xffffffff


	//   ....[180]....
        /*03e8*/ 	.word	0xffffffff


	//   ....[181]....
        /*03ec*/ 	.word	0xffffffff


	//   ....[182]....
        /*03f0*/ 	.word	0xffffffff


	//   ....[183]....
        /*03f4*/ 	.word	0xffffffff


	//   ....[184]....
        /*03f8*/ 	.word	0xffffffff


	//   ....[185]....
        /*03fc*/ 	.word	0xffffffff


	//   ....[186]....
        /*0400*/ 	.word	0xffffffff


	//   ....[187]....
        /*0404*/ 	.word	0xffffffff


	//   ....[188]....
        /*0408*/ 	.word	0xffffffff


	//   ....[189]....
        /*040c*/ 	.word	0xffffffff


	//   ....[190]....
        /*0410*/ 	.word	0xffffffff


	//   ....[191]....
        /*0414*/ 	.word	0xffffffff


	//   ....[192]....
        /*0418*/ 	.word	0xffffffff


	//   ....[193]....
        /*041c*/ 	.word	0xffffffff


	//   ....[194]....
        /*0420*/ 	.word	0xffffffff


	//   ....[195]....
        /*0424*/ 	.word	0xffffffff


	//   ....[196]....
        /*0428*/ 	.word	0xffffffff


	//   ....[197]....
        /*042c*/ 	.word	0xffffffff


	//   ....[198]....
        /*0430*/ 	.word	0xffffffff


	//   ....[199]....
        /*0434*/ 	.word	0xffffffff


	//   ....[200]....
        /*0438*/ 	.word	0xffffffff


	//   ....[201]....
        /*043c*/ 	.word	0xffffffff


	//   ....[202]....
        /*0440*/ 	.word	0xffffffff


	//   ....[203]....
        /*0444*/ 	.word	0xffffffff


	//   ....[204]....
        /*0448*/ 	.word	0xffffffff


	//   ....[205]....
        /*044c*/ 	.word	0xffffffff


	//   ....[206]....
        /*0450*/ 	.word	0xffffffff


	//   ....[207]....
        /*0454*/ 	.word	0xffffffff


	//   ....[208]....
        /*0458*/ 	.word	0xffffffff


	//   ....[209]....
        /*045c*/ 	.word	0xffffffff


	//   ....[210]....
        /*0460*/ 	.word	0xffffffff


	//   ....[211]....
        /*0464*/ 	.word	0xffffffff


	//   ....[212]....
        /*0468*/ 	.word	0xffffffff


	//   ....[213]....
        /*046c*/ 	.word	0xffffffff


	//   ....[214]....
        /*0470*/ 	.word	0xffffffff


	//   ....[215]....
        /*0474*/ 	.word	0xffffffff


	//   ....[216]....
        /*0478*/ 	.word	0xffffffff


	//   ....[217]....
        /*047c*/ 	.word	0x0500004c


	//   ....[218]....
        /*0480*/ 	.word	0x0500004c


	//   ....[219]....
        /*0484*/ 	.word	0x0500004c


	//   ....[220]....
        /*0488*/ 	.word	0x0500004c


	//   ....[221]....
        /*048c*/ 	.word	0x0500004c


	//----- nvinfo : EIATTR_COOP_GROUP_INSTR_OFFSETS
	.align		4
.L_128:
        /*0490*/ 	.byte	0x04, 0x28
        /*0492*/ 	.short	(.L_130 - .L_129)


	//   ....[0]....
.L_129:
        /*0494*/ 	.word	0x00000f20


	//   ....[1]....
        /*0498*/ 	.word	0x00001870


	//   ....[2]....
        /*049c*/ 	.word	0x000022e0


	//   ....[3]....
        /*04a0*/ 	.word	0x00002300


	//   ....[4]....
        /*04a4*/ 	.word	0x00002320


	//   ....[5]....
        /*04a8*/ 	.word	0x00002340


	//   ....[6]....
        /*04ac*/ 	.word	0x00002360


	//   ....[7]....
        /*04b0*/ 	.word	0x00002850


	//   ....[8]....
        /*04b4*/ 	.word	0x00002860


	//   ....[9]....
        /*04b8*/ 	.word	0x00002880


	//   ....[10]....
        /*04bc*/ 	.word	0x000028a0


	//   ....[11]....
        /*04c0*/ 	.word	0x000028f0


	//   ....[12]....
        /*04c4*/ 	.word	0x00002920


	//   ....[13]....
        /*04c8*/ 	.word	0x00002960


	//   ....[14]....
        /*04cc*/ 	.word	0x000029a0


	//   ....[15]....
        /*04d0*/ 	.word	0x00002a70


	//   ....[16]....
        /*04d4*/ 	.word	0x00002ad0


	//   ....[17]....
        /*04d8*/ 	.word	0x00002ae0


	//   ....[18]....
        /*04dc*/ 	.word	0x00002b10


	//   ....[19]....
        /*04e0*/ 	.word	0x00002b40


	//   ....[20]....
        /*04e4*/ 	.word	0x00002b80


	//   ....[21]....
        /*04e8*/ 	.word	0x00002ba0


	//   ....[22]....
        /*04ec*/ 	.word	0x00002be0


	//   ....[23]....
        /*04f0*/ 	.word	0x00002c00


	//   ....[24]....
        /*04f4*/ 	.word	0x00002ce0


	//   ....[25]....
        /*04f8*/ 	.word	0x00002cf0


	//   ....[26]....
        /*04fc*/ 	.word	0x00002d20


	//   ....[27]....
        /*0500*/ 	.word	0x00002d50


	//   ....[28]....
        /*0504*/ 	.word	0x00002d90


	//   ....[29]....
        /*0508*/ 	.word	0x00002db0


	//   ....[30]....
        /*050c*/ 	.word	0x00002df0


	//   ....[31]....
        /*0510*/ 	.word	0x00002e10


	//   ....[32]....
        /*0514*/ 	.word	0x00002e70


	//   ....[33]....
        /*0518*/ 	.word	0x00002f00


	//   ....[34]....
        /*051c*/ 	.word	0x00002f20


	//   ....[35]....
        /*0520*/ 	.word	0x00002f30


	//   ....[36]....
        /*0524*/ 	.word	0x00002f60


	//   ....[37]....
        /*0528*/ 	.word	0x00002f90


	//   ....[38]....
        /*052c*/ 	.word	0x00002fd0


	//   ....[39]....
        /*0530*/ 	.word	0x00002ff0


	//   ....[40]....
        /*0534*/ 	.word	0x00003030


	//   ....[41]....
        /*0538*/ 	.word	0x00003050


	//   ....[42]....
        /*053c*/ 	.word	0x00003130


	//   ....[43]....
        /*0540*/ 	.word	0x00003160


	//   ....[44]....
        /*0544*/ 	.word	0x00003170


	//   ....[45]....
        /*0548*/ 	.word	0x000031a0


	//   ....[46]....
        /*054c*/ 	.word	0x000031d0


	//   ....[47]....
        /*0550*/ 	.word	0x00003210


	//   ....[48]....
        /*0554*/ 	.word	0x00003230


	//   ....[49]....
        /*0558*/ 	.word	0x00003270


	//   ....[50]....
        /*055c*/ 	.word	0x00003290


	//   ....[51]....
        /*0560*/ 	.word	0x00003360


	//   ....[52]....
        /*0564*/ 	.word	0x00003380


	//   ....[53]....
        /*0568*/ 	.word	0x00003390


	//   ....[54]....
        /*056c*/ 	.word	0x000033c0


	//   ....[55]....
        /*0570*/ 	.word	0x000033f0


	//   ....[56]....
        /*0574*/ 	.word	0x00003430


	//   ....[57]....
        /*0578*/ 	.word	0x00003450


	//   ....[58]....
        /*057c*/ 	.word	0x00003490


	//   ....[59]....
        /*0580*/ 	.word	0x000034b0


	//   ....[60]....
        /*0584*/ 	.word	0x00003590


	//   ....[61]....
        /*0588*/ 	.word	0x000035b0


	//   ....[62]....
        /*058c*/ 	.word	0x000035c0


	//   ....[63]....
        /*0590*/ 	.word	0x000035f0


	//   ....[64]....
        /*0594*/ 	.word	0x00003620


	//   ....[65]....
        /*0598*/ 	.word	0x00003670


	//   ....[66]....
        /*059c*/ 	.word	0x00003690


	//   ....[67]....
        /*05a0*/ 	.word	0x000036d0


	//   ....[68]....
        /*05a4*/ 	.word	0x000036f0


	//   ....[69]....
        /*05a8*/ 	.word	0x000037c0


	//   ....[70]....
        /*05ac*/ 	.word	0x000037e0


	//   ....[71]....
        /*05b0*/ 	.word	0x000037f0


	//   ....[72]....
        /*05b4*/ 	.word	0x00003820


	//   ....[73]....
        /*05b8*/ 	.word	0x00003850


	//   ....[74]....
        /*05bc*/ 	.word	0x00003890


	//   ....[75]....
        /*05c0*/ 	.word	0x000038b0


	//   ....[76]....
        /*05c4*/ 	.word	0x000038f0


	//   ....[77]....
        /*05c8*/ 	.word	0x00003910


	//   ....[78]....
        /*05cc*/ 	.word	0x00003a20


	//   ....[79]....
        /*05d0*/ 	.word	0x00003a30


	//   ....[80]....
        /*05d4*/ 	.word	0x00003a60


	//   ....[81]....
        /*05d8*/ 	.word	0x00003a90


	//   ....[82]....
        /*05dc*/ 	.word	0x00003ad0


	//   ....[83]....
        /*05e0*/ 	.word	0x00003ae0


	//   ....[84]....
        /*05e4*/ 	.word	0x00003b00


	//   ....[85]....
        /*05e8*/ 	.word	0x00003b40


	//   ....[86]....
        /*05ec*/ 	.word	0x00003b60


	//   ....[87]....
        /*05f0*/ 	.word	0x00003c50


	//   ....[88]....
        /*05f4*/ 	.word	0x00003c60


	//   ....[89]....
        /*05f8*/ 	.word	0x00003c90


	//   ....[90]....
        /*05fc*/ 	.word	0x00003cc0


	//   ....[91]....
        /*0600*/ 	.word	0x00003d00


	//   ....[92]....
        /*0604*/ 	.word	0x00003d10


	//   ....[93]....
        /*0608*/ 	.word	0x00003d30


	//   ....[94]....
        /*060c*/ 	.word	0x00003d70


	//   ....[95]....
        /*0610*/ 	.word	0x00003d90


	//   ....[96]....
        /*0614*/ 	.word	0x00003e90


	//   ....[97]....
        /*0618*/ 	.word	0x00003ea0


	//   ....[98]....
        /*061c*/ 	.word	0x00003ed0


	//   ....[99]....
        /*0620*/ 	.word	0x00003f00


	//   ....[100]....
        /*0624*/ 	.word	0x00003f40


	//   ....[101]....
        /*0628*/ 	.word	0x00003f50


	//   ....[102]....
        /*062c*/ 	.word	0x00003f70


	//   ....[103]....
        /*0630*/ 	.word	0x00003fb0


	//   ....[104]....
        /*0634*/ 	.word	0x00003fd0


	//   ....[105]....
        /*0638*/ 	.word	0x000040b0


	//   ....[106]....
        /*063c*/ 	.word	0x000040c0


	//   ....[107]....
        /*0640*/ 	.word	0x000040f0


	//   ....[108]....
        /*0644*/ 	.word	0x00004120


	//   ....[109]....
        /*0648*/ 	.word	0x00004160


	//   ....[110]....
        /*064c*/ 	.word	0x00004180


	//   ....[111]....
        /*0650*/ 	.word	0x000041c0


	//   ....[112]....
        /*0654*/ 	.word	0x000041e0


	//   ....[113]....
        /*0658*/ 	.word	0x00004240


	//   ....[114]....
        /*065c*/ 	.word	0x000042f0


	//   ....[115]....
        /*0660*/ 	.word	0x00004300


	//   ....[116]....
        /*0664*/ 	.word	0x00004330


	//   ....[117]....
        /*0668*/ 	.word	0x00004360


	//   ....[118]....
        /*066c*/ 	.word	0x000043a0


	//   ....[119]....
        /*0670*/ 	.word	0x000043b0


	//   ....[120]....
        /*0674*/ 	.word	0x000043d0


	//   ....[121]....
        /*0678*/ 	.word	0x00004410


	//   ....[122]....
        /*067c*/ 	.word	0x00004430


	//   ....[123]....
        /*0680*/ 	.word	0x00004510


	//   ....[124]....
        /*0684*/ 	.word	0x00004520


	//   ....[125]....
        /*0688*/ 	.word	0x00004550


	//   ....[126]....
        /*068c*/ 	.word	0x00004580


	//   ....[127]....
        /*0690*/ 	.word	0x000045c0


	//   ....[128]....
        /*0694*/ 	.word	0x000045d0


	//   ....[129]....
        /*0698*/ 	.word	0x000045f0


	//   ....[130]....
        /*069c*/ 	.word	0x00004630


	//   ....[131]....
        /*06a0*/ 	.word	0x00004650


	//   ....[132]....
        /*06a4*/ 	.word	0x00004750


	//   ....[133]....
        /*06a8*/ 	.word	0x00004760


	//   ....[134]....
        /*06ac*/ 	.word	0x00004790


	//   ....[135]....
        /*06b0*/ 	.word	0x000047c0


	//   ....[136]....
        /*06b4*/ 	.word	0x00004800


	//   ....[137]....
        /*06b8*/ 	.word	0x00004810


	//   ....[138]....
        /*06bc*/ 	.word	0x00004830


	//   ....[139]....
        /*06c0*/ 	.word	0x00004870


	//   ....[140]....
        /*06c4*/ 	.word	0x00004890


	//   ....[141]....
        /*06c8*/ 	.word	0x00004970


	//   ....[142]....
        /*06cc*/ 	.word	0x00004980


	//   ....[143]....
        /*06d0*/ 	.word	0x000049b0


	//   ....[144]....
        /*06d4*/ 	.word	0x000049e0


	//   ....[145]....
        /*06d8*/ 	.word	0x00004a20


	//   ....[146]....
        /*06dc*/ 	.word	0x00004a30


	//   ....[147]....
        /*06e0*/ 	.word	0x00004a50


	//   ....[148]....
        /*06e4*/ 	.word	0x00004a90


	//   ....[149]....
        /*06e8*/ 	.word	0x00004ab0


	//   ....[150]....
        /*06ec*/ 	.word	0x00004bb0


	//   ....[151]....
        /*06f0*/ 	.word	0x00004bc0


	//   ....[152]....
        /*06f4*/ 	.word	0x00004bf0


	//   ....[153]....
        /*06f8*/ 	.word	0x00004c20


	//   ....[154]....
        /*06fc*/ 	.word	0x00004c60


	//   ....[155]....
        /*0700*/ 	.word	0x00004c80


	//   ....[156]....
        /*0704*/ 	.word	0x00004cc0


	//   ....[157]....
        /*0708*/ 	.word	0x00004ce0


	//   ....[158]....
        /*070c*/ 	.word	0x00004d30


	//   ....[159]....
        /*0710*/ 	.word	0x00004dc0


	//   ....[160]....
        /*0714*/ 	.word	0x00004de0


	//   ....[161]....
        /*0718*/ 	.word	0x00004df0


	//   ....[162]....
        /*071c*/ 	.word	0x00004e20


	//   ....[163]....
        /*0720*/ 	.word	0x00004e50


	//   ....[164]....
        /*0724*/ 	.word	0x00004e90


	//   ....[165]....
        /*0728*/ 	.word	0x00004eb0


	//   ....[166]....
        /*072c*/ 	.word	0x00004ef0


	//   ....[167]....
        /*0730*/ 	.word	0x00004f10


	//   ....[168]....
        /*0734*/ 	.word	0x00004ff0


	//   ....[169]....
        /*0738*/ 	.word	0x00005030


	//   ....[170]....
        /*073c*/ 	.word	0x00005040


	//   ....[171]....
        /*0740*/ 	.word	0x00005070


	//   ....[172]....
        /*0744*/ 	.word	0x000050a0


	//   ....[173]....
        /*0748*/ 	.word	0x000050e0


	//   ....[174]....
        /*074c*/ 	.word	0x00005100


	//   ....[175]....
        /*0750*/ 	.word	0x00005140


	//   ....[176]....
        /*0754*/ 	.word	0x00005160


	//   ....[177]....
        /*0758*/ 	.word	0x00005260


	//   ....[178]....
        /*075c*/ 	.word	0x00005800


	//   ....[179]....
        /*0760*/ 	.word	0x00005b20


	//   ....[180]....
        /*0764*/ 	.word	0x00005bd0


	//   ....[181]....
        /*0768*/ 	.word	0x00005c80


	//   ....[182]....
        /*076c*/ 	.word	0x00005d30


	//   ....[183]....
        /*0770*/ 	.word	0x00005de0


	//   ....[184]....
        /*0774*/ 	.word	0x00005e90


	//   ....[185]....
        /*0778*/ 	.word	0x00005f40


	//   ....[186]....
        /*077c*/ 	.word	0x00005ff0


	//   ....[187]....
        /*0780*/ 	.word	0x000060a0


	//   ....[188]....
        /*0784*/ 	.word	0x00006150


	//   ....[189]....
        /*0788*/ 	.word	0x00006200


	//   ....[190]....
        /*078c*/ 	.word	0x000062b0


	//   ....[191]....
        /*0790*/ 	.word	0x00006360


	//   ....[192]....
        /*0794*/ 	.word	0x00006410


	//   ....[193]....
        /*0798*/ 	.word	0x000064c0


	//   ....[194]....
        /*079c*/ 	.word	0x00006570


	//   ....[195]....
        /*07a0*/ 	.word	0x00006620


	//   ....[196]....
        /*07a4*/ 	.word	0x000066d0


	//   ....[197]....
        /*07a8*/ 	.word	0x00006780


	//   ....[198]....
        /*07ac*/ 	.word	0x00006980


	//   ....[199]....
        /*07b0*/ 	.word	0x00006aa0


	//   ....[200]....
        /*07b4*/ 	.word	0x00006bc0


	//   ....[201]....
        /*07b8*/ 	.word	0x00006ce0


	//   ....[202]....
        /*07bc*/ 	.word	0x00006e00


	//   ....[203]....
        /*07c0*/ 	.word	0x00006f20


	//   ....[204]....
        /*07c4*/ 	.word	0x00007040


	//   ....[205]....
        /*07c8*/ 	.word	0x00007160


	//   ....[206]....
        /*07cc*/ 	.word	0x00007280


	//   ....[207]....
        /*07d0*/ 	.word	0x000073a0


	//   ....[208]....
        /*07d4*/ 	.word	0x000074c0


	//   ....[209]....
        /*07d8*/ 	.word	0x000075d0


	//   ....[210]....
        /*07dc*/ 	.word	0x000076d0


	//   ....[211]....
        /*07e0*/ 	.word	0x000077d0


	//   ....[212]....
        /*07e4*/ 	.word	0x000078d0


	//   ....[213]....
        /*07e8*/ 	.word	0x000079d0


	//   ....[214]....
        /*07ec*/ 	.word	0x00007ad0


	//   ....[215]....
        /*07f0*/ 	.word	0x00007bd0


	//   ....[216]....
        /*07f4*/ 	.word	0x00007cc0


	//   ....[217]....
        /*07f8*/ 	.word	0x00007d30


	//   ....[218]....
        /*07fc*/ 	.word	0x00007d90


	//   ....[219]....
        /*0800*/ 	.word	0x00007e00


	//   ....[220]....
        /*0804*/ 	.word	0x00007e60


	//   ....[221]....
        /*0808*/ 	.word	0x00007ed0


	//----- nvinfo : EIATTR_VRC_CTA_INIT_COUNT
	.align		4
.L_130:
        /*080c*/ 	.byte	0x02, 0x4a
	.zero		1
	.zero		1


	//----- nvinfo : EIATTR_EXIT_INSTR_OFFSETS
	.align		4
        /*0810*/ 	.byte	0x04, 0x1c
        /*0812*/ 	.short	(.L_132 - .L_131)


	//   ....[0]....
.L_131:
        /*0814*/ 	.word	0x00001cb0


	//   ....[1]....
        /*0818*/ 	.word	0x000020c0


	//   ....[2]....
        /*081c*/ 	.word	0x000020e0


	//   ....[3]....
        /*0820*/ 	.word	0x00006790


	//   ....[4]....
        /*0824*/ 	.word	0x00007cd0


	//----- nvinfo : EIATTR_MAX_THREADS
	.align		4
.L_132:
        /*0828*/ 	.byte	0x04, 0x05
        /*082a*/ 	.short	(.L_134 - .L_133)
.L_133:
        /*082c*/ 	.word	0x00000180
        /*0830*/ 	.word	0x00000001
        /*0834*/ 	.word	0x00000001


	//----- nvinfo : EIATTR_CRS_STACK_SIZE
	.align		4
.L_134:
        /*0838*/ 	.byte	0x04, 0x1e
        /*083a*/ 	.short	(.L_136 - .L_135)
.L_135:
        /*083c*/ 	.word	0x00000000


	//----- nvinfo : EIATTR_CBANK_PARAM_SIZE
	.align		4
.L_136:
        /*0840*/ 	.byte	0x03, 0x19
        /*0842*/ 	.short	0x004d


	//----- nvinfo : EIATTR_PARAM_CBANK
	.align		4
        /*0844*/ 	.byte	0x04, 0x0a
        /*0846*/ 	.short	(.L_138 - .L_137)
	.align		4
.L_137:
        /*0848*/ 	.word	index@(.nv.constant0._ZN3cub18CUB_300001_SM_10006detail10radix_sort29DeviceRadixSortOnesweepKernelINS1_5radix10policy_hubIjNS0_8NullTypeEyE10Policy1000ELNS0_9SortOrderE0EjS6_yiiNS1_21identity_decomposer_tEEEvPT5_SC_PT3_PKSD_PT1_PKSH_PT2_PKSL_T4_iiT6_)
        /*084c*/ 	.short	0x0380
        /*084e*/ 	.short	0x004d


	//----- nvinfo : EIATTR_SW_WAR
	.align		4
.L_138:
        /*0850*/ 	.byte	0x04, 0x36
        /*0852*/ 	.short	(.L_140 - .L_139)
.L_139:
        /*0854*/ 	.word	0x00000008
.L_140:


//--------------------- .nv.info._ZN3cub18CUB_300001_SM_10006detail10radix_sort33DeviceRadixSortExclusiveSumKernelINS1_5radix10policy_hubIjNS0_8NullTypeEyE10Policy1000EyEEvPT0_ --------------------------
	.section	.nv.info._ZN3cub18CUB_300001_SM_10006detail10radix_sort33DeviceRadixSortExclusiveSumKernelINS1_5radix10policy_hubIjNS0_8NullTypeEyE10Policy1000EyEEvPT0_,"",@"SHT_CUDA_INFO"
	.sectionflags	@""
	.align	4


	//----- nvinfo : EIATTR_CUDA_API_VERSION
	.align		4
        /*0000*/ 	.byte	0x04, 0x37
        /*0002*/ 	.short	(.L_142 - .L_141)
.L_141:
        /*0004*/ 	.word	0x00000082


	//----- nvinfo : EIATTR_KPARAM_INFO
	.align		4
.L_142:
        /*0008*/ 	.byte	0x04, 0x17
        /*000a*/ 	.short	(.L_144 - .L_143)
.L_143:
        /*000c*/ 	.word	0x00000000
        /*0010*/ 	.short	0x0000
        /*0012*/ 	.short	0x0000
        /*0014*/ 	.byte	0x00, 0xf5, 0x21, 0x00


	//----- nvinfo : EIATTR_SPARSE_MMA_MASK
	.align		4
.L_144:
        /*0018*/ 	.byte	0x03, 0x50
        /*001a*/ 	.short	0x0000


	//----- nvinfo : EIATTR_MAXREG_COUNT
	.align		4
        /*001c*/ 	.byte	0x03, 0x1b
        /*001e*/ 	.short	0x00ff


	//----- nvinfo : EIATTR_NUM_BARRIERS
	.align		4
        /*0020*/ 	.byte	0x02, 0x4c
        /*0022*/ 	.byte	0x01
	.zero		1


	//----- nvinfo : EIATTR_MERCURY_ISA_VERSION
	.align		4
        /*0024*/ 	.byte	0x03, 0x5f
        /*0026*/ 	.short	0x0101


	//----- nvinfo : EIATTR_COOP_GROUP_MASK_REGIDS
	.align		4
        /*0028*/ 	.byte	0x04, 0x29
        /*002a*/ 	.short	(.L_146 - .L_145)


	//   ....[0]....
.L_145:
        /*002c*/ 	.word	0xffffffff


	//   ....[1]....
        /*0030*/ 	.word	0xffffffff


	//   ....[2]....
        /*0034*/ 	.word	0xffffffff


	//   ....[3]....
        /*0038*/ 	.word	0xffffffff


	//   ....[4]....
        /*003c*/ 	.word	0xffffffff


	//   ....[5]....
        /*0040*/ 	.word	0xffffffff


	//   ....[6]....
        /*0044*/ 	.word	0xffffffff


	//   ....[7]....
        /*0048*/ 	.word	0xffffffff


	//   ....[8]....
        /*004c*/ 	.word	0xffffffff


	//   ....[9]....
        /*0050*/ 	.word	0xffffffff


	//   ....[10]....
        /*0054*/ 	.word	0x05000015


	//   ....[11]....
        /*0058*/ 	.word	0x05000015


	//   ....[12]....
        /*005c*/ 	.word	0x05000015


	//   ....[13]....
        /*0060*/ 	.word	0x05000015


	//   ....[14]....
        /*0064*/ 	.word	0x05000015


	//   ....[15]....
        /*0068*/ 	.word	0x05000015


	//   ....[16]....
        /*006c*/ 	.word	0x05000015


	//   ....[17]....
        /*0070*/ 	.word	0x05000015


	//   ....[18]....
        /*0074*/ 	.word	0x05000015


	//   ....[19]....
        /*0078*/ 	.word	0x05000015


	//----- nvinfo : EIATTR_COOP_GROUP_INSTR_OFFSETS
	.align		4
.L_146:
        /*007c*/ 	.byte	0x04, 0x28
        /*007e*/ 	.short	(.L_148 - .L_147)


	//   ....[0]....
.L_147:
        /*0080*/ 	.word	0x00000250


	//   ....[1]....
        /*0084*/ 	.word	0x00000260


	//   ....[2]....
        /*0088*/ 	.word	0x000002a0


	//   ....[3]....
        /*008c*/ 	.word	0x000002c0


	//   ....[4]....
        /*0090*/ 	.word	0x00000310


	//   ....[5]....
        /*0094*/ 	.word	0x00000320


	//   ....[6]....
        /*0098*/ 	.word	0x00000360


	//   ....[7]....
        /*009c*/ 	.word	0x00000380


	//   ....[8]....
        /*00a0*/ 	.word	0x000003d0


	//   ....[9]....
        /*00a4*/ 	.word	0x000003e0


	//   ....[10]....
        /*00a8*/ 	.word	0x00000660


	//   ....[11]....
        /*00ac*/ 	.word	0x000006b0


	//   ....[12]....
        /*00b0*/ 	.word	0x00000740


	//   ....[13]....
        /*00b4*/ 	.word	0x00000790


	//   ....[14]....
        /*00b8*/ 	.word	0x00000820


	//   ....[15]....
        /*00bc*/ 	.word	0x00000870


	//   ....[16]....
        /*00c0*/ 	.word	0x00000900


	//   ....[17]....
        /*00c4*/ 	.word	0x00000950


	//   ....[18]....
        /*00c8*/ 	.word	0x000009e0


	//   ....[19]....
        /*00cc*/ 	.word	0x00000a30


	//----- nvinfo : EIATTR_VRC_CTA_INIT_COUNT
	.align		4
.L_148:
        /*00d0*/ 	.byte	0x02, 0x4a
	.zero		1
	.zero		1


	//----- nvinfo : EIATTR_EXIT_INSTR_OFFSETS
	.align		4
        /*00d4*/ 	.byte	0x04, 0x1c
        /*00d6*/ 	.short	(.L_150 - .L_149)


	//   ....[0]....
.L_149:
        /*00d8*/ 	.word	0x000005d0


	//   ....[1]....
        /*00dc*/ 	.word	0x00000600


	//----- nvinfo : EIATTR_CRS_STACK_SIZE
	.align		4
.L_150:
        /*00e0*/ 	.byte	0x04, 0x1e
        /*00e2*/ 	.short	(.L_152 - .L_151)
.L_151:
        /*00e4*/ 	.word	0x00000000


	//----- nvinfo : EIATTR_CBANK_PARAM_SIZE
	.align		4
.L_152:
        /*00e8*/ 	.byte	0x03, 0x19
        /*00ea*/ 	.short	0x0008


	//----- nvinfo : EIATTR_PARAM_CBANK
	.align		4
        /*00ec*/ 	.byte	0x04, 0x0a
        /*00ee*/ 	.short	(.L_154 - .L_153)
	.align		4
.L_153:
        /*00f0*/ 	.word	index@(.nv.constant0._ZN3cub18CUB_300001_SM_10006detail10radix_sort33DeviceRadixSortExclusiveSumKernelINS1_5radix10policy_hubIjNS0_8NullTypeEyE10Policy1000EyEEvPT0_)
        /*00f4*/ 	.short	0x0380
        /*00f6*/ 	.short	0x0008


	//----- nvinfo : EIATTR_SW_WAR
	.align		4
.L_154:
        /*00f8*/ 	.byte	0x04, 0x36
        /*00fa*/ 	.short	(.L_156 - .L_155)
.L_155:
        /*00fc*/ 	.word	0x00000008
.L_156:


//--------------------- .nv.info._ZN3cub18CUB_300001_SM_10006detail10radix_sort30DeviceRadixSortHistogramKernelINS1_5radix10policy_hubIjNS0_8NullTypeEyE10Policy1000ELNS0_9SortOrderE0EjyNS1_21identity_decomposer_tEEEvPT2_PKT1_SB_iiT3_ --------------------------
	.section	.nv.info._ZN3cub18CUB_300001_SM_10006detail10radix_sort30DeviceRadixSortHistogramKernelINS1_5radix10policy_hubIjNS0_8NullTypeEyE10Policy1000ELNS0_9SortOrderE0EjyNS1_21identity_decomposer_tEEEvPT2_PKT1_SB_iiT3_,"",@"SHT_CUDA_INFO"
	.sectionflags	@""
	.align	4


	//----- nvinfo : EIATTR_CUDA_API_VERSION
	.align		4
        /*0000*/ 	.byte	0x04, 0x37
        /*0002*/ 	.short	(.L_158 - .L_157)
.L_157:
        /*0004*/ 	.word	0x00000082


	//----- nvinfo : EIATTR_KPARAM_INFO
	.align		4
.L_158:
        /*0008*/ 	.byte	0x04, 0x17
        /*000a*/ 	.short	(.L_160 - .L_159)
.L_159:
        /*000c*/ 	.word	0x00000000
        /*0010*/ 	.short	0x0005
        /*0012*/ 	.short	0x0020
        /*0014*/ 	.byte	0x00, 0xf0, 0x05, 0x00


	//----- nvinfo : EIATTR_KPARAM_INFO
	.align		4
.L_160:
        /*0018*/ 	.byte	0x04, 0x17
        /*001a*/ 	.short	(.L_162 - .L_161)
.L_161:
        /*001c*/ 	.word	0x00000000
        /*0020*/ 	.short	0x0004
        /*0022*/ 	.short	0x001c
        /*0024*/ 	.byte	0x00, 0xf0, 0x11, 0x00


	//----- nvinfo : EIATTR_KPARAM_INFO
	.align		4
.L_162:
        /*0028*/ 	.byte	0x04, 0x17
        /*002a*/ 	.short	(.L_164 - .L_163)
.L_163:
        /*002c*/ 	.word	0x00000000
        /*0030*/ 	.short	0x0003
        /*0032*/ 	.short	0x0018
        /*0034*/ 	.byte	0x00, 0xf0, 0x11, 0x00


	//----- nvinfo : EIATTR_KPARAM_INFO
	.align		4
.L_164:
        /*0038*/ 	.byte	0x04, 0x17
        /*003a*/ 	.short	(.L_166 - .L_165)
.L_165:
        /*003c*/ 	.word	0x00000000
        /*0040*/ 	.short	0x0002
        /*0042*/ 	.short	0x0010
        /*0044*/ 	.byte	0x00, 0xf0, 0x21, 0x00


	//----- nvinfo : EIATTR_KPARAM_INFO
	.align		4
.L_166:
        /*0048*/ 	.byte	0x04, 0x17
        /*004a*/ 	.short	(.L_168 - .L_167)
.L_167:
        /*004c*/ 	.word	0x00000000
        /*0050*/ 	.short	0x0001
        /*0052*/ 	.short	0x0008
        /*0054*/ 	.byte	0x00, 0xf5, 0x21, 0x00


	//----- nvinfo : EIATTR_KPARAM_INFO
	.align		4
.L_168:
        /*0058*/ 	.byte	0x04, 0x17
        /*005a*/ 	.short	(.L_170 - .L_169)
.L_169:
        /*005c*/ 	.word	0x00000000
        /*0060*/ 	.short	0x0000
        /*0062*/ 	.short	0x0000
        /*0064*/ 	.byte	0x00, 0xf5, 0x21, 0x00


	//----- nvinfo : EIATTR_SPARSE_MMA_MASK
	.align		4
.L_170:
        /*0068*/ 	.byte	0x03, 0x50
        /*006a*/ 	.short	0x0000


	//----- nvinfo : EIATTR_MAXREG_COUNT
	.align		4
        /*006c*/ 	.byte	0x03, 0x1b
        /*006e*/ 	.short	0x00ff


	//----- nvinfo : EIATTR_NUM_BARRIERS
	.align		4
        /*0070*/ 	.byte	0x02, 0x4c
        /*0072*/ 	.byte	0x01
	.zero		1


	//----- nvinfo : EIATTR_MERCURY_ISA_VERSION
	.align		4
        /*0074*/ 	.byte	0x03, 0x5f
        /*0076*/ 	.short	0x0101


	//----- nvinfo : EIATTR_VRC_CTA_INIT_COUNT
	.align		4
        /*0078*/ 	.byte	0x02, 0x4a
	.zero		1
	.zero		1


	//----- nvinfo : EIATTR_EXIT_INSTR_OFFSETS
	.align		4
        /*007c*/ 	.byte	0x04, 0x1c
        /*007e*/ 	.short	(.L_172 - .L_171)


	//   ....[0]....
.L_171:
        /*0080*/ 	.word	0x00000040


	//   ....[1]....
        /*0084*/ 	.word	0x00002ec0


	//----- nvinfo : EIATTR_MAX_THREADS
	.align		4
.L_172:
        /*0088*/ 	.byte	0x04, 0x05
        /*008a*/ 	.short	(.L_174 - .L_173)
.L_173:
        /*008c*/ 	.word	0x00000080
        /*0090*/ 	.word	0x00000001
        /*0094*/ 	.word	0x00000001


	//----- nvinfo : EIATTR_CRS_STACK_SIZE
	.align		4
.L_174:
        /*0098*/ 	.byte	0x04, 0x1e
        /*009a*/ 	.short	(.L_176 - .L_175)
.L_175:
        /*009c*/ 	.word	0x00000000


	//----- nvinfo : EIATTR_CBANK_PARAM_SIZE
	.align		4
.L_176:
        /*00a0*/ 	.byte	0x03, 0x19
        /*00a2*/ 	.short	0x0021


	//----- nvinfo : EIATTR_PARAM_CBANK
	.align		4
        /*00a4*/ 	.byte	0x04, 0x0a
        /*00a6*/ 	.short	(.L_178 - .L_177)
	.align		4
.L_177:
        /*00a8*/ 	.word	index@(.nv.constant0._ZN3cub18CUB_300001_SM_10006detail10radix_sort30DeviceRadixSortHistogramKernelINS1_5radix10policy_hubIjNS0_8NullTypeEyE10Policy1000ELNS0_9SortOrderE0EjyNS1_21identity_decomposer_tEEEvPT2_PKT1_SB_iiT3_)
        /*00ac*/ 	.short	0x0380
        /*00ae*/ 	.short	0x0021


	//----- nvinfo : EIATTR_SW_WAR
	.align		4
.L_178:
        /*00b0*/ 	.byte	0x04, 0x36
        /*00b2*/ 	.short	(.L_180 - .L_179)
.L_179:
        /*00b4*/ 	.word	0x00000008
.L_180:


//--------------------- .nv.info._ZN3cub18CUB_300001_SM_10006detail10radix_sort31DeviceRadixSortSingleTileKernelINS1_5radix10policy_hubIjNS0_8NullTypeEyE10Policy1000ELNS0_9SortOrderE0EjS6_yNS1_21identity_decomposer_tEEEvPKT1_PSB_PKT2_PSF_T3_iiT4_ --------------------------
	.section	.nv.info._ZN3cub18CUB_300001_SM_10006detail10radix_sort31DeviceRadixSortSingleTileKernelINS1_5radix10policy_hubIjNS0_8NullTypeEyE10Policy1000ELNS0_9SortOrderE0EjS6_yNS1_21identity_decomposer_tEEEvPKT1_PSB_PKT2_PSF_T3_iiT4_,"",@"SHT_CUDA_INFO"
	.sectionflags	@""
	.align	4


	//----- nvinfo : EIATTR_CUDA_API_VERSION
	.align		4
        /*0000*/ 	.byte	0x04, 0x37
        /*0002*/ 	.short	(.L_182 - .L_181)
.L_181:
        /*0004*/ 	.word	0x00000082


	//----- nvinfo : EIATTR_KPARAM_INFO
	.align		4
.L_182:
        /*0008*/ 	.byte	0x04, 0x17
        /*000a*/ 	.short	(.L_184 - .L_183)
.L_183:
        /*000c*/ 	.word	0x00000000
        /*0010*/ 	.short	0x0007
        /*0012*/ 	.short	0x0030
        /*0014*/ 	.byte	0x00, 0xf0, 0x05, 0x00


	//----- nvinfo : EIATTR_KPARAM_INFO
	.align		4
.L_184:
        /*0018*/ 	.byte	0x04, 0x17
        /*001a*/ 	.short	(.L_186 - .L_185)
.L_185:
        /*001c*/ 	.word	0x00000000
        /*0020*/ 	.short	0x0006
        /*0022*/ 	.short	0x002c
        /*0024*/ 	.byte	0x00, 0xf0, 0x11, 0x00


	//----- nvinfo : EIATTR_KPARAM_INFO
	.align		4
.L_186:
        /*0028*/ 	.byte	0x04, 0x17
        /*002a*/ 	.short	(.L_188 - .L_187)
.L_187:
        /*002c*/ 	.word	0x00000000
        /*0030*/ 	.short	0x0005
        /*0032*/ 	.short	0x0028
        /*0034*/ 	.byte	0x00, 0xf0, 0x11, 0x00


	//----- nvinfo : EIATTR_KPARAM_INFO
	.align		4
.L_188:
        /*0038*/ 	.byte	0x04, 0x17
        /*003a*/ 	.short	(.L_190 - .L_189)
.L_189:
        /*003c*/ 	.word	0x00000000
        /*0040*/ 	.short	0x0004
        /*0042*/ 	.short	0x0020
        /*0044*/ 	.byte	0x00, 0xf0, 0x21, 0x00


	//----- nvinfo : EIATTR_KPARAM_INFO
	.align		4
.L_190:
        /*0048*/ 	.byte	0x04, 0x17
        /*004a*/ 	.short	(.L_192 - .L_191)
.L_191:
        /*004c*/ 	.word	0x00000000
        /*0050*/ 	.short	0x0003
        /*0052*/ 	.short	0x0018
        /*0054*/ 	.byte	0x00, 0xf5, 0x21, 0x00


	//----- nvinfo : EIATTR_KPARAM_INFO
	.align		4
.L_192:
        /*0058*/ 	.byte	0x04, 0x17
        /*005a*/ 	.short	(.L_194 - .L_193)
.L_193:
        /*005c*/ 	.word	0x00000000
        /*0060*/ 	.short	0x0002
        /*0062*/ 	.short	0x0010
        /*0064*/ 	.byte	0x00, 0xf5, 0x21, 0x00


	//----- nvinfo : EIATTR_KPARAM_INFO
	.align		4
.L_194:
        /*0068*/ 	.byte	0x04, 0x17
        /*006a*/ 	.short	(.L_196 - .L_195)
.L_195:
        /*006c*/ 	.word	0x00000000
        /*0070*/ 	.short	0x0001
        /*0072*/ 	.short	0x0008
        /*0074*/ 	.byte	0x00, 0xf5, 0x21, 0x00


	//----- nvinfo : EIATTR_KPARAM_INFO
	.align		4
.L_196:
        /*0078*/ 	.byte	0x04, 0x17
        /*007a*/ 	.short	(.L_198 - .L_197)
.L_197:
        /*007c*/ 	.word	0x00000000
        /*0080*/ 	.short	0x0000
        /*0082*/ 	.short	0x0000
        /*0084*/ 	.byte	0x00, 0xf5, 0x21, 0x00


	//----- nvinfo : EIATTR_SPARSE_MMA_MASK
	.align		4
.L_198:
        /*0088*/ 	.byte	0x03, 0x50
        /*008a*/ 	.short	0x0000


	//----- nvinfo : EIATTR_MAXREG_COUNT
	.align		4
        /*008c*/ 	.byte	0x03, 0x1b
        /*008e*/ 	.short	0x00ff


	//----- nvinfo : EIATTR_NUM_BARRIERS
	.align		4
        /*0090*/ 	.byte	0x02, 0x4c
        /*0092*/ 	.byte	0x01
	.zero		1


	//----- nvinfo : EIATTR_MERCURY_ISA_VERSION
	.align		4
        /*0094*/ 	.byte	0x03, 0x5f
        /*0096*/ 	.short	0x0101


	//----- nvinfo : EIATTR_COOP_GROUP_MASK_REGIDS
	.align		4
        /*0098*/ 	.byte	0x04, 0x29
        /*009a*/ 	.short	(.L_200 - .L_199)


	//   ....[0]....
.L_199:
        /*009c*/ 	.word	0xffffffff


	//   ....[1]....
        /*00a0*/ 	.word	0xffffffff


	//   ....[2]....
        /*00a4*/ 	.word	0xffffffff


	//   ....[3]....
        /*00a8*/ 	.word	0xffffffff


	//   ....[4]....
        /*00ac*/ 	.word	0xffffffff


	//----- nvinfo : EIATTR_COOP_GROUP_INSTR_OFFSETS
	.align		4
.L_200:
        /*00b0*/ 	.byte	0x04, 0x28
        /*00b2*/ 	.short	(.L_202 - .L_201)


	//   ....[0]....
.L_201:
        /*00b4*/ 	.word	0x000018c0


	//   ....[1]....
        /*00b8*/ 	.word	0x000018e0


	//   ....[2]....
        /*00bc*/ 	.word	0x00001900


	//   ....[3]....
        /*00c0*/ 	.word	0x00001920


	//   ....[4]....
        /*00c4*/ 	.word	0x00001940


	//----- nvinfo : EIATTR_VRC_CTA_INIT_COUNT
	.align		4
.L_202:
        /*00c8*/ 	.byte	0x02, 0x4a
	.zero		1
	.zero		1


	//----- nvinfo : EIATTR_EXIT_INSTR_OFFSETS
	.align		4
        /*00cc*/ 	.byte	0x04, 0x1c
        /*00ce*/ 	.short	(.L_204 - .L_203)


	//   ....[0]....
.L_203:
        /*00d0*/ 	.word	0x00002e90


	//   ....[1]....
        /*00d4*/ 	.word	0x00002ec0


	//----- nvinfo : EIATTR_MAX_THREADS
	.align		4
.L_204:
        /*00d8*/ 	.byte	0x04, 0x05
        /*00da*/ 	.short	(.L_206 - .L_205)
.L_205:
        /*00dc*/ 	.word	0x00000100
        /*00e0*/ 	.word	0x00000001
        /*00e4*/ 	.word	0x00000001


	//----- nvinfo : EIATTR_CBANK_PARAM_SIZE
	.align		4
.L_206:
        /*00e8*/ 	.byte	0x03, 0x19
        /*00ea*/ 	.short	0x0031


	//----- nvinfo : EIATTR_PARAM_CBANK
	.align		4
        /*00ec*/ 	.byte	0x04, 0x0a
        /*00ee*/ 	.short	(.L_208 - .L_207)
	.align		4
.L_207:
        /*00f0*/ 	.word	index@(.nv.constant0._ZN3cub18CUB_300001_SM_10006detail10radix_sort31DeviceRadixSortSingleTileKernelINS1_5radix10policy_hubIjNS0_8NullTypeEyE10Policy1000ELNS0_9SortOrderE0EjS6_yNS1_21identity_decomposer_tEEEvPKT1_PSB_PKT2_PSF_T3_iiT4_)
        /*00f4*/ 	.short	0x0380
        /*00f6*/ 	.short	0x0031


	//----- nvinfo : EIATTR_SW_WAR
	.align		4
.L_208:
        /*00f8*/ 	.byte	0x04, 0x36
        /*00fa*/ 	.short	(.L_210 - .L_209)
.L_209:
        /*00fc*/ 	.word	0x00000008
.L_210:


//--------------------- .nv.info._ZN3cub18CUB_300001_SM_10006detail11EmptyKernelIvEEvv --------------------------
	.section	.nv.info._ZN3cub18CUB_300001_SM_10006detail11EmptyKernelIvEEvv,"",@"SHT_CUDA_INFO"
	.sectionflags	@""
	.align	4


	//----- nvinfo : EIATTR_CUDA_API_VERSION
	.align		4
        /*0000*/ 	.byte	0x04, 0x37
        /*0002*/ 	.short	(.L_212 - .L_211)
.L_211:
        /*0004*/ 	.word	0x00000082


	//----- nvinfo : EIATTR_SPARSE_MMA_MASK
	.align		4
.L_212:
        /*0008*/ 	.byte	0x03, 0x50
        /*000a*/ 	.short	0x0000


	//----- nvinfo : EIATTR_MAXREG_COUNT
	.align		4
        /*000c*/ 	.byte	0x03, 0x1b
        /*000e*/ 	.short	0x00ff


	//----- nvinfo : EIATTR_MERCURY_ISA_VERSION
	.align		4
        /*0010*/ 	.byte	0x03, 0x5f
        /*0012*/ 	.short	0x0101


	//----- nvinfo : EIATTR_VRC_CTA_INIT_COUNT
	.align		4
        /*0014*/ 	.byte	0x02, 0x4a
	.zero		1
	.zero		1


	//----- nvinfo : EIATTR_EXIT_INSTR_OFFSETS
	.align		4
        /*0018*/ 	.byte	0x04, 0x1c
        /*001a*/ 	.short	(.L_214 - .L_213)


	//   ....[0]....
.L_213:
        /*001c*/ 	.word	0x00000010


	//----- nvinfo : EIATTR_SW_WAR
	.align		4
.L_214:
        /*0020*/ 	.byte	0x04, 0x36
        /*0022*/ 	.short	(.L_216 - .L_215)
.L_215:
        /*0024*/ 	.word	0x00000008
.L_216:


//--------------------- .nv.info._Z7scatterPKjiS0_Pjiii --------------------------
	.section	.nv.info._Z7scatterPKjiS0_Pjiii,"",@"SHT_CUDA_INFO"
	.sectionflags	@""
	.align	4


	//----- nvinfo : EIATTR_CUDA_API_VERSION
	.align		4
        /*0000*/ 	.byte	0x04, 0x37
        /*0002*/ 	.short	(.L_218 - .L_217)
.L_217:
        /*0004*/ 	.word	0x00000082


	//----- nvinfo : EIATTR_KPARAM_INFO
	.align		4
.L_218:
        /*0008*/ 	.byte	0x04, 0x17
        /*000a*/ 	.short	(.L_220 - .L_219)
.L_219:
        /*000c*/ 	.word	0x00000000
        /*0010*/ 	.short	0x0006
        /*0012*/ 	.short	0x0028
        /*0014*/ 	.byte	0x00, 0xf0, 0x11, 0x00


	//----- nvinfo : EIATTR_KPARAM_INFO
	.align		4
.L_220:
        /*0018*/ 	.byte	0x04, 0x17
        /*001a*/ 	.short	(.L_222 - .L_221)
.L_221:
        /*001c*/ 	.word	0x00000000
        /*0020*/ 	.short	0x0005
        /*0022*/ 	.short	0x0024
        /*0024*/ 	.byte	0x00, 0xf0, 0x11, 0x00


	//----- nvinfo : EIATTR_KPARAM_INFO
	.align		4
.L_222:
        /*0028*/ 	.byte	0x04, 0x17
        /*002a*/ 	.short	(.L_224 - .L_223)
.L_223:
        /*002c*/ 	.word	0x00000000
        /*0030*/ 	.short	0x0004
        /*0032*/ 	.short	0x0020
        /*0034*/ 	.byte	0x00, 0xf0, 0x11, 0x00


	//----- nvinfo : EIATTR_KPARAM_INFO
	.align		4
.L_224:
        /*0038*/ 	.byte	0x04, 0x17
        /*003a*/ 	.short	(.L_226 - .L_225)
.L_225:
        /*003c*/ 	.word	0x00000000
        /*0040*/ 	.short	0x0003
        /*0042*/ 	.short	0x0018
        /*0044*/ 	.byte	0x00, 0xf5, 0x21, 0x00


	//----- nvinfo : EIATTR_KPARAM_INFO
	.align		4
.L_226:
        /*0048*/ 	.byte	0x04, 0x17
        /*004a*/ 	.short	(.L_228 - .L_227)
.L_227:
        /*004c*/ 	.word	0x00000000
        /*0050*/ 	.short	0x0002
        /*0052*/ 	.short	0x0010
        /*0054*/ 	.byte	0x00, 0xf5, 0x21, 0x00


	//----- nvinfo : EIATTR_KPARAM_INFO
	.align		4
.L_228:
        /*0058*/ 	.byte	0x04, 0x17
        /*005a*/ 	.short	(.L_230 - .L_229)
.L_229:
        /*005c*/ 	.word	0x00000000
        /*0060*/ 	.short	0x0001
        /*0062*/ 	.short	0x0008
        /*0064*/ 	.byte	0x00, 0xf0, 0x11, 0x00


	//----- nvinfo : EIATTR_KPARAM_INFO
	.align		4
.L_230:
        /*0068*/ 	.byte	0x04, 0x17
        /*006a*/ 	.short	(.L_232 - .L_231)
.L_231:
        /*006c*/ 	.word	0x00000000
        /*0070*/ 	.short	0x0000
        /*0072*/ 	.short	0x0000
        /*0074*/ 	.byte	0x00, 0xf5, 0x21, 0x00


	//----- nvinfo : EIATTR_SPARSE_MMA_MASK
	.align		4
.L_232:
        /*0078*/ 	.byte	0x03, 0x50
        /*007a*/ 	.short	0x0000


	//----- nvinfo : EIATTR_MAXREG_COUNT
	.align		4
        /*007c*/ 	.byte	0x03, 0x1b
        /*007e*/ 	.short	0x00ff


	//----- nvinfo : EIATTR_NUM_BARRIERS
	.align		4
        /*0080*/ 	.byte	0x02, 0x4c
        /*0082*/ 	.byte	0x01
	.zero		1


	//----- nvinfo : EIATTR_MERCURY_ISA_VERSION
	.align		4
        /*0084*/ 	.byte	0x03, 0x5f
        /*0086*/ 	.short	0x0101


	//----- nvinfo : EIATTR_COOP_GROUP_MASK_REGIDS
	.align		4
        /*0088*/ 	.byte	0x04, 0x29
        /*008a*/ 	.short	(.L_234 - .L_233)


	//   ....[0]....
.L_233:
        /*008c*/ 	.word	0xffffffff


	//   ....[1]....
        /*0090*/ 	.word	0xffffffff


	//   ....[2]....
        /*0094*/ 	.word	0xffffffff


	//   ....[3]....
        /*0098*/ 	.word	0xffffffff


	//   ....[4]....
        /*009c*/ 	.word	0xffffffff


	//   ....[5]....
        /*00a0*/ 	.word	0xffffffff


	//   ....[6]....
        /*00a4*/ 	.word	0xffffffff


	//   ....[7]....
        /*00a8*/ 	.word	0xffffffff


	//   ....[8]....
        /*00ac*/ 	.word	0xffffffff


	//   ....[9]....
        /*00b0*/ 	.word	0xffffffff


	//   ....[10]....
        /*00b4*/ 	.word	0x05000010


	//   ....[11]....
        /*00b8*/ 	.word	0x05000010


	//   ....[12]....
        /*00bc*/ 	.word	0x05000010


	//   ....[13]....
        /*00c0*/ 	.word	0x05000010


	//   ....[14]....
        /*00c4*/ 	.word	0x05000010


	//----- nvinfo : EIATTR_COOP_GROUP_INSTR_OFFSETS
	.align		4
.L_234:
        /*00c8*/ 	.byte	0x04, 0x28
        /*00ca*/ 	.short	(.L_236 - .L_235)


	//   ....[0]....
.L_235:
        /*00cc*/ 	.word	0x00000320


	//   ....[1]....
        /*00d0*/ 	.word	0x00000360


	//   ....[2]....
        /*00d4*/ 	.word	0x000003a0


	//   ....[3]....
        /*00d8*/ 	.word	0x000003e0


	//   ....[4]....
        /*00dc*/ 	.word	0x00000420


	//   ....[5]....
        /*00e0*/ 	.word	0x00000530


	//   ....[6]....
        /*00e4*/ 	.word	0x00000560


	//   ....[7]....
        /*00e8*/ 	.word	0x00000590


	//   ....[8]....
        /*00ec*/ 	.word	0x000005c0


	//   ....[9]....
        /*00f0*/ 	.word	0x000005f0


	//   ....[10]....
        /*00f4*/ 	.word	0x00000ab0


	//   ....[11]....
        /*00f8*/ 	.word	0x00000b30


	//   ....[12]....
        /*00fc*/ 	.word	0x00000bb0


	//   ....[13]....
        /*0100*/ 	.word	0x00000c30


	//   ....[14]....
        /*0104*/ 	.word	0x00000cb0


	//----- nvinfo : EIATTR_VRC_CTA_INIT_COUNT
	.align		4
.L_236:
        /*0108*/ 	.byte	0x02, 0x4a
	.zero		1
	.zero		1


	//----- nvinfo : EIATTR_EXIT_INSTR_OFFSETS
	.align		4
        /*010c*/ 	.byte	0x04, 0x1c
        /*010e*/ 	.short	(.L_238 - .L_237)


	//   ....[0]....
.L_237:
        /*0110*/ 	.word	0x00000960


	//   ....[1]....
        /*0114*/ 	.word	0x00000a50


	//----- nvinfo : EIATTR_CRS_STACK_SIZE
	.align		4
.L_238:
        /*0118*/ 	.byte	0x04, 0x1e
        /*011a*/ 	.short	(.L_240 - .L_239)
.L_239:
        /*011c*/ 	.word	0x00000000


	//----- nvinfo : EIATTR_CBANK_PARAM_SIZE
	.align		4
.L_240:
        /*0120*/ 	.byte	0x03, 0x19
        /*0122*/ 	.short	0x002c


	//----- nvinfo : EIATTR_PARAM_CBANK
	.align		4
        /*0124*/ 	.byte	0x04, 0x0a
        /*0126*/ 	.short	(.L_242 - .L_241)
	.align		4
.L_241:
        /*0128*/ 	.word	index@(.nv.constant0._Z7scatterPKjiS0_Pjiii)
        /*012c*/ 	.short	0x0380
        /*012e*/ 	.short	0x002c


	//----- nvinfo : EIATTR_SW_WAR
	.align		4
.L_242:
        /*0130*/ 	.byte	0x04, 0x36
        /*0132*/ 	.short	(.L_244 - .L_243)
.L_243:
        /*0134*/ 	.word	0x00000008
.L_244:


//--------------------- .nv.info._Z10addBlkSumsPjiS_ --------------------------
	.section	.nv.info._Z10addBlkSumsPjiS_,"",@"SHT_CUDA_INFO"
	.sectionflags	@""
	.align	4


	//----- nvinfo : EIATTR_CUDA_API_VERSION
	.align		4
        /*0000*/ 	.byte	0x04, 0x37
        /*0002*/ 	.short	(.L_246 - .L_245)
.L_245:
        /*0004*/ 	.word	0x00000082


	//----- nvinfo : EIATTR_KPARAM_INFO
	.align		4
.L_246:
        /*0008*/ 	.byte	0x04, 0x17
        /*000a*/ 	.short	(.L_248 - .L_247)
.L_247:
        /*000c*/ 	.word	0x00000000
        /*0010*/ 	.short	0x0002
        /*0012*/ 	.short	0x0010
        /*0014*/ 	.byte	0x00, 0xf5, 0x21, 0x00


	//----- nvinfo : EIATTR_KPARAM_INFO
	.align		4
.L_248:
        /*0018*/ 	.byte	0x04, 0x17
        /*001a*/ 	.short	(.L_250 - .L_249)
.L_249:
        /*001c*/ 	.word	0x00000000
        /*0020*/ 	.short	0x0001
        /*0022*/ 	.short	0x0008
        /*0024*/ 	.byte	0x00, 0xf0, 0x11, 0x00


	//----- nvinfo : EIATTR_KPARAM_INFO
	.align		4
.L_250:
        /*0028*/ 	.byte	0x04, 0x17
        /*002a*/ 	.short	(.L_252 - .L_251)
.L_251:
        /*002c*/ 	.word	0x00000000
        /*0030*/ 	.short	0x0000
        /*0032*/ 	.short	0x0000
        /*0034*/ 	.byte	0x00, 0xf5, 0x21, 0x00


	//----- nvinfo : EIATTR_SPARSE_MMA_MASK
	.align		4
.L_252:
        /*0038*/ 	.byte	0x03, 0x50
        /*003a*/ 	.short	0x0000


	//----- nvinfo : EIATTR_MAXREG_COUNT
	.align		4
        /*003c*/ 	.byte	0x03, 0x1b
        /*003e*/ 	.short	0x00ff


	//----- nvinfo : EIATTR_MERCURY_ISA_VERSION
	.align		4
        /*0040*/ 	.byte	0x03, 0x5f
        /*0042*/ 	.short	0x0101


	//----- nvinfo : EIATTR_VRC_CTA_INIT_COUNT
	.align		4
        /*0044*/ 	.byte	0x02, 0x4a
	.zero		1
	.zero		1


	//----- nvinfo : EIATTR_EXIT_INSTR_OFFSETS
	.align		4
        /*0048*/ 	.byte	0x04, 0x1c
        /*004a*/ 	.short	(.L_254 - .L_253)


	//   ....[0]....
.L_253:
        /*004c*/ 	.word	0x00000070


	//   ....[1]....
        /*0050*/ 	.word	0x00000110


	//----- nvinfo : EIATTR_CBANK_PARAM_SIZE
	.align		4
.L_254:
        /*0054*/ 	.byte	0x03, 0x19
        /*0056*/ 	.short	0x0018


	//----- nvinfo : EIATTR_PARAM_CBANK
	.align		4
        /*0058*/ 	.byte	0x04, 0x0a
        /*005a*/ 	.short	(.L_256 - .L_255)
	.align		4
.L_255:
        /*005c*/ 	.word	index@(.nv.constant0._Z10addBlkSumsPjiS_)
        /*0060*/ 	.short	0x0380
        /*0062*/ 	.short	0x0018


	//----- nvinfo : EIATTR_SW_WAR
	.align		4
.L_256:
        /*0064*/ 	.byte	0x04, 0x36
        /*0066*/ 	.short	(.L_258 - .L_257)
.L_257:
        /*0068*/ 	.word	0x00000008
.L_258:


//--------------------- .nv.info._Z13scanBlkKernelPjiS_S_ --------------------------
	.section	.nv.info._Z13scanBlkKernelPjiS_S_,"",@"SHT_CUDA_INFO"
	.sectionflags	@""
	.align	4


	//----- nvinfo : EIATTR_CUDA_API_VERSION
	.align		4
        /*0000*/ 	.byte	0x04, 0x37
        /*0002*/ 	.short	(.L_260 - .L_259)
.L_259:
        /*0004*/ 	.word	0x00000082


	//----- nvinfo : EIATTR_KPARAM_INFO
	.align		4
.L_260:
        /*0008*/ 	.byte	0x04, 0x17
        /*000a*/ 	.short	(.L_262 - .L_261)
.L_261:
        /*000c*/ 	.word	0x00000000
        /*0010*/ 	.short	0x0003
        /*0012*/ 	.short	0x0018
        /*0014*/ 	.byte	0x00, 0xf5, 0x21, 0x00


	//----- nvinfo : EIATTR_KPARAM_INFO
	.align		4
.L_262:
        /*0018*/ 	.byte	0x04, 0x17
        /*001a*/ 	.short	(.L_264 - .L_263)
.L_263:
        /*001c*/ 	.word	0x00000000
        /*0020*/ 	.short	0x0002
        /*0022*/ 	.short	0x0010
        /*0024*/ 	.byte	0x00, 0xf5, 0x21, 0x00


	//----- nvinfo : EIATTR_KPARAM_INFO
	.align		4
.L_264:
        /*0028*/ 	.byte	0x04, 0x17
        /*002a*/ 	.short	(.L_266 - .L_265)
.L_265:
        /*002c*/ 	.word	0x00000000
        /*0030*/ 	.short	0x0001
        /*0032*/ 	.short	0x0008
        /*0034*/ 	.byte	0x00, 0xf0, 0x11, 0x00


	//----- nvinfo : EIATTR_KPARAM_INFO
	.align		4
.L_266:
        /*0038*/ 	.byte	0x04, 0x17
        /*003a*/ 	.short	(.L_268 - .L_267)
.L_267:
        /*003c*/ 	.word	0x00000000
        /*0040*/ 	.short	0x0000
        /*0042*/ 	.short	0x0000
        /*0044*/ 	.byte	0x00, 0xf5, 0x21, 0x00


	//----- nvinfo : EIATTR_SPARSE_MMA_MASK
	.align		4
.L_268:
        /*0048*/ 	.byte	0x03, 0x50
        /*004a*/ 	.short	0x0000


	//----- nvinfo : EIATTR_MAXREG_COUNT
	.align		4
        /*004c*/ 	.byte	0x03, 0x1b
        /*004e*/ 	.short	0x00ff


	//----- nvinfo : EIATTR_NUM_BARRIERS
	.align		4
        /*0050*/ 	.byte	0x02, 0x4c
        /*0052*/ 	.byte	0x01
	.zero		1


	//----- nvinfo : EIATTR_MERCURY_ISA_VERSION
	.align		4
        /*0054*/ 	.byte	0x03, 0x5f
        /*0056*/ 	.short	0x0101


	//----- nvinfo : EIATTR_VRC_CTA_INIT_COUNT
	.align		4
        /*0058*/ 	.byte	0x02, 0x4a
	.zero		1
	.zero		1


	//----- nvinfo : EIATTR_EXIT_INSTR_OFFSETS
	.align		4
        /*005c*/ 	.byte	0x04, 0x1c
        /*005e*/ 	.short	(.L_270 - .L_269)


	//   ....[0]....
.L_269:
        /*0060*/ 	.word	0x00000070


	//   ....[1]....
        /*0064*/ 	.word	0x000002d0


	//----- nvinfo : EIATTR_CBANK_PARAM_SIZE
	.align		4
.L_270:
        /*0068*/ 	.byte	0x03, 0x19
        /*006a*/ 	.short	0x0020


	//----- nvinfo : EIATTR_PARAM_CBANK
	.align		4
        /*006c*/ 	.byte	0x04, 0x0a
        /*006e*/ 	.short	(.L_272 - .L_271)
	.align		4
.L_271:
        /*0070*/ 	.word	index@(.nv.constant0._Z13scanBlkKernelPjiS_S_)
        /*0074*/ 	.short	0x0380
        /*0076*/ 	.short	0x0020


	//----- nvinfo : EIATTR_SW_WAR
	.align		4
.L_272:
        /*0078*/ 	.byte	0x04, 0x36
        /*007a*/ 	.short	(.L_274 - .L_273)
.L_273:
        /*007c*/ 	.word	0x00000008
.L_274:


//--------------------- .nv.info._Z17computeHistKernelPjiS_ii --------------------------
	.section	.nv.info._Z17computeHistKernelPjiS_ii,"",@"SHT_CUDA_INFO"
	.sectionflags	@""
	.align	4


	//----- nvinfo : EIATTR_CUDA_API_VERSION
	.align		4
        /*0000*/ 	.byte	0x04, 0x37
        /*0002*/ 	.short	(.L_276 - .L_275)
.L_275:
        /*0004*/ 	.word	0x00000082


	//----- nvinfo : EIATTR_KPARAM_INFO
	.align		4
.L_276:
        /*0008*/ 	.byte	0x04, 0x17
        /*000a*/ 	.short	(.L_278 - .L_277)
.L_277:
        /*000c*/ 	.word	0x00000000
        /*0010*/ 	.short	0x0004
        /*0012*/ 	.short	0x001c
        /*0014*/ 	.byte	0x00, 0xf0, 0x11, 0x00


	//----- nvinfo : EIATTR_KPARAM_INFO
	.align		4
.L_278:
        /*0018*/ 	.byte	0x04, 0x17
        /*001a*/ 	.short	(.L_280 - .L_279)
.L_279:
        /*001c*/ 	.word	0x00000000
        /*0020*/ 	.short	0x0003
        /*0022*/ 	.short	0x0018
        /*0024*/ 	.byte	0x00, 0xf0, 0x11, 0x00


	//----- nvinfo : EIATTR_KPARAM_INFO
	.align		4
.L_280:
        /*0028*/ 	.byte	0x04, 0x17
        /*002a*/ 	.short	(.L_282 - .L_281)
.L_281:
        /*002c*/ 	.word	0x00000000
        /*0030*/ 	.short	0x0002
        /*0032*/ 	.short	0x0010
        /*0034*/ 	.byte	0x00, 0xf5, 0x21, 0x00


	//----- nvinfo : EIATTR_KPARAM_INFO
	.align		4
.L_282:
        /*0038*/ 	.byte	0x04, 0x17
        /*003a*/ 	.short	(.L_284 - .L_283)
.L_283:
        /*003c*/ 	.word	0x00000000
        /*0040*/ 	.short	0x0001
        /*0042*/ 	.short	0x0008
        /*0044*/ 	.byte	0x00, 0xf0, 0x11, 0x00


	//----- nvinfo : EIATTR_KPARAM_INFO
	.align		4
.L_284:
        /*0048*/ 	.byte	0x04, 0x17
        /*004a*/ 	.short	(.L_286 - .L_285)
.L_285:
        /*004c*/ 	.word	0x00000000
        /*0050*/ 	.short	0x0000
        /*0052*/ 	.short	0x0000
        /*0054*/ 	.byte	0x00, 0xf5, 0x21, 0x00


	//----- nvinfo : EIATTR_SPARSE_MMA_MASK
	.align		4
.L_286:
        /*0058*/ 	.byte	0x03, 0x50
        /*005a*/ 	.short	0x0000


	//----- nvinfo : EIATTR_MAXREG_COUNT
	.align		4
        /*005c*/ 	.byte	0x03, 0x1b
        /*005e*/ 	.short	0x00ff


	//----- nvinfo : EIATTR_NUM_BARRIERS
	.align		4
        /*0060*/ 	.byte	0x02, 0x4c
        /*0062*/ 	.byte	0x01
	.zero		1


	//----- nvinfo : EIATTR_MERCURY_ISA_VERSION
	.align		4
        /*0064*/ 	.byte	0x03, 0x5f
        /*0066*/ 	.short	0x0101


	//----- nvinfo : EIATTR_VRC_CTA_INIT_COUNT
	.align		4
        /*0068*/ 	.byte	0x02, 0x4a
	.zero		1
	.zero		1


	//----- nvinfo : EIATTR_EXIT_INSTR_OFFSETS
	.align		4
        /*006c*/ 	.byte	0x04, 0x1c
        /*006e*/ 	.short	(.L_288 - .L_287)


	//   ....[0]....
.L_287:
        /*0070*/ 	.word	0x00000280


	//   ....[1]....
        /*0074*/ 	.word	0x00000360


	//----- nvinfo : EIATTR_CRS_STACK_SIZE
	.align		4
.L_288:
        /*0078*/ 	.byte	0x04, 0x1e
        /*007a*/ 	.short	(.L_290 - .L_289)
.L_289:
        /*007c*/ 	.word	0x00000000


	//----- nvinfo : EIATTR_CBANK_PARAM_SIZE
	.align		4
.L_290:
        /*0080*/ 	.byte	0x03, 0x19
        /*0082*/ 	.short	0x0020


	//----- nvinfo : EIATTR_PARAM_CBANK
	.align		4
        /*0084*/ 	.byte	0x04, 0x0a
        /*0086*/ 	.short	(.L_292 - .L_291)
	.align		4
.L_291:
        /*0088*/ 	.word	index@(.nv.constant0._Z17computeHistKernelPjiS_ii)
        /*008c*/ 	.short	0x0380
        /*008e*/ 	.short	0x0020


	//----- nvinfo : EIATTR_SW_WAR
	.align		4
.L_292:
        /*0090*/ 	.byte	0x04, 0x36
        /*0092*/ 	.short	(.L_294 - .L_293)
.L_293:
        /*0094*/ 	.word	0x00000008
.L_294:


//--------------------- .nv.callgraph             --------------------------
	.section	.nv.callgraph,"",@"SHT_CUDA_CALLGRAPH"
	.align	4
	.sectionentsize	8
	.align		4
        /*0000*/ 	.word	0x00000000
	.align		4
        /*0004*/ 	.word	0xffffffff
	.align		4
        /*0008*/ 	.word	0x00000000
	.align		4
        /*000c*/ 	.word	0xfffffffe
	.align		4
        /*0010*/ 	.word	0x00000000
	.align		4
        /*0014*/ 	.word	0xfffffffd
	.align		4
        /*0018*/ 	.word	0x00000000
	.align		4
        /*001c*/ 	.word	0xfffffffc


//--------------------- .nv.constant4             --------------------------
	.section	.nv.constant4,"a",@progbits
	.align	8
	.align		8
.nv.constant4:
        /*0000*/ 	.dword	_ZN34_INTERNAL_0ba52ca1_4_k_cu_e1258c594cuda3std3__45__cpo5beginE
	.align		8
        /*0008*/ 	.dword	_ZN34_INTERNAL_0ba52ca1_4_k_cu_e1258c594cuda3std3__45__cpo3endE
	.align		8
        /*0010*/ 	.dword	_ZN34_INTERNAL_0ba52ca1_4_k_cu_e1258c594cuda3std3__45__cpo6cbeginE
	.align		8
        /*0018*/ 	.dword	_ZN34_INTERNAL_0ba52ca1_4_k_cu_e1258c594cuda3std3__45__cpo4cendE
	.align		8
        /*0020*/ 	.dword	_ZN34_INTERNAL_0ba52ca1_4_k_cu_e1258c594cuda3std3__45__cpo6rbeginE
	.align		8
        /*0028*/ 	.dword	_ZN34_INTERNAL_0ba52ca1_4_k_cu_e1258c594cuda3std3__45__cpo4rendE
	.align		8
        /*0030*/ 	.dword	_ZN34_INTERNAL_0ba52ca1_4_k_cu_e1258c594cuda3std3__45__cpo7crbeginE
	.align		8
        /*0038*/ 	.dword	_ZN34_INTERNAL_0ba52ca1_4_k_cu_e1258c594cuda3std3__45__cpo5crendE
	.align		8
        /*0040*/ 	.dword	_ZN34_INTERNAL_0ba52ca1_4_k_cu_e1258c594cuda3std3__436_GLOBAL__N__0ba52ca1_4_k_cu_e1258c596ignoreE
	.align		8
        /*0048*/ 	.dword	_ZN34_INTERNAL_0ba52ca1_4_k_cu_e1258c594cuda3std3__419piecewise_constructE
	.align		8
        /*0050*/ 	.dword	_ZN34_INTERNAL_0ba52ca1_4_k_cu_e1258c594cuda3std3__48in_placeE
	.align		8
        /*0058*/ 	.dword	_ZN34_INTERNAL_0ba52ca1_4_k_cu_e1258c594cuda3std3__420unreachable_sentinelE
	.align		8
        /*0060*/ 	.dword	_ZN34_INTERNAL_0ba52ca1_4_k_cu_e1258c594cuda3std3__47nulloptE
	.align		8
        /*0068*/ 	.dword	_ZN34_INTERNAL_0ba52ca1_4_k_cu_e1258c594cuda3std3__48unexpectE
	.align		8
        /*0070*/ 	.dword	_ZN34_INTERNAL_0ba52ca1_4_k_cu_e1258c594cuda3std6ranges3__45__cpo4swapE
	.align		8
        /*0078*/ 	.dword	_ZN34_INTERNAL_0ba52ca1_4_k_cu_e1258c594cuda3std6ranges3__45__cpo9iter_moveE
	.align		8
        /*0080*/ 	.dword	_ZN34_INTERNAL_0ba52ca1_4_k_cu_e1258c594cuda3std6ranges3__45__cpo5beginE
	.align		8
        /*0088*/ 	.dword	_ZN34_INTERNAL_0ba52ca1_4_k_cu_e1258c594cuda3std6ranges3__45__cpo3endE
	.align		8
        /*0090*/ 	.dword	_ZN34_INTERNAL_0ba52ca1_4_k_cu_e1258c594cuda3std6ranges3__45__cpo6cbeginE
	.align		8
        /*0098*/ 	.dword	_ZN34_INTERNAL_0ba52ca1_4_k_cu_e1258c594cuda3std6ranges3__45__cpo4cendE
	.align		8
        /*00a0*/ 	.dword	_ZN34_INTERNAL_0ba52ca1_4_k_cu_e1258c594cuda3std6ranges3__45__cpo7advanceE
	.align		8
        /*00a8*/ 	.dword	_ZN34_INTERNAL_0ba52ca1_4_k_cu_e1258c594cuda3std6ranges3__45__cpo9iter_swapE
	.align		8
        /*00b0*/ 	.dword	_ZN34_INTERNAL_0ba52ca1_4_k_cu_e1258c594cuda3std6ranges3__45__cpo4nextE
	.align		8
        /*00b8*/ 	.dword	_ZN34_INTERNAL_0ba52ca1_4_k_cu_e1258c594cuda3std6ranges3__45__cpo4prevE
	.align		8
        /*00c0*/ 	.dword	_ZN34_INTERNAL_0ba52ca1_4_k_cu_e1258c594cuda3std6ranges3__45__cpo4dataE
	.align		8
        /*00c8*/ 	.dword	_ZN34_INTERNAL_0ba52ca1_4_k_cu_e1258c594cuda3std6ranges3__45__cpo5cdataE
	.align		8
        /*00d0*/ 	.dword	_ZN34_INTERNAL_0ba52ca1_4_k_cu_e1258c594cuda3std6ranges3__45__cpo4sizeE
	.align		8
        /*00d8*/ 	.dword	_ZN34_INTERNAL_0ba52ca1_4_k_cu_e1258c594cuda3std6ranges3__45__cpo5ssizeE
	.align		8
        /*00e0*/ 	.dword	_ZN34_INTERNAL_0ba52ca1_4_k_cu_e1258c594cuda3std6ranges3__45__cpo8distanceE
	.align		8
        /*00e8*/ 	.dword	_ZN34_INTERNAL_0ba52ca1_4_k_cu_e1258c596thrust24THRUST_300001_SM_1000_NS6system6detail10sequential3seqE
	.align		8
        /*00f0*/ 	.dword	_ZN34_INTERNAL_0ba52ca1_4_k_cu_e1258c596thrust24THRUST_300001_SM_1000_NS6system3cpp3parE
	.align		8
        /*00f8*/ 	.dword	_ZN34_INTERNAL_0ba52ca1_4_k_cu_e1258c596thrust24THRUST_300001_SM_1000_NS8cuda_cub3parE
	.align		8
        /*0100*/ 	.dword	_ZN34_INTERNAL_0ba52ca1_4_k_cu_e1258c596thrust24THRUST_300001_SM_1000_NS8cuda_cub10par_nosyncE
	.align		8
        /*0108*/ 	.dword	_ZN34_INTERNAL_0ba52ca1_4_k_cu_e1258c596thrust24THRUST_300001_SM_1000_NS12placeholders2_1E
	.align		8
        /*0110*/ 	.dword	_ZN34_INTERNAL_0ba52ca1_4_k_cu_e1258c596thrust24THRUST_300001_SM_1000_NS12placeholders2_2E
	.align		8
        /*0118*/ 	.dword	_ZN34_INTERNAL_0ba52ca1_4_k_cu_e1258c596thrust24THRUST_300001_SM_1000_NS12placeholders2_3E
	.align		8
        /*0120*/ 	.dword	_ZN34_INTERNAL_0ba52ca1_4_k_cu_e1258c596thrust24THRUST_300001_SM_1000_NS12placeholders2_4E
	.align		8
        /*0128*/ 	.dword	_ZN34_INTERNAL_0ba52ca1_4_k_cu_e1258c596thrust24THRUST_300001_SM_1000_NS12placeholders2_5E
	.align		8
        /*0130*/ 	.dword	_ZN34_INTERNAL_0ba52ca1_4_k_cu_e1258c596thrust24THRUST_300001_SM_1000_NS12placeholders2_6E
	.align		8
        /*0138*/ 	.dword	_ZN34_INTERNAL_0ba52ca1_4_k_cu_e1258c596thrust24THRUST_300001_SM_1000_NS12placeholders2_7E
	.align		8
        /*0140*/ 	.dword	_ZN34_INTERNAL_0ba52ca1_4_k_cu_e1258c596thrust24THRUST_300001_SM_1000_NS12placeholders2_8E
	.align		8
        /*0148*/ 	.dword	_ZN34_INTERNAL_0ba52ca1_4_k_cu_e1258c596thrust24THRUST_300001_SM_1000_NS12placeholders2_9E
	.align		8
        /*0150*/ 	.dword	_ZN34_INTERNAL_0ba52ca1_4_k_cu_e1258c596thrust24THRUST_300001_SM_1000_NS12placeholders3_10E
	.align		8
        /*0158*/ 	.dword	_ZN34_INTERNAL_0ba52ca1_4_k_cu_e1258c596thrust24THRUST_300001_SM_1000_NS3seqE
	.align		8
        /*0160*/ 	.dword	_ZN34_INTERNAL_0ba52ca1_4_k_cu_e1258c596thrust24THRUST_300001_SM_1000_NS6deviceE


//--------------------- .text._ZN3cub18CUB_300001_SM_10006detail10radix_sort29DeviceRadixSortOnesweepKernelINS1_5radix10policy_hubIjNS0_8NullTypeEyE10Policy1000ELNS0_9SortOrderE0EjS6_yiiNS1_21identity_decomposer_tEEEvPT5_SC_PT3_PKSD_PT1_PKSH_PT2_PKSL_T4_iiT6_ --------------------------
	.section	.text._ZN3cub18CUB_300001_SM_10006detail10radix_sort29DeviceRadixSortOnesweepKernelINS1_5radix10policy_hubIjNS0_8NullTypeEyE10Policy1000ELNS0_9SortOrderE0EjS6_yiiNS1_21identity_decomposer_tEEEvPT5_SC_PT3_PKSD_PT1_PKSH_PT2_PKSL_T4_iiT6_,"ax",@progbits
	.align	128
        .global         _ZN3cub18CUB_300001_SM_10006detail10radix_sort29DeviceRadixSortOnesweepKernelINS1_5radix10policy_hubIjNS0_8NullTypeEyE10Policy1000ELNS0_9SortOrderE0EjS6_yiiNS1_21identity_decomposer_tEEEvPT5_SC_PT3_PKSD_PT1_PKSH_PT2_PKSL_T4_iiT6_
        .type           _ZN3cub18CUB_300001_SM_10006detail10radix_sort29DeviceRadixSortOnesweepKernelINS1_5radix10policy_hubIjNS0_8NullTypeEyE10Policy1000ELNS0_9SortOrderE0EjS6_yiiNS1_21identity_decomposer_tEEEvPT5_SC_PT3_PKSD_PT1_PKSH_PT2_PKSL_T4_iiT6_,@function
        .size           _ZN3cub18CUB_300001_SM_10006detail10radix_sort29DeviceRadixSortOnesweepKernelINS1_5radix10policy_hubIjNS0_8NullTypeEyE10Policy1000ELNS0_9SortOrderE0EjS6_yiiNS1_21identity_decomposer_tEEEvPT5_SC_PT3_PKSD_PT1_PKSH_PT2_PKSL_T4_iiT6_,(.L_x_249 - _ZN3cub18CUB_300001_SM_10006detail10radix_sort29DeviceRadixSortOnesweepKernelINS1_5radix10policy_hubIjNS0_8NullTypeEyE10Policy1000ELNS0_9SortOrderE0EjS6_yiiNS1_21identity_decomposer_tEEEvPT5_SC_PT3_PKSD_PT1_PKSH_PT2_PKSL_T4_iiT6_)
        .other          _ZN3cub18CUB_300001_SM_10006detail10radix_sort29DeviceRadixSortOnesweepKernelINS1_5radix10policy_hubIjNS0_8NullTypeEyE10Policy1000ELNS0_9SortOrderE0EjS6_yiiNS1_21identity_decomposer_tEEEvPT5_SC_PT3_PKSD_PT1_PKSH_PT2_PKSL_T4_iiT6_,@"STO_CUDA_ENTRY STV_DEFAULT"
_ZN3cub18CUB_300001_SM_10006detail10radix_sort29DeviceRadixSortOnesweepKernelINS1_5radix10policy_hubIjNS0_8NullTypeEyE10Policy1000ELNS0_9SortOrderE0EjS6_yiiNS1_21identity_decomposer_tEEEvPT5_SC_PT3_PKSD_PT1_PKSH_PT2_PKSL_T4_iiT6_:
.text._ZN3cub18CUB_300001_SM_10006detail10radix_sort29DeviceRadixSortOnesweepKernelINS1_5radix10policy_hubIjNS0_8NullTypeEyE10Policy1000ELNS0_9SortOrderE0EjS6_yiiNS1_21identity_decomposer_tEEEvPT5_SC_PT3_PKSD_PT1_PKSH_PT2_PKSL_T4_iiT6_:
[----:B------:R-:W0:Y:S01]  /*0000*/  LDC R1, c[0x0][0x37c] ;  /* 0x0000df00ff017b82 */ /* 0x000e220000000800 */
[----:B------:R-:W1:Y:S01]  /*0010*/  S2R R39, SR_TID.X ;  /* 0x0000000000277919 */ /* 0x000e620000002100 */
[----:B------:R-:W-:Y:S01]  /*0020*/  MOV R73, 0x400 ;  /* 0x0000040000497802 */ /* 0x000fe20000000f00 */
[----:B------:R-:W2:Y:S01]  /*0030*/  LDCU.64 UR6, c[0x0][0x358] ;  /* 0x00006b00ff0677ac */ /* 0x000ea20008000a00 */
[----:B------:R-:W-:Y:S01]  /*0040*/  BSSY.RECONVERGENT B0, `(.L_x_0) ;  /* 0x000000d000007945 */ /* 0x000fe20003800200 */
[----:B------:R-:W3:Y:S01]  /*0050*/  S2R R0, SR_CgaCtaId ;  /* 0x0000000000007919 */ /* 0x000ee20000008800 */
[----:B0-----:R-:W-:Y:S01]  /*0060*/  VIADD R1, R1, 0xfffffff0 ;  /* 0xfffffff001017836 */ /* 0x001fe20000000000 */
[----:B-1----:R-:W-:Y:S02]  /*0070*/  ISETP.NE.AND P0, PT, R39, RZ, PT ;  /* 0x000000ff2700720c */ /* 0x002fe40003f05270 */
[----:B---3--:R-:W-:-:S11]  /*0080*/  LEA R73, R0, R73, 0x18 ;  /* 0x0000004900497211 */ /* 0x008fd600078ec0ff */
[----:B--2---:R-:W-:Y:S05]  /*0090*/  @P0 BRA `(.L_x_1) ;  /* 0x00000000001c0947 */ /* 0x004fea0003800000 */
[----:B------:R-:W0:Y:S01]  /*00a0*/  LDC.64 R2, c[0x0][0x388] ;  /* 0x0000e200ff027b82 */ /* 0x000e220000000a00 */
[----:B------:R-:W-:-:S05]  /*00b0*/  IMAD.MOV.U32 R5, RZ, RZ, 0x1 ;  /* 0x00000001ff057424 */ /* 0x000fca00078e00ff */
[----:B0-----:R-:W2:Y:S02]  /*00c0*/  ATOMG.E.ADD.STRONG.GPU PT, R2, desc[UR6][R2.64], R5 ;  /* 0x80000005020279a8 */ /* 0x001ea400081ef106 */
[----:B------:R-:W0:Y:S01]  /*00d0*/  S2UR UR5, SR_CgaCtaId ;  /* 0x00000000000579c3 */ /* 0x000e220000008800 */
[----:B------:R-:W-:Y:S02]  /*00e0*/  UMOV UR4, 0x400 ;  /* 0x0000040000047882 */ /* 0x000fe40000000000 */
[----:B0-----:R-:W-:-:S09]  /*00f0*/  ULEA UR4, UR5, UR4, 0x18 ;  /* 0x0000000405047291 */ /* 0x001fd2000f8ec0ff */
[----:B--2---:R0:W-:Y:S03]  /*0100*/  STS [UR4+0x7200], R2 ;  /* 0x00720002ff007988 */ /* 0x0041e60008000804 */
.L_x_1:
[----:B------:R-:W-:Y:S05]  /*0110*/  BSYNC.RECONVERGENT B0 ;  /* 0x0000000000007941 */ /* 0x000fea0003800200 */
.L_x_0:
[----:B------:R-:W-:Y:S06]  /*0120*/  BAR.SYNC.DEFER_BLOCKING 0x0 ;  /* 0x0000000000007b1d */ /* 0x000fec0000010000 */
[----:B------:R-:W1:Y:S01]  /*0130*/  LDCU UR4, c[0x0][0x3c0] ;  /* 0x00007800ff0477ac */ /* 0x000e620008000800 */
[----:B------:R-:W2:Y:S01]  /*0140*/  S2R R9, SR_LANEID ;  /* 0x0000000000097919 */ /* 0x000ea20000000000 */
[----:B------:R-:W0:Y:S02]  /*0150*/  LDS R72, [R73+0x7200] ;  /* 0x0072000049487984 */ /* 0x000e240000000800 */
[----:B0-----:R-:W-:-:S04]  /*0160*/  IMAD R2, R72, 0x1c80, RZ ;  /* 0x00001c8048027824 */ /* 0x001fc800078e02ff */
[----:B------:R-:W-:Y:S01]  /*0170*/  VIADD R0, R2, 0x1c80 ;  /* 0x00001c8002007836 */ /* 0x000fe20000000000 */
[----:B------:R-:W-:-:S04]  /*0180*/  SHF.R.S32.HI R6, RZ, 0x1f, R2 ;  /* 0x0000001fff067819 */ /* 0x000fc80000011402 */
[----:B-1----:R-:W-:Y:S02]  /*0190*/  ISETP.GT.AND P0, PT, R0, UR4, PT ;  /* 0x0000000400007c0c */ /* 0x002fe4000bf04270 */
[----:B------:R-:W-:-:S11]  /*01a0*/  SHF.R.U32.HI R0, RZ, 0x5, R39 ;  /* 0x00000005ff007819 */ /* 0x000fd60000011627 */
[----:B--2---:R-:W-:Y:S05]  /*01b0*/  @P0 BRA `(.L_x_2) ;  /* 0x0000000000700947 */ /* 0x004fea0003800000 */
[----:B------:R-:W0:Y:S01]  /*01c0*/  LDCU.64 UR4, c[0x0][0x3a8] ;  /* 0x00007500ff0477ac */ /* 0x000e220008000a00 */
[C---:B------:R-:W-:Y:S02]  /*01d0*/  LOP3.LUT R3, R39.reuse, 0x1f, RZ, 0xc0, !PT ;  /* 0x0000001f27037812 */ /* 0x040fe400078ec0ff */
[----:B------:R-:W-:-:S05]  /*01e0*/  LOP3.LUT R4, R39, 0x3e0, RZ, 0xc0, !PT ;  /* 0x000003e027047812 */ /* 0x000fca00078ec0ff */
[----:B------:R-:W-:-:S05]  /*01f0*/  IMAD R3, R4, 0x13, R3 ;  /* 0x0000001304037824 */ /* 0x000fca00078e0203 */
[----:B------:R-:W-:-:S05]  /*0200*/  IADD3 R3, P0, PT, R2, R3, RZ ;  /* 0x0000000302037210 */ /* 0x000fca0007f1e0ff */
[----:B------:R-:W-:Y:S01]  /*0210*/  IMAD.X R6, RZ, RZ, R6, P0 ;  /* 0x000000ffff067224 */ /* 0x000fe200000e0606 */
[----:B0-----:R-:W-:-:S04]  /*0220*/  LEA R2, P0, R3, UR4, 0x2 ;  /* 0x0000000403027c11 */ /* 0x001fc8000f8010ff */
[----:B------:R-:W-:-:S05]  /*0230*/  LEA.HI.X R3, R3, UR5, R6, 0x2, P0 ;  /* 0x0000000503037c11 */ /* 0x000fca00080f1406 */
[----:B------:R0:W5:Y:S04]  /*0240*/  LDG.E R71, desc[UR6][R2.64] ;  /* 0x0000000602477981 */ /* 0x000168000c1e1900 */
        /* <DEDUP_REMOVED lines=17> */
[----:B------:R0:W5:Y:S01]  /*0360*/  LDG.E R53, desc[UR6][R2.64+0x900] ;  /* 0x0009000602357981 */ /* 0x000162000c1e1900 */
[----:B------:R-:W-:Y:S05]  /*0370*/  BRA `(.L_x_3) ;  /* 0x0000000400507947 */ /* 0x000fea0003800000 */
.L_x_2:
[----:B------:R-:W0:Y:S01]  /*0380*/  LDCU.64 UR8, c[0x0][0x3a8] ;  /* 0x00007500ff0877ac */ /* 0x000e220008000a00 */
[C---:B------:R-:W-:Y:S01]  /*0390*/  LOP3.LUT R3, R39.reuse, 0x1f, RZ, 0xc0, !PT ;  /* 0x0000001f27037812 */ /* 0x040fe200078ec0ff */
[----:B------:R-:W-:Y:S01]  /*03a0*/  IMAD.MOV.U32 R71, RZ, RZ, -0x1 ;  /* 0xffffffffff477424 */ /* 0x000fe200078e00ff */
[----:B------:R-:W-:Y:S01]  /*03b0*/  LOP3.LUT R4, R39, 0x3e0, RZ, 0xc0, !PT ;  /* 0x000003e027047812 */ /* 0x000fe200078ec0ff */
[----:B------:R-:W-:Y:S02]  /*03c0*/  IMAD.MOV.U32 R69, RZ, RZ, -0x1 ;  /* 0xffffffffff457424 */ /* 0x000fe400078e00ff */
[----:B------:R-:W-:Y:S02]  /*03d0*/  IMAD.MOV.U32 R70, RZ, RZ, -0x1 ;  /* 0xffffffffff467424 */ /* 0x000fe400078e00ff */
[----:B------:R-:W-:Y:S01]  /*03e0*/  IMAD R11, R4, 0x13, R3 ;  /* 0x00000013040b7824 */ /* 0x000fe200078e0203 */
[----:B------:R-:W-:-:S03]  /*03f0*/  IADD3 R4, PT, PT, -R2, UR4, RZ ;  /* 0x0000000402047c10 */ /* 0x000fc6000fffe1ff */
[C---:B------:R-:W-:Y:S01]  /*0400*/  VIADD R3, R11.reuse, 0x20 ;  /* 0x000000200b037836 */ /* 0x040fe20000000000 */
[----:B------:R-:W-:Y:S01]  /*0410*/  IADD3 R8, P0, PT, R2, R11, RZ ;  /* 0x0000000b02087210 */ /* 0x000fe20007f1e0ff */
[C---:B------:R-:W-:Y:S01]  /*0420*/  VIADD R5, R11.reuse, 0x40 ;  /* 0x000000400b057836 */ /* 0x040fe20000000000 */
[CC--:B------:R-:W-:Y:S01]  /*0430*/  ISETP.GE.AND P1, PT, R11.reuse, R4.reuse, PT ;  /* 0x000000040b00720c */ /* 0x0c0fe20003f26270 */
[----:B------:R-:W-:Y:S01]  /*0440*/  VIADD R7, R11, 0x60 ;  /* 0x000000600b077836 */ /* 0x000fe20000000000 */
[-C--:B------:R-:W-:Y:S01]  /*0450*/  ISETP.GE.AND P2, PT, R3, R4.reuse, PT ;  /* 0x000000040300720c */ /* 0x080fe20003f46270 */
[----:B------:R-:W-:Y:S01]  /*0460*/  VIADD R3, R11, 0x80 ;  /* 0x000000800b037836 */ /* 0x000fe20000000000 */
[-C--:B------:R-:W-:Y:S01]  /*0470*/  ISETP.GE.AND P3, PT, R5, R4.reuse, PT ;  /* 0x000000040500720c */ /* 0x080fe20003f66270 */
[----:B------:R-:W-:Y:S01]  /*0480*/  VIADD R5, R11, 0xa0 ;  /* 0x000000a00b057836 */ /* 0x000fe20000000000 */
[-C--:B------:R-:W-:Y:S01]  /*0490*/  ISETP.GE.AND P4, PT, R7, R4.reuse, PT ;  /* 0x000000040700720c */ /* 0x080fe20003f86270 */
[----:B------:R-:W-:Y:S01]  /*04a0*/  IMAD.X R13, RZ, RZ, R6, P0 ;  /* 0x000000ffff0d7224 */ /* 0x000fe200000e0606 */
[----:B0-----:R-:W-:Y:S01]  /*04b0*/  LEA R2, P0, R8, UR8, 0x2 ;  /* 0x0000000808027c11 */ /* 0x001fe2000f8010ff */
[----:B------:R-:W-:Y:S01]  /*04c0*/  VIADD R7, R11, 0xc0 ;  /* 0x000000c00b077836 */ /* 0x000fe20000000000 */
[----:B------:R-:W-:-:S02]  /*04d0*/  ISETP.GE.AND P5, PT, R3, R4, PT ;  /* 0x000000040300720c */ /* 0x000fc40003fa6270 */
[-C--:B------:R-:W-:Y:S01]  /*04e0*/  ISETP.GE.AND P6, PT, R5, R4.reuse, PT ;  /* 0x000000040500720c */ /* 0x080fe20003fc6270 */
[----:B------:R-:W-:Y:S01]  /*04f0*/  VIADD R5, R11, 0xe0 ;  /* 0x000000e00b057836 */ /* 0x000fe20000000000 */
[----:B------:R-:W-:Y:S01]  /*0500*/  LEA.HI.X R3, R8, UR9, R13, 0x2, P0 ;  /* 0x0000000908037c11 */ /* 0x000fe200080f140d */
[----:B------:R-:W-:Y:S01]  /*0510*/  IMAD.MOV.U32 R68, RZ, RZ, -0x1 ;  /* 0xffffffffff447424 */ /* 0x000fe200078e00ff */
[-C--:B------:R-:W-:Y:S01]  /*0520*/  ISETP.GE.AND P0, PT, R7, R4.reuse, PT ;  /* 0x000000040700720c */ /* 0x080fe20003f06270 */
[----:B------:R-:W-:Y:S02]  /*0530*/  VIADD R7, R11, 0x100 ;  /* 0x000001000b077836 */ /* 0x000fe40000000000 */
[----:B------:R1:W5:Y:S01]  /*0540*/  @!P1 LDG.E R71, desc[UR6][R2.64] ;  /* 0x0000000602479981 */ /* 0x000362000c1e1900 */
[-C--:B------:R-:W-:Y:S01]  /*0550*/  ISETP.GE.AND P1, PT, R5, R4.reuse, PT ;  /* 0x000000040500720c */ /* 0x080fe20003f26270 */
[----:B------:R-:W-:Y:S02]  /*0560*/  VIADD R5, R11, 0x120 ;  /* 0x000001200b057836 */ /* 0x000fe40000000000 */
[----:B------:R1:W5:Y:S03]  /*0570*/  @!P3 LDG.E R69, desc[UR6][R2.64+0x100] ;  /* 0x000100060245b981 */ /* 0x000366000c1e1900 */
[----:B------:R-:W-:Y:S01]  /*0580*/  ISETP.GE.AND P3, PT, R5, R4, PT ;  /* 0x000000040500720c */ /* 0x000fe20003f66270 */
[----:B------:R-:W-:Y:S01]  /*0590*/  VIADD R5, R11, 0x140 ;  /* 0x000001400b057836 */ /* 0x000fe20000000000 */
[----:B------:R1:W5:Y:S01]  /*05a0*/  @!P4 LDG.E R68, desc[UR6][R2.64+0x180] ;  /* 0x000180060244c981 */ /* 0x000362000c1e1900 */
[----:B------:R-:W-:-:S03]  /*05b0*/  IMAD.MOV.U32 R66, RZ, RZ, -0x1 ;  /* 0xffffffffff427424 */ /* 0x000fc600078e00ff */
[-C--:B------:R-:W-:Y:S01]  /*05c0*/  ISETP.GE.AND P4, PT, R5, R4.reuse, PT ;  /* 0x000000040500720c */ /* 0x080fe20003f86270 */
[----:B------:R-:W-:Y:S01]  /*05d0*/  VIADD R5, R11, 0x180 ;  /* 0x000001800b057836 */ /* 0x000fe20000000000 */
[----:B------:R1:W5:Y:S01]  /*05e0*/  @!P2 LDG.E R70, desc[UR6][R2.64+0x80] ;  /* 0x000080060246a981 */ /* 0x000362000c1e1900 */
[-C--:B------:R-:W-:Y:S01]  /*05f0*/  ISETP.GE.AND P2, PT, R7, R4.reuse, PT ;  /* 0x000000040700720c */ /* 0x080fe20003f46270 */
[----:B------:R-:W-:Y:S02]  /*0600*/  IMAD.MOV.U32 R65, RZ, RZ, -0x1 ;  /* 0xffffffffff417424 */ /* 0x000fe400078e00ff */
[----:B------:R1:W5:Y:S01]  /*0610*/  @!P6 LDG.E R66, desc[UR6][R2.64+0x280] ;  /* 0x000280060242e981 */ /* 0x000362000c1e1900 */
[-C--:B------:R-:W-:Y:S01]  /*0620*/  ISETP.GE.AND P6, PT, R5, R4.reuse, PT ;  /* 0x000000040500720c */ /* 0x080fe20003fc6270 */
[C---:B------:R-:W-:Y:S02]  /*0630*/  VIADD R5, R11.reuse, 0x1a0 ;  /* 0x000001a00b057836 */ /* 0x040fe40000000000 */
[----:B------:R-:W-:Y:S01]  /*0640*/  IMAD.MOV.U32 R67, RZ, RZ, -0x1 ;  /* 0xffffffffff437424 */ /* 0x000fe200078e00ff */
[----:B------:R1:W5:Y:S01]  /*0650*/  @!P0 LDG.E R65, desc[UR6][R2.64+0x300] ;  /* 0x0003000602418981 */ /* 0x000362000c1e1900 */
[----:B------:R-:W-:Y:S01]  /*0660*/  VIADD R7, R11, 0x160 ;  /* 0x000001600b077836 */ /* 0x000fe20000000000 */
[----:B------:R-:W-:Y:S01]  /*0670*/  ISETP.GE.AND P0, PT, R5, R4, PT ;  /* 0x000000040500720c */ /* 0x000fe20003f06270 */
[----:B------:R-:W-:-:S02]  /*0680*/  IMAD.MOV.U32 R63, RZ, RZ, -0x1 ;  /* 0xffffffffff3f7424 */ /* 0x000fc400078e00ff */
[----:B------:R-:W-:Y:S01]  /*0690*/  VIADD R5, R11, 0x1e0 ;  /* 0x000001e00b057836 */ /* 0x000fe20000000000 */
[----:B------:R1:W5:Y:S01]  /*06a0*/  @!P5 LDG.E R67, desc[UR6][R2.64+0x200] ;  /* 0x000200060243d981 */ /* 0x000362000c1e1900 */
[-C--:B------:R-:W-:Y:S01]  /*06b0*/  ISETP.GE.AND P5, PT, R7, R4.reuse, PT ;  /* 0x000000040700720c */ /* 0x080fe20003fa6270 */
[----:B------:R-:W-:Y:S02]  /*06c0*/  IMAD.MOV.U32 R64, RZ, RZ, -0x1 ;  /* 0xffffffffff407424 */ /* 0x000fe400078e00ff */
[----:B------:R1:W5:Y:S01]  /*06d0*/  @!P2 LDG.E R63, desc[UR6][R2.64+0x400] ;  /* 0x00040006023fa981 */ /* 0x000362000c1e1900 */
[----:B------:R-:W-:Y:S01]  /*06e0*/  IMAD.MOV.U32 R62, RZ, RZ, -0x1 ;  /* 0xffffffffff3e7424 */ /* 0x000fe200078e00ff */
[----:B------:R-:W-:Y:S01]  /*06f0*/  ISETP.GE.AND P2, PT, R5, R4, PT ;  /* 0x000000040500720c */ /* 0x000fe20003f46270 */
[C---:B------:R-:W-:Y:S01]  /*0700*/  VIADD R7, R11.reuse, 0x1c0 ;  /* 0x000001c00b077836 */ /* 0x040fe20000000000 */
[----:B------:R1:W5:Y:S01]  /*0710*/  @!P1 LDG.E R64, desc[UR6][R2.64+0x380] ;  /* 0x0003800602409981 */ /* 0x000362000c1e1900 */
[----:B------:R-:W-:-:S02]  /*0720*/  VIADD R5, R11, 0x200 ;  /* 0x000002000b057836 */ /* 0x000fc40000000000 */
[----:B------:R-:W-:Y:S01]  /*0730*/  IMAD.MOV.U32 R61, RZ, RZ, -0x1 ;  /* 0xffffffffff3d7424 */ /* 0x000fe200078e00ff */
[----:B------:R1:W5:Y:S01]  /*0740*/  @!P3 LDG.E R62, desc[UR6][R2.64+0x480] ;  /* 0x00048006023eb981 */ /* 0x000362000c1e1900 */
[----:B------:R-:W-:Y:S01]  /*0750*/  IMAD.MOV.U32 R60, RZ, RZ, -0x1 ;  /* 0xffffffffff3c7424 */ /* 0x000fe200078e00ff */
[-C--:B------:R-:W-:Y:S01]  /*0760*/  ISETP.GE.AND P1, PT, R7, R4.reuse, PT ;  /* 0x000000040700720c */ /* 0x080fe20003f26270 */
[----:B------:R-:W-:Y:S01]  /*0770*/  VIADD R7, R11, 0x220 ;  /* 0x000002200b077836 */ /* 0x000fe20000000000 */
[-C--:B------:R-:W-:Y:S01]  /*0780*/  ISETP.GE.AND P3, PT, R5, R4.reuse, PT ;  /* 0x000000040500720c */ /* 0x080fe20003f66270 */
[----:B------:R-:W-:Y:S01]  /*0790*/  VIADD R5, R11, 0x240 ;  /* 0x000002400b057836 */ /* 0x000fe20000000000 */
[----:B------:R1:W5:Y:S02]  /*07a0*/  @!P4 LDG.E R61, desc[UR6][R2.64+0x500] ;  /* 0x00050006023dc981 */ /* 0x000364000c1e1900 */
[-C--:B------:R-:W-:Y:S02]  /*07b0*/  ISETP.GE.AND P4, PT, R7, R4.reuse, PT ;  /* 0x000000040700720c */ /* 0x080fe40003f86270 */
[----:B------:R1:W5:Y:S01]  /*07c0*/  @!P5 LDG.E R60, desc[UR6][R2.64+0x580] ;  /* 0x00058006023cd981 */ /* 0x000362000c1e1900 */
[----:B------:R-:W-:Y:S01]  /*07d0*/  ISETP.GE.AND P5, PT, R5, R4, PT ;  /* 0x000000040500720c */ /* 0x000fe20003fa6270 */
[----:B------:R-:W-:-:S02]  /*07e0*/  IMAD.MOV.U32 R59, RZ, RZ, -0x1 ;  /* 0xffffffffff3b7424 */ /* 0x000fc400078e00ff */
[----:B------:R-:W-:Y:S02]  /*07f0*/  IMAD.MOV.U32 R58, RZ, RZ, -0x1 ;  /* 0xffffffffff3a7424 */ /* 0x000fe400078e00ff */
[----:B------:R-:W-:Y:S02]  /*0800*/  IMAD.MOV.U32 R57, RZ, RZ, -0x1 ;  /* 0xffffffffff397424 */ /* 0x000fe400078e00ff */
[----:B------:R-:W-:Y:S01]  /*0810*/  IMAD.MOV.U32 R56, RZ, RZ, -0x1 ;  /* 0xffffffffff387424 */ /* 0x000fe200078e00ff */
[----:B------:R1:W5:Y:S01]  /*0820*/  @!P6 LDG.E R59, desc[UR6][R2.64+0x600] ;  /* 0x00060006023be981 */ /* 0x000362000c1e1900 */
[----:B------:R-:W-:Y:S02]  /*0830*/  IMAD.MOV.U32 R55, RZ, RZ, -0x1 ;  /* 0xffffffffff377424 */ /* 0x000fe400078e00ff */
[----:B------:R-:W-:Y:S01]  /*0840*/  IMAD.MOV.U32 R54, RZ, RZ, -0x1 ;  /* 0xffffffffff367424 */ /* 0x000fe200078e00ff */
[----:B------:R1:W5:Y:S01]  /*0850*/  @!P0 LDG.E R58, desc[UR6][R2.64+0x680] ;  /* 0x00068006023a8981 */ /* 0x000362000c1e1900 */
[----:B------:R-:W-:-:S03]  /*0860*/  IMAD.MOV.U32 R53, RZ, RZ, -0x1 ;  /* 0xffffffffff357424 */ /* 0x000fc600078e00ff */
[----:B------:R1:W5:Y:S04]  /*0870*/  @!P1 LDG.E R57, desc[UR6][R2.64+0x700] ;  /* 0x0007000602399981 */ /* 0x000368000c1e1900 */
[----:B------:R1:W5:Y:S04]  /*0880*/  @!P2 LDG.E R56, desc[UR6][R2.64+0x780] ;  /* 0x000780060238a981 */ /* 0x000368000c1e1900 */
[----:B------:R1:W5:Y:S04]  /*0890*/  @!P3 LDG.E R55, desc[UR6][R2.64+0x800] ;  /* 0x000800060237b981 */ /* 0x000368000c1e1900 */
[----:B------:R1:W5:Y:S04]  /*08a0*/  @!P4 LDG.E R54, desc[UR6][R2.64+0x880] ;  /* 0x000880060236c981 */ /* 0x000368000c1e1900 */
[----:B------:R1:W5:Y:S02]  /*08b0*/  @!P5 LDG.E R53, desc[UR6][R2.64+0x900] ;  /* 0x000900060235d981 */ /* 0x000364000c1e1900 */
.L_x_3:
[----:B01----:R-:W-:Y:S01]  /*08c0*/  VIMNMX R2, PT, PT, R9, 0xe0, !PT ;  /* 0x000000e009027848 */ /* 0x003fe20007fe0100 */
[----:B------:R-:W0:Y:S01]  /*08d0*/  LDCU UR4, c[0x0][0x3c8] ;  /* 0x00007900ff0477ac */ /* 0x000e220008000800 */
[----:B------:R-:W-:Y:S01]  /*08e0*/  BSSY.RECONVERGENT B0, `(.L_x_4) ;  /* 0x0000025000007945 */ /* 0x000fe20003800200 */
[----:B------:R-:W-:Y:S01]  /*08f0*/  IMAD.SHL.U32 R0, R0, 0x400, RZ ;  /* 0x0000040000007824 */ /* 0x000fe200078e00ff */
[--C-:B------:R-:W-:Y:S01]  /*0900*/  IADD3 R2, PT, PT, R2, 0x1f, -R9.reuse ;  /* 0x0000001f02027810 */ /* 0x100fe20007ffe809 */
[----:B------:R-:W-:Y:S01]  /*0910*/  UMOV UR5, 0xffffffff ;  /* 0xffffffff00057882 */ /* 0x000fe20000000000 */
[----:B------:R-:W-:Y:S02]  /*0920*/  IMAD.MOV.U32 R5, RZ, RZ, R9 ;  /* 0x000000ffff057224 */ /* 0x000fe400078e0009 */
[C---:B------:R-:W-:Y:S02]  /*0930*/  ISETP.GE.U32.AND P0, PT, R2.reuse, 0x1e0, PT ;  /* 0x000001e00200780c */ /* 0x040fe40003f06070 */
[----:B------:R-:W-:-:S04]  /*0940*/  LEA.HI R3, R2, 0x1, RZ, 0x1b ;  /* 0x0000000102037811 */ /* 0x000fc800078fd8ff */
[----:B------:R-:W-:-:S04]  /*0950*/  LOP3.LUT R6, R3, 0xf, RZ, 0xc0, !PT ;  /* 0x0000000f03067812 */ /* 0x000fc800078ec0ff */
[----:B------:R-:W-:Y:S01]  /*0960*/  ISETP.NE.AND P1, PT, R6, RZ, PT ;  /* 0x000000ff0600720c */ /* 0x000fe20003f25270 */
[----:B0-----:R-:W-:Y:S02]  /*0970*/  USHF.L.U32 UR4, UR5, UR4, URZ ;  /* 0x0000000405047299 */ /* 0x001fe400080006ff */
[----:B------:R-:W-:Y:S10]  /*0980*/  @!P0 BRA `(.L_x_5) ;  /* 0x0000000000688947 */ /* 0x000ff40003800000 */
[----:B------:R-:W-:Y:S01]  /*0990*/  IMAD R4, R9, 0x4, R0 ;  /* 0x0000000409047824 */ /* 0x000fe200078e0200 */
[----:B------:R-:W-:Y:S01]  /*09a0*/  LOP3.LUT R2, R3, 0xffffff0, RZ, 0xc0, !PT ;  /* 0x0ffffff003027812 */ /* 0x000fe200078ec0ff */
[----:B------:R-:W-:-:S03]  /*09b0*/  IMAD.MOV.U32 R5, RZ, RZ, R9 ;  /* 0x000000ffff057224 */ /* 0x000fc600078e0009 */
[----:B------:R-:W-:Y:S01]  /*09c0*/  IADD3 R4, PT, PT, R4, 0x400, R73 ;  /* 0x0000040004047810 */ /* 0x000fe20007ffe049 */
[----:B------:R-:W-:-:S07]  /*09d0*/  IMAD.MOV R2, RZ, RZ, -R2 ;  /* 0x000000ffff027224 */ /* 0x000fce00078e0a02 */
.L_x_6:
[----:B------:R-:W-:Y:S01]  /*09e0*/  VIADD R2, R2, 0x10 ;  /* 0x0000001002027836 */ /* 0x000fe20000000000 */
[----:B------:R-:W-:Y:S01]  /*09f0*/  STS [R4+-0x400], RZ ;  /* 0xfffc00ff04007388 */ /* 0x000fe20000000800 */
[----:B------:R-:W-:-:S03]  /*0a00*/  VIADD R5, R5, 0x200 ;  /* 0x0000020005057836 */ /* 0x000fc60000000000 */
[----:B------:R-:W-:Y:S01]  /*0a10*/  ISETP.NE.AND P0, PT, R2, RZ, PT ;  /* 0x000000ff0200720c */ /* 0x000fe20003f05270 */
[----:B------:R-:W-:Y:S04]  /*0a20*/  STS [R4+-0x380], RZ ;  /* 0xfffc80ff04007388 */ /* 0x000fe80000000800 */
[----:B------:R-:W-:Y:S04]  /*0a30*/  STS [R4+-0x300], RZ ;  /* 0xfffd00ff04007388 */ /* 0x000fe80000000800 */
[----:B------:R-:W-:Y:S04]  /*0a40*/  STS [R4+-0x280], RZ ;  /* 0xfffd80ff04007388 */ /* 0x000fe80000000800 */
[----:B------:R-:W-:Y:S04]  /*0a50*/  STS [R4+-0x200], RZ ;  /* 0xfffe00ff04007388 */ /* 0x000fe80000000800 */
[----:B------:R-:W-:Y:S04]  /*0a60*/  STS [R4+-0x180], RZ ;  /* 0xfffe80ff04007388 */ /* 0x000fe80000000800 */
[----:B------:R-:W-:Y:S04]  /*0a70*/  STS [R4+-0x100], RZ ;  /* 0xffff00ff04007388 */ /* 0x000fe80000000800 */
[----:B------:R-:W-:Y:S04]  /*0a80*/  STS [R4+-0x80], RZ ;  /* 0xffff80ff04007388 */ /* 0x000fe80000000800 */
[----:B------:R-:W-:Y:S04]  /*0a90*/  STS [R4], RZ ;  /* 0x000000ff04007388 */ /* 0x000fe80000000800 */
[----:B------:R-:W-:Y:S04]  /*0aa0*/  STS [R4+0x80], RZ ;  /* 0x000080ff04007388 */ /* 0x000fe80000000800 */
[----:B------:R-:W-:Y:S04]  /*0ab0*/  STS [R4+0x100], RZ ;  /* 0x000100ff04007388 */ /* 0x000fe80000000800 */
[----:B------:R-:W-:Y:S04]  /*0ac0*/  STS [R4+0x180], RZ ;  /* 0x000180ff04007388 */ /* 0x000fe80000000800 */
[----:B------:R-:W-:Y:S04]  /*0ad0*/  STS [R4+0x200], RZ ;  /* 0x000200ff04007388 */ /* 0x000fe80000000800 */
[----:B------:R-:W-:Y:S04]  /*0ae0*/  STS [R4+0x280], RZ ;  /* 0x000280ff04007388 */ /* 0x000fe80000000800 */
[----:B------:R-:W-:Y:S04]  /*0af0*/  STS [R4+0x300], RZ ;  /* 0x000300ff04007388 */ /* 0x000fe80000000800 */
[----:B------:R0:W-:Y:S02]  /*0b00*/  STS [R4+0x380], RZ ;  /* 0x000380ff04007388 */ /* 0x0001e40000000800 */
[----:B0-----:R-:W-:Y:S01]  /*0b10*/  VIADD R4, R4, 0x800 ;  /* 0x0000080004047836 */ /* 0x001fe20000000000 */
[----:B------:R-:W-:Y:S06]  /*0b20*/  @P0 BRA `(.L_x_6) ;  /* 0xfffffffc00ac0947 */ /* 0x000fec000383ffff */
.L_x_5:
[----:B------:R-:W-:Y:S05]  /*0b30*/  BSYNC.RECONVERGENT B0 ;  /* 0x0000000000007941 */ /* 0x000fea0003800200 */
.L_x_4:
[----:B------:R-:W-:Y:S01]  /*0b40*/  BSSY.RECONVERGENT B0, `(.L_x_7) ;  /* 0x0000026000007945 */ /* 0x000fe20003800200 */
[----:B------:R-:W-:-:S03]  /*0b50*/  IMAD.IADD R2, R73, 0x1, R0 ;  /* 0x0000000149027824 */ /* 0x000fc600078e0200 */
[----:B------:R-:W-:Y:S05]  /*0b60*/  @!P1 BRA `(.L_x_8) ;  /* 0x00000000008c9947 */ /* 0x000fea0003800000 */
[----:B------:R-:W-:Y:S01]  /*0b70*/  ISETP.GE.U32.AND P0, PT, R6, 0x8, PT ;  /* 0x000000080600780c */ /* 0x000fe20003f06070 */
[----:B------:R-:W-:Y:S01]  /*0b80*/  BSSY.RECONVERGENT B1, `(.L_x_9) ;  /* 0x000000e000017945 */ /* 0x000fe20003800200 */
[----:B------:R-:W-:-:S04]  /*0b90*/  LOP3.LUT R7, R3, 0x7, RZ, 0xc0, !PT ;  /* 0x0000000703077812 */ /* 0x000fc800078ec0ff */
[----:B------:R-:W-:-:S07]  /*0ba0*/  ISETP.NE.AND P1, PT, R7, RZ, PT ;  /* 0x000000ff0700720c */ /* 0x000fce0003f25270 */
[----:B------:R-:W-:Y:S06]  /*0bb0*/  @!P0 BRA `(.L_x_10) ;  /* 0x0000000000288947 */ /* 0x000fec0003800000 */
[C---:B------:R-:W-:Y:S02]  /*0bc0*/  IMAD R4, R5.reuse, 0x4, R2 ;  /* 0x0000000405047824 */ /* 0x040fe400078e0202 */
[----:B------:R-:W-:-:S03]  /*0bd0*/  VIADD R5, R5, 0x100 ;  /* 0x0000010005057836 */ /* 0x000fc60000000000 */
[----:B------:R0:W-:Y:S04]  /*0be0*/  STS [R4], RZ ;  /* 0x000000ff04007388 */ /* 0x0001e80000000800 */
[----:B------:R0:W-:Y:S04]  /*0bf0*/  STS [R4+0x80], RZ ;  /* 0x000080ff04007388 */ /* 0x0001e80000000800 */
[----:B------:R0:W-:Y:S04]  /*0c00*/  STS [R4+0x100], RZ ;  /* 0x000100ff04007388 */ /* 0x0001e80000000800 */
[----:B------:R0:W-:Y:S04]  /*0c10*/  STS [R4+0x180], RZ ;  /* 0x000180ff04007388 */ /* 0x0001e80000000800 */
[----:B------:R0:W-:Y:S04]  /*0c20*/  STS [R4+0x200], RZ ;  /* 0x000200ff04007388 */ /* 0x0001e80000000800 */
[----:B------:R0:W-:Y:S04]  /*0c30*/  STS [R4+0x280], RZ ;  /* 0x000280ff04007388 */ /* 0x0001e80000000800 */
[----:B------:R0:W-:Y:S04]  /*0c40*/  STS [R4+0x300], RZ ;  /* 0x000300ff04007388 */ /* 0x0001e80000000800 */
[----:B------:R0:W-:Y:S02]  /*0c50*/  STS [R4+0x380], RZ ;  /* 0x000380ff04007388 */ /* 0x0001e40000000800 */
.L_x_10:
[----:B------:R-:W-:Y:S05]  /*0c60*/  BSYNC.RECONVERGENT B1 ;  /* 0x0000000000017941 */ /* 0x000fea0003800200 */
.L_x_9:
[----:B------:R-:W-:Y:S05]  /*0c70*/  @!P1 BRA `(.L_x_8) ;  /* 0x0000000000489947 */ /* 0x000fea0003800000 */
[----:B------:R-:W-:Y:S02]  /*0c80*/  ISETP.GE.U32.AND P0, PT, R7, 0x4, PT ;  /* 0x000000040700780c */ /* 0x000fe40003f06070 */
[----:B------:R-:W-:-:S04]  /*0c90*/  LOP3.LUT R3, R3, 0x3, RZ, 0xc0, !PT ;  /* 0x0000000303037812 */ /* 0x000fc800078ec0ff */
[----:B------:R-:W-:-:S07]  /*0ca0*/  ISETP.NE.AND P1, PT, R3, RZ, PT ;  /* 0x000000ff0300720c */ /* 0x000fce0003f25270 */
[C---:B------:R-:W-:Y:S02]  /*0cb0*/  @P0 IMAD R2, R5.reuse, 0x4, R2 ;  /* 0x0000000405020824 */ /* 0x040fe400078e0202 */
[----:B------:R-:W-:-:S03]  /*0cc0*/  @P0 VIADD R5, R5, 0x80 ;  /* 0x0000008005050836 */ /* 0x000fc60000000000 */
[----:B------:R1:W-:Y:S04]  /*0cd0*/  @P0 STS [R2], RZ ;  /* 0x000000ff02000388 */ /* 0x0003e80000000800 */
[----:B------:R1:W-:Y:S04]  /*0ce0*/  @P0 STS [R2+0x80], RZ ;  /* 0x000080ff02000388 */ /* 0x0003e80000000800 */
[----:B------:R1:W-:Y:S04]  /*0cf0*/  @P0 STS [R2+0x100], RZ ;  /* 0x000100ff02000388 */ /* 0x0003e80000000800 */
[----:B------:R1:W-:Y:S01]  /*0d00*/  @P0 STS [R2+0x180], RZ ;  /* 0x000180ff02000388 */ /* 0x0003e20000000800 */
[----:B------:R-:W-:Y:S05]  /*0d10*/  @!P1 BRA `(.L_x_8) ;  /* 0x0000000000209947 */ /* 0x000fea0003800000 */
[----:B------:R-:W-:Y:S02]  /*0d20*/  IMAD R0, R5, 0x4, R0 ;  /* 0x0000000405007824 */ /* 0x000fe400078e0200 */
[----:B------:R-:W-:Y:S02]  /*0d30*/  IMAD.MOV R3, RZ, RZ, -R3 ;  /* 0x000000ffff037224 */ /* 0x000fe400078e0a03 */
[----:B------:R-:W-:-:S07]  /*0d40*/  IMAD.IADD R0, R73, 0x1, R0 ;  /* 0x0000000149007824 */ /* 0x000fce00078e0200 */
.L_x_11:
[----:B------:R-:W-:Y:S01]  /*0d50*/  VIADD R3, R3, 0x1 ;  /* 0x0000000103037836 */ /* 0x000fe20000000000 */
[----:B------:R2:W-:Y:S04]  /*0d60*/  STS [R0], RZ ;  /* 0x000000ff00007388 */ /* 0x0005e80000000800 */
[----:B------:R-:W-:Y:S01]  /*0d70*/  ISETP.NE.AND P0, PT, R3, RZ, PT ;  /* 0x000000ff0300720c */ /* 0x000fe20003f05270 */
[----:B--2---:R-:W-:-:S12]  /*0d80*/  VIADD R0, R0, 0x80 ;  /* 0x0000008000007836 */ /* 0x004fd80000000000 */
[----:B------:R-:W-:Y:S05]  /*0d90*/  @P0 BRA `(.L_x_11) ;  /* 0xfffffffc00ec0947 */ /* 0x000fea000383ffff */
.L_x_8:
[----:B------:R-:W-:Y:S05]  /*0da0*/  BSYNC.RECONVERGENT B0 ;  /* 0x0000000000007941 */ /* 0x000fea0003800200 */
.L_x_7:
[----:B------:R-:W2:Y:S01]  /*0db0*/  LDCU UR5, c[0x0][0x3c4] ;  /* 0x00007880ff0577ac */ /* 0x000ea20008000800 */
[C---:B-1----:R-:W-:Y:S01]  /*0dc0*/  IMAD.SHL.U32 R2, R39.reuse, 0x20, RZ ;  /* 0x0000002027027824 */ /* 0x042fe200078e00ff */
[C---:B------:R-:W-:Y:S01]  /*0dd0*/  ISETP.GT.U32.AND P1, PT, R39.reuse, 0xff, PT ;  /* 0x000000ff2700780c */ /* 0x040fe20003f24070 */
[----:B------:R-:W-:Y:S01]  /*0de0*/  BSSY.RECONVERGENT B0, `(.L_x_12) ;  /* 0x000007c000007945 */ /* 0x000fe20003800200 */
[----:B------:R-:W-:Y:S02]  /*0df0*/  IMAD R0, R39, 0x4, R73 ;  /* 0x0000000427007824 */ /* 0x000fe400078e0249 */
[----:B0-----:R-:W-:Y:S01]  /*0e00*/  LOP3.LUT R4, R2, 0x7c00, RZ, 0xc0, !PT ;  /* 0x00007c0002047812 */ /* 0x001fe200078ec0ff */
[----:B------:R-:W-:Y:S01]  /*0e10*/  IMAD.MOV.U32 R52, RZ, RZ, RZ ;  /* 0x000000ffff347224 */ /* 0x000fe200078e00ff */
[----:B------:R-:W-:-:S03]  /*0e20*/  P2R R2, PR, RZ, 0x2 ;  /* 0x00000002ff027803 */ /* 0x000fc60000000000 */
[----:B------:R-:W-:Y:S02]  /*0e30*/  IMAD.IADD R15, R73, 0x1, R4 ;  /* 0x00000001490f7824 */ /* 0x000fe400078e0204 */
[----:B------:R0:W-:Y:S01]  /*0e40*/  STL [R1+0x8], R2 ;  /* 0x0000080201007387 */ /* 0x0001e20000100800 */
[----:B--2--5:R-:W-:Y:S02]  /*0e50*/  SHF.R.U32.HI R51, RZ, UR5, R71 ;  /* 0x00000005ff337c19 */ /* 0x024fe40008011647 */
[----:B------:R-:W-:Y:S02]  /*0e60*/  SHF.R.U32.HI R5, RZ, UR5, R70 ;  /* 0x00000005ff057c19 */ /* 0x000fe40008011646 */
[----:B------:R-:W-:Y:S01]  /*0e70*/  SHF.R.U32.HI R45, RZ, UR5, R64 ;  /* 0x00000005ff2d7c19 */ /* 0x000fe20008011640 */
[----:B0-----:R-:W0:Y:S01]  /*0e80*/  @!P1 LDC.64 R2, c[0x0][0x380] ;  /* 0x0000e000ff029b82 */ /* 0x001e220000000a00 */
[----:B------:R-:W-:Y:S02]  /*0e90*/  SHF.R.U32.HI R50, RZ, UR5, R69 ;  /* 0x00000005ff327c19 */ /* 0x000fe40008011645 */
[----:B------:R-:W-:-:S02]  /*0ea0*/  SHF.R.U32.HI R44, RZ, UR5, R63 ;  /* 0x00000005ff2c7c19 */ /* 0x000fc4000801163f */
[----:B------:R-:W-:Y:S02]  /*0eb0*/  SHF.R.U32.HI R49, RZ, UR5, R68 ;  /* 0x00000005ff317c19 */ /* 0x000fe40008011644 */
[----:B------:R-:W-:Y:S02]  /*0ec0*/  SHF.R.U32.HI R48, RZ, UR5, R67 ;  /* 0x00000005ff307c19 */ /* 0x000fe40008011643 */
[----:B------:R-:W-:Y:S02]  /*0ed0*/  LOP3.LUT R51, R51, UR4, RZ, 0x30, !PT ;  /* 0x0000000433337c12 */ /* 0x000fe4000f8e30ff */
[----:B------:R-:W-:Y:S02]  /*0ee0*/  SHF.R.U32.HI R47, RZ, UR5, R66 ;  /* 0x00000005ff2f7c19 */ /* 0x000fe40008011642 */
[----:B------:R-:W-:Y:S01]  /*0ef0*/  LOP3.LUT R4, R5, UR4, RZ, 0x30, !PT ;  /* 0x0000000405047c12 */ /* 0x000fe2000f8e30ff */
[----:B------:R-:W-:Y:S01]  /*0f00*/  IMAD R30, R51, 0x4, R15 ;  /* 0x00000004331e7824 */ /* 0x000fe200078e020f */
[----:B------:R-:W-:Y:S01]  /*0f10*/  LOP3.LUT R45, R45, UR4, RZ, 0x30, !PT ;  /* 0x000000042d2d7c12 */ /* 0x000fe2000f8e30ff */
[----:B------:R-:W-:Y:S01]  /*0f20*/  NOP ;  /* 0x0000000000007918 */ /* 0x000fe20000000000 */
[----:B------:R-:W-:Y:S01]  /*0f30*/  SHF.R.U32.HI R46, RZ, UR5, R65 ;  /* 0x00000005ff2e7c19 */ /* 0x000fe20008011641 */
[--C-:B------:R-:W-:Y:S01]  /*0f40*/  IMAD R31, R4, 0x4, R15.reuse ;  /* 0x00000004041f7824 */ /* 0x100fe200078e020f */
[----:B------:R-:W-:Y:S01]  /*0f50*/  LOP3.LUT R50, R50, UR4, RZ, 0x30, !PT ;  /* 0x0000000432327c12 */ /* 0x000fe2000f8e30ff */
[--C-:B------:R-:W-:Y:S01]  /*0f60*/  IMAD R7, R45, 0x4, R15.reuse ;  /* 0x000000042d077824 */ /* 0x100fe200078e020f */
[----:B------:R-:W-:Y:S01]  /*0f70*/  LOP3.LUT R44, R44, UR4, RZ, 0x30, !PT ;  /* 0x000000042c2c7c12 */ /* 0x000fe2000f8e30ff */
[----:B------:R1:W-:Y:S01]  /*0f80*/  ATOMS.POPC.INC.32 RZ, [R30+URZ] ;  /* 0x000000001eff7f8c */ /* 0x0003e2000d8000ff */
[----:B------:R-:W-:Y:S01]  /*0f90*/  LOP3.LUT R49, R49, UR4, RZ, 0x30, !PT ;  /* 0x0000000431317c12 */ /* 0x000fe2000f8e30ff */
[--C-:B------:R-:W-:Y:S01]  /*0fa0*/  IMAD R29, R50, 0x4, R15.reuse ;  /* 0x00000004321d7824 */ /* 0x100fe200078e020f */
[----:B------:R-:W-:Y:S01]  /*0fb0*/  LOP3.LUT R48, R48, UR4, RZ, 0x30, !PT ;  /* 0x0000000430307c12 */ /* 0x000fe2000f8e30ff */
[--C-:B------:R-:W-:Y:S01]  /*0fc0*/  IMAD R6, R44, 0x4, R15.reuse ;  /* 0x000000042c067824 */ /* 0x100fe200078e020f */
[----:B------:R-:W-:Y:S01]  /*0fd0*/  SHF.R.U32.HI R43, RZ, UR5, R62 ;  /* 0x00000005ff2b7c19 */ /* 0x000fe2000801163e */
[--C-:B------:R-:W-:Y:S01]  /*0fe0*/  IMAD R28, R49, 0x4, R15.reuse ;  /* 0x00000004311c7824 */ /* 0x100fe200078e020f */
[----:B------:R-:W-:Y:S01]  /*0ff0*/  LOP3.LUT R47, R47, UR4, RZ, 0x30, !PT ;  /* 0x000000042f2f7c12 */ /* 0x000fe2000f8e30ff */
[----:B------:R-:W-:Y:S01]  /*1000*/  IMAD R27, R48, 0x4, R15 ;  /* 0x00000004301b7824 */ /* 0x000fe200078e020f */
[----:B------:R-:W-:Y:S01]  /*1010*/  SHF.R.U32.HI R42, RZ, UR5, R61 ;  /* 0x00000005ff2a7c19 */ /* 0x000fe2000801163d */
[----:B------:R1:W-:Y:S01]  /*1020*/  STL [R1+0x4], R7 ;  /* 0x0000040701007387 */ /* 0x0003e20000100800 */
[----:B------:R-:W-:Y:S01]  /*1030*/  LOP3.LUT R46, R46, UR4, RZ, 0x30, !PT ;  /* 0x000000042e2e7c12 */ /* 0x000fe2000f8e30ff */
[----:B------:R-:W-:Y:S01]  /*1040*/  IMAD R26, R47, 0x4, R15 ;  /* 0x000000042f1a7824 */ /* 0x000fe200078e020f */
[----:B------:R-:W-:Y:S01]  /*1050*/  SHF.R.U32.HI R41, RZ, UR5, R60 ;  /* 0x00000005ff297c19 */ /* 0x000fe2000801163c */
[----:B------:R1:W-:Y:S01]  /*1060*/  ATOMS.POPC.INC.32 RZ, [R31+URZ] ;  /* 0x000000001fff7f8c */ /* 0x0003e2000d8000ff */
[----:B------:R-:W-:Y:S01]  /*1070*/  SHF.R.U32.HI R40, RZ, UR5, R59 ;  /* 0x00000005ff287c19 */ /* 0x000fe2000801163b */
[----:B------:R-:W-:Y:S01]  /*1080*/  IMAD R25, R46, 0x4, R15 ;  /* 0x000000042e197824 */ /* 0x000fe200078e020f */
[----:B------:R-:W-:Y:S01]  /*1090*/  SHF.R.U32.HI R37, RZ, UR5, R58 ;  /* 0x00000005ff257c19 */ /* 0x000fe2000801163a */
[----:B------:R1:W-:Y:S01]  /*10a0*/  STL [R1], R6 ;  /* 0x0000000601007387 */ /* 0x0003e20000100800 */
[----:B------:R-:W-:-:S02]  /*10b0*/  LOP3.LUT R43, R43, UR4, RZ, 0x30, !PT ;  /* 0x000000042b2b7c12 */ /* 0x000fc4000f8e30ff */
[----:B------:R-:W-:Y:S01]  /*10c0*/  SHF.R.U32.HI R36, RZ, UR5, R57 ;  /* 0x00000005ff247c19 */ /* 0x000fe20008011639 */
[----:B------:R1:W-:Y:S01]  /*10d0*/  ATOMS.POPC.INC.32 RZ, [R29+URZ] ;  /* 0x000000001dff7f8c */ /* 0x0003e2000d8000ff */
[----:B------:R-:W-:Y:S01]  /*10e0*/  LOP3.LUT R42, R42, UR4, RZ, 0x30, !PT ;  /* 0x000000042a2a7c12 */ /* 0x000fe2000f8e30ff */
[--C-:B------:R-:W-:Y:S01]  /*10f0*/  IMAD R24, R43, 0x4, R15.reuse ;  /* 0x000000042b187824 */ /* 0x100fe200078e020f */
[----:B------:R-:W-:Y:S01]  /*1100*/  SHF.R.U32.HI R35, RZ, UR5, R56 ;  /* 0x00000005ff237c19 */ /* 0x000fe20008011638 */
[----:B------:R1:W-:Y:S01]  /*1110*/  ATOMS.POPC.INC.32 RZ, [R28+URZ] ;  /* 0x000000001cff7f8c */ /* 0x0003e2000d8000ff */
[----:B------:R-:W-:Y:S01]  /*1120*/  LOP3.LUT R41, R41, UR4, RZ, 0x30, !PT ;  /* 0x0000000429297c12 */ /* 0x000fe2000f8e30ff */
[----:B------:R-:W-:Y:S01]  /*1130*/  IMAD R23, R42, 0x4, R15 ;  /* 0x000000042a177824 */ /* 0x000fe200078e020f */
        /* <DEDUP_REMOVED lines=12> */
[----:B------:R-:W-:Y:S01]  /*1200*/  LOP3.LUT R35, R35, UR4, RZ, 0x30, !PT ;  /* 0x0000000423237c12 */ /* 0x000fe2000f8e30ff */
[----:B------:R1:W-:Y:S01]  /*1210*/  ATOMS.POPC.INC.32 RZ, [R7+URZ] ;  /* 0x0000000007ff7f8c */ /* 0x0003e2000d8000ff */
[----:B------:R-:W-:Y:S01]  /*1220*/  LOP3.LUT R34, R34, UR4, RZ, 0x30, !PT ;  /* 0x0000000422227c12 */ /* 0x000fe2000f8e30ff */
[--C-:B------:R-:W-:Y:S01]  /*1230*/  IMAD R19, R36, 0x4, R15.reuse ;  /* 0x0000000424137824 */ /* 0x100fe200078e020f */
[----:B------:R-:W-:Y:S01]  /*1240*/  LOP3.LUT R33, R33, UR4, RZ, 0x30, !PT ;  /* 0x0000000421217c12 */ /* 0x000fe2000f8e30ff */
[----:B------:R1:W-:Y:S01]  /*1250*/  ATOMS.POPC.INC.32 RZ, [R6+URZ] ;  /* 0x0000000006ff7f8c */ /* 0x0003e2000d8000ff */
[----:B------:R-:W-:Y:S01]  /*1260*/  LOP3.LUT R32, R32, UR4, RZ, 0x30, !PT ;  /* 0x0000000420207c12 */ /* 0x000fe2000f8e30ff */
[----:B------:R-:W-:-:S02]  /*1270*/  IMAD R18, R35, 0x4, R15 ;  /* 0x0000000423127824 */ /* 0x000fc400078e020f */
[----:B------:R1:W-:Y:S01]  /*1280*/  ATOMS.POPC.INC.32 RZ, [R24+URZ] ;  /* 0x0000000018ff7f8c */ /* 0x0003e2000d8000ff */
[--C-:B------:R-:W-:Y:S02]  /*1290*/  IMAD R17, R34, 0x4, R15.reuse ;  /* 0x0000000422117824 */ /* 0x100fe400078e020f */
[--C-:B------:R-:W-:Y:S01]  /*12a0*/  IMAD R16, R33, 0x4, R15.reuse ;  /* 0x0000000421107824 */ /* 0x100fe200078e020f */
[----:B------:R1:W-:Y:S01]  /*12b0*/  ATOMS.POPC.INC.32 RZ, [R23+URZ] ;  /* 0x0000000017ff7f8c */ /* 0x0003e2000d8000ff */
[----:B------:R-:W-:-:S03]  /*12c0*/  IMAD R15, R32, 0x4, R15 ;  /* 0x00000004200f7824 */ /* 0x000fc600078e020f */
[----:B------:R1:W-:Y:S04]  /*12d0*/  ATOMS.POPC.INC.32 RZ, [R22+URZ] ;  /* 0x0000000016ff7f8c */ /* 0x0003e8000d8000ff */
[----:B------:R1:W-:Y:S04]  /*12e0*/  ATOMS.POPC.INC.32 RZ, [R21+URZ] ;  /* 0x0000000015ff7f8c */ /* 0x0003e8000d8000ff */
[----:B------:R1:W-:Y:S04]  /*12f0*/  ATOMS.POPC.INC.32 RZ, [R20+URZ] ;  /* 0x0000000014ff7f8c */ /* 0x0003e8000d8000ff */
[----:B------:R1:W-:Y:S04]  /*1300*/  ATOMS.POPC.INC.32 RZ, [R19+URZ] ;  /* 0x0000000013ff7f8c */ /* 0x0003e8000d8000ff */
[----:B------:R1:W-:Y:S04]  /*1310*/  ATOMS.POPC.INC.32 RZ, [R18+URZ] ;  /* 0x0000000012ff7f8c */ /* 0x0003e8000d8000ff */
[----:B------:R1:W-:Y:S04]  /*1320*/  ATOMS.POPC.INC.32 RZ, [R17+URZ] ;  /* 0x0000000011ff7f8c */ /* 0x0003e8000d8000ff */
[----:B------:R1:W-:Y:S04]  /*1330*/  ATOMS.POPC.INC.32 RZ, [R16+URZ] ;  /* 0x0000000010ff7f8c */ /* 0x0003e8000d8000ff */
[----:B------:R1:W-:Y:S01]  /*1340*/  ATOMS.POPC.INC.32 RZ, [R15+URZ] ;  /* 0x000000000fff7f8c */ /* 0x0003e2000d8000ff */
[----:B------:R-:W-:Y:S06]  /*1350*/  BAR.SYNC.DEFER_BLOCKING 0x0 ;  /* 0x0000000000007b1d */ /* 0x000fec0000010000 */
[----:B0-----:R-:W-:Y:S05]  /*1360*/  @P1 BRA `(.L_x_13) ;  /* 0x00000000008c1947 */ /* 0x001fea0003800000 */
[----:B------:R-:W-:Y:S04]  /*1370*/  LDS R13, [R0] ;  /* 0x00000000000d7984 */ /* 0x000fe80000000800 */
[----:B------:R-:W0:Y:S04]  /*1380*/  LDS R14, [R0+0x400] ;  /* 0x00040000000e7984 */ /* 0x000e280000000800 */
[----:B------:R-:W2:Y:S04]  /*1390*/  LDS R52, [R0+0x800] ;  /* 0x0008000000347984 */ /* 0x000ea80000000800 */
[----:B------:R-:W3:Y:S04]  /*13a0*/  LDS R74, [R0+0xc00] ;  /* 0x000c0000004a7984 */ /* 0x000ee80000000800 */
[----:B------:R-:W4:Y:S04]  /*13b0*/  LDS R12, [R0+0x1000] ;  /* 0x00100000000c7984 */ /* 0x000f280000000800 */
[----:B------:R-:W5:Y:S04]  /*13c0*/  LDS R11, [R0+0x1400] ;  /* 0x00140000000b7984 */ /* 0x000f680000000800 */
[----:B------:R-:W5:Y:S04]  /*13d0*/  LDS R4, [R0+0x1800] ;  /* 0x0018000000047984 */ /* 0x000f680000000800 */
[----:B------:R-:W5:Y:S04]  /*13e0*/  LDS R10, [R0+0x1c00] ;  /* 0x001c0000000a7984 */ /* 0x000f680000000800 */
[----:B------:R-:W5:Y:S04]  /*13f0*/  LDS R9, [R0+0x2000] ;  /* 0x0020000000097984 */ /* 0x000f680000000800 */
[----:B------:R-:W5:Y:S04]  /*1400*/  LDS R8, [R0+0x2400] ;  /* 0x0024000000087984 */ /* 0x000f680000000800 */
[----:B-1----:R-:W1:Y:S01]  /*1410*/  LDS R6, [R0+0x2800] ;  /* 0x0028000000067984 */ /* 0x002e620000000800 */
[----:B0-----:R-:W-:-:S03]  /*1420*/  IMAD.IADD R75, R13, 0x1, R14 ;  /* 0x000000010d4b7824 */ /* 0x001fc600078e020e */
[----:B------:R0:W-:Y:S01]  /*1430*/  STS [R0+0x400], R13 ;  /* 0x0004000d00007388 */ /* 0x0001e20000000800 */
[----:B--2---:R-:W-:-:S03]  /*1440*/  IMAD.IADD R7, R75, 0x1, R52 ;  /* 0x000000014b077824 */ /* 0x004fc600078e0234 */
[----:B------:R1:W-:Y:S01]  /*1450*/  STS [R0+0x800], R75 ;  /* 0x0008004b00007388 */ /* 0x0003e20000000800 */
[----:B---3--:R-:W-:-:S03]  /*1460*/  IMAD.IADD R5, R7, 0x1, R74 ;  /* 0x0000000107057824 */ /* 0x008fc600078e024a */
[----:B------:R-:W2:Y:S01]  /*1470*/  LDS R52, [R0+0x2c00] ;  /* 0x002c000000347984 */ /* 0x000ea20000000800 */
[----:B----4-:R-:W-:-:S03]  /*1480*/  IMAD.IADD R12, R5, 0x1, R12 ;  /* 0x00000001050c7824 */ /* 0x010fc600078e020c */
[----:B------:R3:W-:Y:S01]  /*1490*/  STS [R0+0xc00], R7 ;  /* 0x000c000700007388 */ /* 0x0007e20000000800 */
[----:B-----5:R-:W-:-:S03]  /*14a0*/  IMAD.IADD R11, R12, 0x1, R11 ;  /* 0x000000010c0b7824 */ /* 0x020fc600078e020b */
[----:B------:R3:W-:Y:S01]  /*14b0*/  STS [R0+0x1000], R5 ;  /* 0x0010000500007388 */ /* 0x0007e20000000800 */
[----:B------:R-:W-:-:S03]  /*14c0*/  IMAD.IADD R77, R11, 0x1, R4 ;  /* 0x000000010b4d7824 */ /* 0x000fc600078e0204 */
[----:B------:R3:W-:Y:S01]  /*14d0*/  STS [R0+0x1400], R12 ;  /* 0x0014000c00007388 */ /* 0x0007e20000000800 */
[----:B------:R-:W-:-:S03]  /*14e0*/  IMAD.IADD R10, R77, 0x1, R10 ;  /* 0x000000014d0a7824 */ /* 0x000fc600078e020a */
[----:B------:R3:W-:Y:S01]  /*14f0*/  STS [R0+0x1800], R11 ;  /* 0x0018000b00007388 */ /* 0x0007e20000000800 */
[----:B------:R-:W-:-:S03]  /*1500*/  IMAD.IADD R9, R10, 0x1, R9 ;  /* 0x000000010a097824 */ /* 0x000fc600078e0209 */
[----:B------:R3:W-:Y:S01]  /*1510*/  STS [R0+0x1c00], R77 ;  /* 0x001c004d00007388 */ /* 0x0007e20000000800 */
[----:B0-----:R-:W-:-:S03]  /*1520*/  IMAD.IADD R13, R9, 0x1, R8 ;  /* 0x00000001090d7824 */ /* 0x001fc600078e0208 */
[----:B------:R3:W-:Y:S01]  /*1530*/  STS [R0+0x2000], R10 ;  /* 0x0020000a00007388 */ /* 0x0007e20000000800 */
[----:B-1----:R-:W-:-:S03]  /*1540*/  IMAD.IADD R75, R13, 0x1, R6 ;  /* 0x000000010d4b7824 */ /* 0x002fc600078e0206 */
[----:B------:R3:W-:Y:S04]  /*1550*/  STS [R0+0x2400], R9 ;  /* 0x0024000900007388 */ /* 0x0007e80000000800 */
[----:B------:R3:W-:Y:S04]  /*1560*/  STS [R0+0x2800], R13 ;  /* 0x0028000d00007388 */ /* 0x0007e80000000800 */
[----:B------:R3:W-:Y:S04]  /*1570*/  STS [R0], RZ ;  /* 0x000000ff00007388 */ /* 0x0007e80000000800 */
[----:B------:R3:W-:Y:S01]  /*1580*/  STS [R0+0x2c00], R75 ;  /* 0x002c004b00007388 */ /* 0x0007e20000000800 */
[----:B--2---:R-:W-:-:S07]  /*1590*/  IMAD.IADD R52, R75, 0x1, R52 ;  /* 0x000000014b347824 */ /* 0x004fce00078e0234 */
.L_x_13:
[----:B------:R-:W-:Y:S05]  /*15a0*/  BSYNC.RECONVERGENT B0 ;  /* 0x0000000000007941 */ /* 0x000fea0003800200 */
.L_x_12:
[----:B------:R-:W-:Y:S01]  /*15b0*/  ISETP.NE.AND P0, PT, R52, 0x1c80, PT ;  /* 0x00001c803400780c */ /* 0x000fe20003f05270 */
[----:B---3--:R-:W-:-:S03]  /*15c0*/  @!P1 IMAD R5, R72, 0x100, R39 ;  /* 0x0000010048059824 */ /* 0x008fc600078e0227 */
[----:B------:R-:W-:Y:S01]  /*15d0*/  ISETP.LT.U32.AND P0, PT, R39, 0x100, !P0 ;  /* 0x000001002700780c */ /* 0x000fe20004701070 */
[----:B------:R-:W-:Y:S01]  /*15e0*/  @!P1 IMAD.WIDE R2, R5, 0x4, R2 ;  /* 0x0000000405029825 */ /* 0x000fe200078e0202 */
[----:B------:R-:W-:-:S05]  /*15f0*/  @!P1 LOP3.LUT R5, R52, 0x40000000, RZ, 0xfc, !PT ;  /* 0x4000000034059812 */ /* 0x000fca00078efcff */
[----:B------:R0:W-:Y:S06]  /*1600*/  @!P1 STG.E.STRONG.SYS desc[UR6][R2.64], R5 ;  /* 0x0000000502009986 */ /* 0x0001ec000c115906 */
[----:B------:R-:W-:Y:S06]  /*1610*/  BAR.RED.OR.DEFER_BLOCKING 0x0, P0 ;  /* 0x0000000000007b1d */ /* 0x000fec0000014800 */
[----:B------:R-:W2:Y:S02]  /*1620*/  B2R.RESULT RZ, P0 ;  /* 0x0000000000ff731c */ /* 0x000ea40000004000 */
[----:B0-2---:R-:W-:Y:S05]  /*1630*/  @!P0 BRA `(.L_x_14) ;  /* 0x0000000800ac8947 */ /* 0x005fea0003800000 */
[----:B------:R-:W-:Y:S01]  /*1640*/  BSSY B1, `(.L_x_15) ;  /* 0x0000033000017945 */ /* 0x000fe20003800000 */
[----:B-1----:R-:W-:-:S03]  /*1650*/  IMAD R7, R39, 0x8, R73 ;  /* 0x0000000827077824 */ /* 0x002fc600078e0249 */
[----:B------:R-:W-:Y:S05]  /*1660*/  @P1 BRA `(.L_x_16) ;  /* 0x0000000000c01947 */ /* 0x000fea0003800000 */
[----:B------:R-:W0:Y:S02]  /*1670*/  LDCU.64 UR8, c[0x0][0x398] ;  /* 0x00007300ff0877ac */ /* 0x000e240008000a00 */
[----:B0-----:R-:W-:-:S04]  /*1680*/  LEA R4, P0, R39, UR8, 0x3 ;  /* 0x0000000827047c11 */ /* 0x001fc8000f8018ff */
[----:B------:R-:W-:-:S05]  /*1690*/  LEA.HI.X R5, R39, UR9, RZ, 0x3, P0 ;  /* 0x0000000927057c11 */ /* 0x000fca00080f1cff */
[----:B------:R-:W2:Y:S01]  /*16a0*/  LDG.E.64 R2, desc[UR6][R4.64] ;  /* 0x0000000604027981 */ /* 0x000ea2000c1e1b00 */
[----:B------:R-:W-:-:S04]  /*16b0*/  ISETP.GT.U32.AND P0, PT, R39, R51, PT ;  /* 0x000000332700720c */ /* 0x000fc80003f04070 */
[----:B------:R-:W-:-:S04]  /*16c0*/  SEL R9, RZ, 0x1c80, !P0 ;  /* 0x00001c80ff097807 */ /* 0x000fc80004000000 */
[----:B--2---:R-:W-:Y:S01]  /*16d0*/  IADD3 R2, P0, PT, R2, -R9, RZ ;  /* 0x8000000902027210 */ /* 0x004fe20007f1e0ff */
[----:B------:R-:W-:-:S03]  /*16e0*/  IMAD.MOV.U32 R9, RZ, RZ, R52 ;  /* 0x000000ffff097224 */ /* 0x000fc600078e0034 */
[----:B------:R-:W-:Y:S02]  /*16f0*/  IADD3.X R3, PT, PT, R3, -0x1, RZ, P0, !PT ;  /* 0xffffffff03037810 */ /* 0x000fe400007fe4ff */
[----:B------:R-:W-:-:S03]  /*1700*/  ISETP.GE.AND P0, PT, R72, 0x1, PT ;  /* 0x000000014800780c */ /* 0x000fc60003f06270 */
[----:B------:R0:W-:Y:S10]  /*1710*/  STS.64 [R7+0x7200], R2 ;  /* 0x0072000207007388 */ /* 0x0001f40000000a00 */
[----:B------:R-:W-:Y:S05]  /*1720*/  @!P0 BRA `(.L_x_17) ;  /* 0x00000000006c8947 */ /* 0x000fea0003800000 */
[----:B------:R-:W-:Y:S01]  /*1730*/  BSSY B0, `(.L_x_18) ;  /* 0x0000019000007945 */ /* 0x000fe20003800000 */
[----:B------:R-:W-:Y:S02]  /*1740*/  IMAD.MOV.U32 R0, RZ, RZ, -0x1 ;  /* 0xffffffffff007424 */ /* 0x000fe400078e00ff */
[----:B------:R-:W-:Y:S02]  /*1750*/  IMAD.MOV.U32 R4, RZ, RZ, R72 ;  /* 0x000000ffff047224 */ /* 0x000fe400078e0048 */
[----:B------:R-:W-:-:S07]  /*1760*/  IMAD.MOV.U32 R9, RZ, RZ, R52 ;  /* 0x000000ffff097224 */ /* 0x000fce00078e0034 */
.L_x_22:
[----:B0-----:R-:W0:Y:S01]  /*1770*/  LDC.64 R2, c[0x0][0x380] ;  /* 0x0000e000ff027b82 */ /* 0x001e220000000a00 */
[----:B------:R-:W-:Y:S01]  /*1780*/  VIADD R11, R4, 0xffffffff ;  /* 0xffffffff040b7836 */ /* 0x000fe20000000000 */
[----:B------:R-:W-:Y:S03]  /*1790*/  BSSY B2, `(.L_x_19) ;  /* 0x0000008000027945 */ /* 0x000fe60003800000 */
[----:B------:R-:W-:-:S04]  /*17a0*/  IMAD R5, R11, 0x100, R39 ;  /* 0x000001000b057824 */ /* 0x000fc800078e0227 */
[----:B0-----:R-:W-:-:S07]  /*17b0*/  IMAD.WIDE R2, R5, 0x4, R2 ;  /* 0x0000000405027825 */ /* 0x001fce00078e0202 */
.L_x_20:
[----:B------:R-:W-:Y:S05]  /*17c0*/  YIELD ;  /* 0x0000000000007946 */ /* 0x000fea0003800000 */
[----:B------:R0:W-:Y:S06]  /*17d0*/  MEMBAR.SC.CTA ;  /* 0x0000000000007992 */ /* 0x0001ec0000000000 */
[----:B0-----:R-:W2:Y:S02]  /*17e0*/  LDG.E.STRONG.SYS R5, desc[UR6][R2.64] ;  /* 0x0000000602057981 */ /* 0x001ea4000c1f5900 */
[----:B--2---:R-:W-:-:S13]  /*17f0*/  ISETP.NE.AND P0, PT, R5, RZ, PT ;  /* 0x000000ff0500720c */ /* 0x004fda0003f05270 */
[----:B------:R-:W-:Y:S05]  /*1800*/  @!P0 BRA `(.L_x_20) ;  /* 0xfffffffc00ec8947 */ /* 0x000fea000383ffff */
[----:B------:R-:W-:Y:S05]  /*1810*/  BSYNC B2 ;  /* 0x0000000000027941 */ /* 0x000fea0003800000 */
.L_x_19:
[----:B------:R-:W-:Y:S01]  /*1820*/  BSSY.RECONVERGENT B2, `(.L_x_21) ;  /* 0x0000006000027945 */ /* 0x000fe20003800200 */
[C---:B------:R-:W-:Y:S02]  /*1830*/  ISETP.GT.AND P0, PT, R5.reuse, -0x1, PT ;  /* 0xffffffff0500780c */ /* 0x040fe40003f04270 */
[----:B------:R-:W-:Y:S01]  /*1840*/  LOP3.LUT R2, R5, 0x3fffffff, RZ, 0xc0, !PT ;  /* 0x3fffffff05027812 */ /* 0x000fe200078ec0ff */
[----:B------:R-:W-:Y:S05]  /*1850*/  WARPSYNC.EXCLUSIVE R0 ;  /* 0x0000000000007348 */ /* 0x000fea0003a00000 */
[----:B------:R-:W-:-:S05]  /*1860*/  IMAD.IADD R9, R2, 0x1, R9 ;  /* 0x0000000102097824 */ /* 0x000fca00078e0209 */
[----:B------:R-:W-:-:S07]  /*1870*/  VOTE.ANY R0, PT, P0 ;  /* 0x0000000000007806 */ /* 0x000fce00000e0100 */
[----:B------:R-:W-:Y:S05]  /*1880*/  BSYNC.RECONVERGENT B2 ;  /* 0x0000000000027941 */ /* 0x000fea0003800200 */
.L_x_21:
[----:B------:R-:W-:Y:S01]  /*1890*/  ISETP.GT.U32.AND P1, PT, R4, 0x1, PT ;  /* 0x000000010400780c */ /* 0x000fe20003f24070 */
[----:B------:R-:W-:-:S12]  /*18a0*/  IMAD.MOV.U32 R4, RZ, RZ, R11 ;  /* 0x000000ffff047224 */ /* 0x000fd800078e000b */
[----:B------:R-:W-:Y:S05]  /*18b0*/  @P0 BRA P1, `(.L_x_22) ;  /* 0xfffffffc00ac0947 */ /* 0x000fea000083ffff */
[----:B------:R-:W-:Y:S05]  /*18c0*/  BSYNC B0 ;  /* 0x0000000000007941 */ /* 0x000fea0003800000 */
.L_x_18:
[----:B------:R1:W2:Y:S02]  /*18d0*/  LDS.64 R2, [R7+0x7200] ;  /* 0x0072000007027984 */ /* 0x0002a40000000a00 */
.L_x_17:
[----:B------:R-:W3:Y:S01]  /*18e0*/  LDC.64 R4, c[0x0][0x380] ;  /* 0x0000e000ff047b82 */ /* 0x000ee20000000a00 */
[C---:B------:R-:W-:Y:S01]  /*18f0*/  IMAD.IADD R11, R9.reuse, 0x1, -R52 ;  /* 0x00000001090b7824 */ /* 0x040fe200078e0a34 */
[----:B------:R-:W-:Y:S01]  /*1900*/  LOP3.LUT R9, R9, 0x80000000, RZ, 0xfc, !PT ;  /* 0x8000000009097812 */ /* 0x000fe200078efcff */
[----:B------:R-:W-:-:S03]  /*1910*/  IMAD R13, R72, 0x100, R39 ;  /* 0x00000100480d7824 */ /* 0x000fc600078e0227 */
[----:B0-2---:R-:W-:-:S04]  /*1920*/  IADD3 R2, P0, PT, R11, R2, RZ ;  /* 0x000000020b027210 */ /* 0x005fc80007f1e0ff */
[----:B------:R-:W-:-:S05]  /*1930*/  LEA.HI.X.SX32 R3, R11, R3, 0x1, P0 ;  /* 0x000000030b037211 */ /* 0x000fca00000f0eff */
[----:B------:R0:W-:Y:S01]  /*1940*/  STS.64 [R7+0x7200], R2 ;  /* 0x0072000207007388 */ /* 0x0001e20000000a00 */
[----:B---3--:R-:W-:-:S05]  /*1950*/  IMAD.WIDE R4, R13, 0x4, R4 ;  /* 0x000000040d047825 */ /* 0x008fca00078e0204 */
[----:B------:R0:W-:Y:S02]  /*1960*/  STG.E.STRONG.SYS desc[UR6][R4.64], R9 ;  /* 0x0000000904007986 */ /* 0x0001e4000c115906 */
.L_x_16:
[----:B------:R-:W-:Y:S05]  /*1970*/  BSYNC B1 ;  /* 0x0000000000017941 */ /* 0x000fea0003800000 */
.L_x_15:
[----:B0-----:R-:W0:Y:S01]  /*1980*/  LDC.64 R4, c[0x0][0x390] ;  /* 0x0000e400ff047b82 */ /* 0x001e220000000a00 */
[----:B------:R-:W-:Y:S02]  /*1990*/  IMAD.MOV.U32 R3, RZ, RZ, 0x1c80 ;  /* 0x00001c80ff037424 */ /* 0x000fe400078e00ff */
[----:B------:R-:W-:Y:S02]  /*19a0*/  IMAD R73, R51, 0x8, R73 ;  /* 0x0000000833497824 */ /* 0x000fe400078e0249 */
[----:B------:R-:W-:-:S03]  /*19b0*/  IMAD R0, R72, R3, 0x1c80 ;  /* 0x00001c8048007424 */ /* 0x000fc600078e0203 */
[----:B------:R-:W2:Y:S01]  /*19c0*/  LDC R11, c[0x0][0x3c0] ;  /* 0x0000f000ff0b7b82 */ /* 0x000ea20000000800 */
[----:B0-----:R-:W-:Y:S02]  /*19d0*/  ISETP.EQ.U32.AND P1, PT, R4, RZ, PT ;  /* 0x000000ff0400720c */ /* 0x001fe40003f22070 */
[----:B--2---:R-:W-:-:S04]  /*19e0*/  ISETP.GE.AND P0, PT, R0, R11, PT ;  /* 0x0000000b0000720c */ /* 0x004fc80003f06270 */
[----:B------:R-:W-:-:S04]  /*19f0*/  ISETP.EQ.OR.EX P0, PT, R5, RZ, !P0, P1 ;  /* 0x000000ff0500720c */ /* 0x000fc80004702710 */
[----:B------:R-:W-:-:S13]  /*1a00*/  ISETP.GT.U32.OR P0, PT, R39, 0xff, P0 ;  /* 0x000000ff2700780c */ /* 0x000fda0000704470 */
[----:B------:R-:W-:Y:S05]  /*1a10*/  @P0 BRA `(.L_x_23) ;  /* 0x0000000000240947 */ /* 0x000fea0003800000 */
[----:B------:R-:W0:Y:S01]  /*1a20*/  LDS.64 R2, [R7+0x7200] ;  /* 0x0072000007027984 */ /* 0x000e220000000a00 */
[C---:B------:R-:W-:Y:S02]  /*1a30*/  ISETP.GT.U32.AND P0, PT, R39.reuse, R51, PT ;  /* 0x000000332700720c */ /* 0x040fe40003f04070 */
[C---:B------:R-:W-:Y:S02]  /*1a40*/  LEA R4, P2, R39.reuse, R4, 0x3 ;  /* 0x0000000427047211 */ /* 0x040fe400078418ff */
[----:B------:R-:W-:Y:S02]  /*1a50*/  SEL R13, RZ, 0x1c80, !P0 ;  /* 0x00001c80ff0d7807 */ /* 0x000fe40004000000 */
[--C-:B------:R-:W-:Y:S02]  /*1a60*/  SHF.R.S32.HI R9, RZ, 0x1f, R52.reuse ;  /* 0x0000001fff097819 */ /* 0x100fe40000011434 */
[----:B------:R-:W-:Y:S02]  /*1a70*/  LEA.HI.X R5, R39, R5, RZ, 0x3, P2 ;  /* 0x0000000527057211 */ /* 0x000fe400010f1cff */
[----:B0-----:R-:W-:-:S04]  /*1a80*/  IADD3 R2, P0, P1, R2, R13, R52 ;  /* 0x0000000d02027210 */ /* 0x001fc8000791e034 */
[----:B------:R-:W-:-:S05]  /*1a90*/  IADD3.X R3, PT, PT, R3, RZ, R9, P0, P1 ;  /* 0x000000ff03037210 */ /* 0x000fca00007e2409 */
[----:B------:R0:W-:Y:S04]  /*1aa0*/  STG.E.64 desc[UR6][R4.64], R2 ;  /* 0x0000000204007986 */ /* 0x0001e8000c101b06 */
.L_x_23:
[----:B------:R-:W-:Y:S05]  /*1ab0*/  WARPSYNC.ALL ;  /* 0x0000000000007948 */ /* 0x000fea0003800000 */
[----:B------:R-:W-:Y:S01]  /*1ac0*/  BAR.SYNC.DEFER_BLOCKING 0x0 ;  /* 0x0000000000007b1d */ /* 0x000fe20000010000 */
[----:B------:R-:W-:-:S05]  /*1ad0*/  ISETP.GT.AND P0, PT, R0, R11, PT ;  /* 0x0000000b0000720c */ /* 0x000fca0003f04270 */
[----:B0-----:R0:W2:Y:S08]  /*1ae0*/  LDS.64 R2, [R73+0x7200] ;  /* 0x0072000049027984 */ /* 0x0010b00000000a00 */
[----:B0-----:R-:W-:Y:S05]  /*1af0*/  @P0 BRA `(.L_x_24) ;  /* 0x0000000000700947 */ /* 0x001fea0003800000 */
[----:B------:R-:W0:Y:S01]  /*1b00*/  LDCU.64 UR8, c[0x0][0x3a0] ;  /* 0x00007400ff0877ac */ /* 0x000e220008000a00 */
[C---:B------:R-:W-:Y:S02]  /*1b10*/  LOP3.LUT R5, R39.reuse, 0x3e0, RZ, 0xc0, !PT ;  /* 0x000003e027057812 */ /* 0x040fe400078ec0ff */
[----:B------:R-:W-:-:S05]  /*1b20*/  LOP3.LUT R38, R39, 0x1f, RZ, 0xc0, !PT ;  /* 0x0000001f27267812 */ /* 0x000fca00078ec0ff */
[----:B------:R-:W-:-:S05]  /*1b30*/  IMAD R5, R5, 0x13, R38 ;  /* 0x0000001305057824 */ /* 0x000fca00078e0226 */
[----:B--2---:R-:W-:-:S05]  /*1b40*/  IADD3 R0, P0, PT, R5, R2, RZ ;  /* 0x0000000205007210 */ /* 0x004fca0007f1e0ff */
[----:B------:R-:W-:Y:S01]  /*1b50*/  IMAD.X R3, RZ, RZ, R3, P0 ;  /* 0x000000ffff037224 */ /* 0x000fe200000e0603 */
[----:B0-----:R-:W-:-:S04]  /*1b60*/  LEA R2, P0, R0, UR8, 0x2 ;  /* 0x0000000800027c11 */ /* 0x001fc8000f8010ff */
[----:B------:R-:W-:-:S05]  /*1b70*/  LEA.HI.X R3, R0, UR9, R3, 0x2, P0 ;  /* 0x0000000900037c11 */ /* 0x000fca00080f1403 */
[----:B------:R-:W-:Y:S04]  /*1b80*/  STG.E desc[UR6][R2.64], R71 ;  /* 0x0000004702007986 */ /* 0x000fe8000c101906 */
        /* <DEDUP_REMOVED lines=17> */
[----:B------:R-:W-:Y:S01]  /*1ca0*/  STG.E desc[UR6][R2.64+0x900], R53 ;  /* 0x0009003502007986 */ /* 0x000fe2000c101906 */
[----:B------:R-:W-:Y:S05]  /*1cb0*/  EXIT ;  /* 0x000000000000794d */ /* 0x000fea0003800000 */
.L_x_24:
[----:B------:R-:W0:Y:S01]  /*1cc0*/  LDCU.64 UR8, c[0x0][0x3a0] ;  /* 0x00007400ff0877ac */ /* 0x000e220008000a00 */
[C---:B------:R-:W-:Y:S01]  /*1cd0*/  LOP3.LUT R5, R39.reuse, 0x3e0, RZ, 0xc0, !PT ;  /* 0x000003e027057812 */ /* 0x040fe200078ec0ff */
[----:B------:R-:W-:Y:S01]  /*1ce0*/  IMAD R72, R72, -0x1c80, R11 ;  /* 0xffffe38048487824 */ /* 0x000fe200078e020b */
[----:B------:R-:W-:-:S05]  /*1cf0*/  LOP3.LUT R38, R39, 0x1f, RZ, 0xc0, !PT ;  /* 0x0000001f27267812 */ /* 0x000fca00078ec0ff */
[----:B------:R-:W-:-:S04]  /*1d00*/  IMAD R5, R5, 0x13, R38 ;  /* 0x0000001305057824 */ /* 0x000fc800078e0226 */
[C---:B-1----:R-:W-:Y:S01]  /*1d10*/  VIADD R7, R5.reuse, 0x20 ;  /* 0x0000002005077836 */ /* 0x042fe20000000000 */
[C---:B--2---:R-:W-:Y:S01]  /*1d20*/  IADD3 R0, P0, PT, R5.reuse, R2, RZ ;  /* 0x0000000205007210 */ /* 0x044fe20007f1e0ff */
[C---:B------:R-:W-:Y:S01]  /*1d30*/  VIADD R9, R5.reuse, 0x40 ;  /* 0x0000004005097836 */ /* 0x040fe20000000000 */
[CC--:B------:R-:W-:Y:S01]  /*1d40*/  ISETP.GE.AND P1, PT, R5.reuse, R72.reuse, PT ;  /* 0x000000480500720c */ /* 0x0c0fe20003f26270 */
[----:B------:R-:W-:Y:S01]  /*1d50*/  VIADD R11, R5, 0x60 ;  /* 0x00000060050b7836 */ /* 0x000fe20000000000 */
[-C--:B------:R-:W-:Y:S01]  /*1d60*/  ISETP.GE.AND P2, PT, R7, R72.reuse, PT ;  /* 0x000000480700720c */ /* 0x080fe20003f46270 */
[----:B------:R-:W-:Y:S01]  /*1d70*/  IMAD.X R3, RZ, RZ, R3, P0 ;  /* 0x000000ffff037224 */ /* 0x000fe200000e0603 */
[C---:B0-----:R-:W-:Y:S01]  /*1d80*/  LEA R2, P0, R0.reuse, UR8, 0x2 ;  /* 0x0000000800027c11 */ /* 0x041fe2000f8010ff */
[----:B------:R-:W-:Y:S01]  /*1d90*/  VIADD R7, R5, 0x80 ;  /* 0x0000008005077836 */ /* 0x000fe20000000000 */
[----:B------:R-:W-:Y:S01]  /*1da0*/  ISETP.GE.AND P3, PT, R9, R72, PT ;  /* 0x000000480900720c */ /* 0x000fe20003f66270 */
[----:B------:R-:W-:Y:S01]  /*1db0*/  VIADD R9, R5, 0xa0 ;  /* 0x000000a005097836 */ /* 0x000fe20000000000 */
[----:B------:R-:W-:-:S02]  /*1dc0*/  LEA.HI.X R3, R0, UR9, R3, 0x2, P0 ;  /* 0x0000000900037c11 */ /* 0x000fc400080f1403 */
[-C--:B------:R-:W-:Y:S01]  /*1dd0*/  ISETP.GE.AND P5, PT, R7, R72.reuse, PT ;  /* 0x000000480700720c */ /* 0x080fe20003fa6270 */
[----:B------:R-:W-:Y:S01]  /*1de0*/  VIADD R7, R5, 0xe0 ;  /* 0x000000e005077836 */ /* 0x000fe20000000000 */
[-C--:B------:R-:W-:Y:S01]  /*1df0*/  ISETP.GE.AND P4, PT, R11, R72.reuse, PT ;  /* 0x000000480b00720c */ /* 0x080fe20003f86270 */
[----:B------:R-:W-:Y:S01]  /*1e00*/  VIADD R11, R5, 0xc0 ;  /* 0x000000c0050b7836 */ /* 0x000fe20000000000 */
[----:B------:R0:W-:Y:S01]  /*1e10*/  @!P1 STG.E desc[UR6][R2.64], R71 ;  /* 0x0000004702009986 */ /* 0x0001e2000c101906 */
[-C--:B------:R-:W-:Y:S01]  /*1e20*/  ISETP.GE.AND P6, PT, R9, R72.reuse, PT ;  /* 0x000000480900720c */ /* 0x080fe20003fc6270 */
[----:B------:R-:W-:Y:S01]  /*1e30*/  VIADD R9, R5, 0x100 ;  /* 0x0000010005097836 */ /* 0x000fe20000000000 */
[-C--:B------:R-:W-:Y:S01]  /*1e40*/  ISETP.GE.AND P1, PT, R7, R72.reuse, PT ;  /* 0x000000480700720c */ /* 0x080fe20003f26270 */
[----:B------:R-:W-:Y:S01]  /*1e50*/  VIADD R7, R5, 0x120 ;  /* 0x0000012005077836 */ /* 0x000fe20000000000 */
[-C--:B------:R-:W-:Y:S01]  /*1e60*/  ISETP.GE.AND P0, PT, R11, R72.reuse, PT ;  /* 0x000000480b00720c */ /* 0x080fe20003f06270 */
[----:B------:R0:W-:Y:S01]  /*1e70*/  @!P2 STG.E desc[UR6][R2.64+0x80], R70 ;  /* 0x000080460200a986 */ /* 0x0001e2000c101906 */
[----:B------:R-:W-:Y:S01]  /*1e80*/  ISETP.GE.AND P2, PT, R9, R72, PT ;  /* 0x000000480900720c */ /* 0x000fe20003f46270 */
[----:B------:R-:W-:-:S02]  /*1e90*/  VIADD R9, R5, 0x140 ;  /* 0x0000014005097836 */ /* 0x000fc40000000000 */
[----:B------:R0:W-:Y:S01]  /*1ea0*/  @!P3 STG.E desc[UR6][R2.64+0x100], R69 ;  /* 0x000100450200b986 */ /* 0x0001e2000c101906 */
[-C--:B------:R-:W-:Y:S01]  /*1eb0*/  ISETP.GE.AND P3, PT, R7, R72.reuse, PT ;  /* 0x000000480700720c */ /* 0x080fe20003f66270 */
[----:B------:R-:W-:Y:S02]  /*1ec0*/  VIADD R7, R5, 0x160 ;  /* 0x0000016005077836 */ /* 0x000fe40000000000 */
[----:B------:R0:W-:Y:S01]  /*1ed0*/  @!P4 STG.E desc[UR6][R2.64+0x180], R68 ;  /* 0x000180440200c986 */ /* 0x0001e2000c101906 */
[-C--:B------:R-:W-:Y:S01]  /*1ee0*/  ISETP.GE.AND P4, PT, R9, R72.reuse, PT ;  /* 0x000000480900720c */ /* 0x080fe20003f86270 */
[----:B------:R-:W-:Y:S02]  /*1ef0*/  VIADD R9, R5, 0x180 ;  /* 0x0000018005097836 */ /* 0x000fe40000000000 */
        /* <DEDUP_REMOVED lines=14> */
[C---:B------:R-:W-:Y:S02]  /*1fe0*/  VIADD R7, R5.reuse, 0x220 ;  /* 0x0000022005077836 */ /* 0x040fe40000000000 */
[----:B------:R-:W-:Y:S01]  /*1ff0*/  VIADD R5, R5, 0x240 ;  /* 0x0000024005057836 */ /* 0x000fe20000000000 */
[----:B------:R0:W-:Y:S01]  /*2000*/  @!P3 STG.E desc[UR6][R2.64+0x480], R62 ;  /* 0x0004803e0200b986 */ /* 0x0001e2000c101906 */
[----:B------:R-:W-:-:S03]  /*2010*/  ISETP.GE.AND P3, PT, R9, R72, PT ;  /* 0x000000480900720c */ /* 0x000fc60003f66270 */
[----:B------:R0:W-:Y:S01]  /*2020*/  @!P4 STG.E desc[UR6][R2.64+0x500], R61 ;  /* 0x0005003d0200c986 */ /* 0x0001e2000c101906 */
[----:B------:R-:W-:-:S03]  /*2030*/  ISETP.GE.AND P4, PT, R7, R72, PT ;  /* 0x000000480700720c */ /* 0x000fc60003f86270 */
[----:B------:R0:W-:Y:S01]  /*2040*/  @!P5 STG.E desc[UR6][R2.64+0x580], R60 ;  /* 0x0005803c0200d986 */ /* 0x0001e2000c101906 */
[----:B------:R-:W-:-:S03]  /*2050*/  ISETP.GE.AND P5, PT, R5, R72, PT ;  /* 0x000000480500720c */ /* 0x000fc60003fa6270 */
[----:B------:R0:W-:Y:S04]  /*2060*/  @!P6 STG.E desc[UR6][R2.64+0x600], R59 ;  /* 0x0006003b0200e986 */ /* 0x0001e8000c101906 */
[----:B------:R0:W-:Y:S04]  /*2070*/  @!P0 STG.E desc[UR6][R2.64+0x680], R58 ;  /* 0x0006803a02008986 */ /* 0x0001e8000c101906 */
[----:B------:R0:W-:Y:S04]  /*2080*/  @!P1 STG.E desc[UR6][R2.64+0x700], R57 ;  /* 0x0007003902009986 */ /* 0x0001e8000c101906 */
[----:B------:R0:W-:Y:S04]  /*2090*/  @!P2 STG.E desc[UR6][R2.64+0x780], R56 ;  /* 0x000780380200a986 */ /* 0x0001e8000c101906 */
[----:B------:R0:W-:Y:S04]  /*20a0*/  @!P3 STG.E desc[UR6][R2.64+0x800], R55 ;  /* 0x000800370200b986 */ /* 0x0001e8000c101906 */
[----:B------:R0:W-:Y:S01]  /*20b0*/  @!P4 STG.E desc[UR6][R2.64+0x880], R54 ;  /* 0x000880360200c986 */ /* 0x0001e2000c101906 */
[----:B------:R-:W-:Y:S05]  /*20c0*/  @P5 EXIT ;  /* 0x000000000000594d */ /* 0x000fea0003800000 */
[----:B------:R-:W-:Y:S01]  /*20d0*/  STG.E desc[UR6][R2.64+0x900], R53 ;  /* 0x0009003502007986 */ /* 0x000fe2000c101906 */
[----:B------:R-:W-:Y:S05]  /*20e0*/  EXIT ;  /* 0x000000000000794d */ /* 0x000fea0003800000 */
.L_x_14:
[----:B------:R-:W-:Y:S01]  /*20f0*/  IMAD.MOV.U32 R38, RZ, RZ, RZ ;  /* 0x000000ffff267224 */ /* 0x000fe200078e00ff */
[C---:B------:R-:W-:Y:S01]  /*2100*/  ISETP.GT.U32.AND P0, PT, R39.reuse, 0x1f, PT ;  /* 0x0000001f2700780c */ /* 0x040fe20003f04070 */
[----:B------:R-:W-:Y:S05]  /*2110*/  WARPSYNC.ALL ;  /* 0x0000000000007948 */ /* 0x000fea0003800000 */
[----:B------:R-:W-:-:S04]  /*2120*/  IMAD.HI.U32 R0, R39, 0x15555556, R38 ;  /* 0x1555555627007827 */ /* 0x000fc800078e0026 */
[----:B------:R-:W-:-:S05]  /*2130*/  IMAD R3, R0, 0x4, R73 ;  /* 0x0000000400037824 */ /* 0x000fca00078e0249 */
[----:B------:R0:W-:Y:S01]  /*2140*/  STS [R3+0x3410], R52 ;  /* 0x0034103403007388 */ /* 0x0001e20000000800 */
[----:B------:R-:W-:Y:S06]  /*2150*/  BAR.SYNC.DEFER_BLOCKING 0x0 ;  /* 0x0000000000007b1d */ /* 0x000fec0000010000 */
[----:B------:R-:W-:Y:S05]  /*2160*/  @P0 BRA `(.L_x_25) ;  /* 0x0000000000e40947 */ /* 0x000fea0003800000 */
[C-C-:B------:R-:W-:Y:S01]  /*2170*/  IMAD R0, R39.reuse, 0x34, R73.reuse ;  /* 0x0000003427007824 */ /* 0x140fe200078e0249 */
[----:B------:R-:W-:Y:S01]  /*2180*/  UMOV UR5, 0xffffffff ;  /* 0xffffffff00057882 */ /* 0x000fe20000000000 */
[C-C-:B------:R-:W-:Y:S02]  /*2190*/  IMAD R4, R39.reuse, 0x34, R73.reuse ;  /* 0x0000003427047824 */ /* 0x140fe400078e0249 */
[----:B0-----:R-:W-:Y:S01]  /*21a0*/  IMAD R3, R39, 0x34, R73 ;  /* 0x0000003427037824 */ /* 0x001fe200078e0249 */
[----:B------:R-:W-:Y:S04]  /*21b0*/  LDS R14, [R0+0x3410] ;  /* 0x00341000000e7984 */ /* 0x000fe80000000800 */
[----:B------:R-:W-:Y:S04]  /*21c0*/  LDS R13, [R0+0x3414] ;  /* 0x00341400000d7984 */ /* 0x000fe80000000800 */
[----:B------:R-:W0:Y:S04]  /*21d0*/  LDS R12, [R0+0x3418] ;  /* 0x00341800000c7984 */ /* 0x000e280000000800 */
[----:B------:R-:W-:Y:S04]  /*21e0*/  LDS R11, [R0+0x341c] ;  /* 0x00341c00000b7984 */ /* 0x000fe80000000800 */
[----:B------:R-:W2:Y:S04]  /*21f0*/  LDS R10, [R0+0x3420] ;  /* 0x00342000000a7984 */ /* 0x000ea80000000800 */
[----:B------:R-:W-:Y:S04]  /*2200*/  LDS R9, [R0+0x3424] ;  /* 0x0034240000097984 */ /* 0x000fe80000000800 */
[----:B------:R-:W3:Y:S04]  /*2210*/  LDS R8, [R0+0x3428] ;  /* 0x0034280000087984 */ /* 0x000ee80000000800 */
[----:B-1----:R-:W-:Y:S04]  /*2220*/  LDS R7, [R0+0x342c] ;  /* 0x00342c0000077984 */ /* 0x002fe80000000800 */
[----:B------:R-:W1:Y:S04]  /*2230*/  LDS R6, [R0+0x3430] ;  /* 0x0034300000067984 */ /* 0x000e680000000800 */
[----:B------:R-:W-:Y:S04]  /*2240*/  LDS R5, [R0+0x3434] ;  /* 0x0034340000057984 */ /* 0x000fe80000000800 */
[----:B------:R-:W4:Y:S04]  /*2250*/  LDS R4, [R4+0x3438] ;  /* 0x0034380004047984 */ /* 0x000f280000000800 */
[----:B------:R-:W5:Y:S01]  /*2260*/  LDS R2, [R3+0x343c] ;  /* 0x00343c0003027984 */ /* 0x000f620000000800 */
[----:B0-----:R-:W-:-:S04]  /*2270*/  IADD3 R74, PT, PT, R12, R13, R14 ;  /* 0x0000000d0c4a7210 */ /* 0x001fc80007ffe00e */
[----:B--2---:R-:W-:-:S04]  /*2280*/  IADD3 R74, PT, PT, R10, R74, R11 ;  /* 0x0000004a0a4a7210 */ /* 0x004fc80007ffe00b */
[----:B---3--:R-:W-:-:S04]  /*2290*/  IADD3 R74, PT, PT, R8, R74, R9 ;  /* 0x0000004a084a7210 */ /* 0x008fc80007ffe009 */
[----:B-1----:R-:W-:-:S04]  /*22a0*/  IADD3 R74, PT, PT, R6, R74, R7 ;  /* 0x0000004a064a7210 */ /* 0x002fc80007ffe007 */
[----:B----4-:R-:W-:-:S05]  /*22b0*/  IADD3 R75, PT, PT, R4, R74, R5 ;  /* 0x0000004a044b7210 */ /* 0x010fca0007ffe005 */
[----:B-----5:R-:W-:Y:S01]  /*22c0*/  IMAD.IADD R2, R2, 0x1, R75 ;  /* 0x0000000102027824 */ /* 0x020fe200078e024b */
[----:B------:R-:W-:Y:S06]  /*22d0*/  BRA.DIV UR5, `(.L_x_26) ;  /* 0x0000005a05807947 */ /* 0x000fec000b800000 */
[----:B------:R-:W0:Y:S02]  /*22e0*/  SHFL.UP P0, R77, R2, 0x1, RZ ;  /* 0x04200000024d7989 */ /* 0x000e2400000000ff */
[----:B0-----:R-:W-:-:S05]  /*22f0*/  @P0 IMAD.IADD R77, R2, 0x1, R77 ;  /* 0x00000001024d0824 */ /* 0x001fca00078e024d */
[----:B------:R-:W0:Y:S02]  /*2300*/  SHFL.UP P0, R74, R77, 0x2, RZ ;  /* 0x044000004d4a7989 */ /* 0x000e2400000000ff */
[----:B0-----:R-:W-:-:S05]  /*2310*/  @P0 IMAD.IADD R74, R77, 0x1, R74 ;  /* 0x000000014d4a0824 */ /* 0x001fca00078e024a */
[----:B------:R-:W0:Y:S02]  /*2320*/  SHFL.UP P0, R77, R74, 0x4, RZ ;  /* 0x048000004a4d7989 */ /* 0x000e2400000000ff */
[----:B0-----:R-:W-:-:S05]  /*2330*/  @P0 IMAD.IADD R77, R74, 0x1, R77 ;  /* 0x000000014a4d0824 */ /* 0x001fca00078e024d */
[----:B------:R-:W0:Y:S02]  /*2340*/  SHFL.UP P0, R74, R77, 0x8, RZ ;  /* 0x050000004d4a7989 */ /* 0x000e2400000000ff */
[----:B0-----:R-:W-:-:S05]  /*2350*/  @P0 IMAD.IADD R74, R77, 0x1, R74 ;  /* 0x000000014d4a0824 */ /* 0x001fca00078e024a */
[----:B------:R0:W1:Y:S02]  /*2360*/  SHFL.UP P0, R0, R74, 0x10, RZ ;  /* 0x060000004a007989 */ /* 0x00006400000000ff */
.L_x_118:
[----:B-1----:R-:W-:-:S04]  /*2370*/  @P0 IMAD.IADD R0, R74, 0x1, R0 ;  /* 0x000000014a000824 */ /* 0x002fc800078e0200 */
[----:B------:R-:W-:-:S04]  /*2380*/  IMAD.IADD R2, R0, 0x1, -R2 ;  /* 0x0000000100027824 */ /* 0x000fc800078e0a02 */
[----:B------:R-:W-:Y:S01]  /*2390*/  IMAD.IADD R14, R14, 0x1, R2 ;  /* 0x000000010e0e7824 */ /* 0x000fe200078e0202 */
[----:B------:R2:W-:Y:S03]  /*23a0*/  STS [R3+0x3410], R2 ;  /* 0x0034100203007388 */ /* 0x0005e60000000800 */
        /* <DEDUP_REMOVED lines=19> */
[----:B------:R2:W-:Y:S04]  /*24e0*/  STS [R3+0x3438], R5 ;  /* 0x0034380503007388 */ /* 0x0005e80000000800 */
[----:B------:R2:W-:Y:S02]  /*24f0*/  STS [R3+0x343c], R4 ;  /* 0x00343c0403007388 */ /* 0x0005e40000000800 */
.L_x_25:
[----:B------:R-:W3:Y:S01]  /*2500*/  LDL R0, [R1+0x8] ;  /* 0x0000080001007983 */ /* 0x000ee20000100800 */
[----:B------:R-:W-:Y:S05]  /*2510*/  WARPSYNC.ALL ;  /* 0x0000000000007948 */ /* 0x000fea0003800000 */
[----:B--2---:R-:W-:Y:S01]  /*2520*/  IMAD.MOV.U32 R2, RZ, RZ, RZ ;  /* 0x000000ffff027224 */ /* 0x004fe200078e00ff */
[----:B------:R-:W-:Y:S01]  /*2530*/  BSSY.RECONVERGENT B0, `(.L_x_27) ;  /* 0x000002d000007945 */ /* 0x000fe20003800200 */
[----:B0-----:R-:W-:Y:S02]  /*2540*/  IMAD.MOV.U32 R3, RZ, RZ, R39 ;  /* 0x000000ffff037224 */ /* 0x001fe400078e0027 */
[----:B------:R-:W-:-:S04]  /*2550*/  IMAD.HI.U32 R2, R39, 0x15555556, R2 ;  /* 0x1555555627027827 */ /* 0x000fc800078e0002 */
[--C-:B------:R-:W-:Y:S01]  /*2560*/  IMAD R2, R2, 0x4, R73.reuse ;  /* 0x0000000402027824 */ /* 0x100fe200078e0249 */
[----:B------:R-:W-:Y:S06]  /*2570*/  BAR.SYNC.DEFER_BLOCKING 0x0 ;  /* 0x0000000000007b1d */ /* 0x000fec0000010000 */
[----:B------:R0:W2:Y:S01]  /*2580*/  LDS R3, [R2+0x3410] ;  /* 0x0034100002037984 */ /* 0x0000a20000000800 */
[----:B---3--:R-:W-:Y:S01]  /*2590*/  ISETP.NE.AND P0, PT, R0, RZ, PT ;  /* 0x000000ff0000720c */ /* 0x008fe20003f05270 */
[----:B------:R-:W-:-:S12]  /*25a0*/  IMAD R0, R39, 0x4, R73 ;  /* 0x0000000427007824 */ /* 0x000fd800078e0249 */
[----:B0-2---:R-:W-:Y:S05]  /*25b0*/  @P0 BRA `(.L_x_28) ;  /* 0x0000000000900947 */ /* 0x005fea0003800000 */
[----:B------:R-:W0:Y:S04]  /*25c0*/  LDS R10, [R0] ;  /* 0x00000000000a7984 */ /* 0x000e280000000800 */
[----:B------:R-:W2:Y:S04]  /*25d0*/  LDS R9, [R0+0x400] ;  /* 0x0004000000097984 */ /* 0x000ea80000000800 */
[----:B------:R-:W3:Y:S04]  /*25e0*/  LDS R8, [R0+0x800] ;  /* 0x0008000000087984 */ /* 0x000ee80000000800 */
[----:B-1----:R-:W1:Y:S04]  /*25f0*/  LDS R6, [R0+0xc00] ;  /* 0x000c000000067984 */ /* 0x002e680000000800 */
[----:B------:R-:W4:Y:S04]  /*2600*/  LDS R4, [R0+0x1000] ;  /* 0x0010000000047984 */ /* 0x000f280000000800 */
[----:B------:R-:W5:Y:S04]  /*2610*/  LDS R2, [R0+0x1400] ;  /* 0x0014000000027984 */ /* 0x000f680000000800 */
[----:B------:R-:W5:Y:S04]  /*2620*/  LDS R5, [R0+0x1c00] ;  /* 0x001c000000057984 */ /* 0x000f680000000800 */
[----:B------:R-:W5:Y:S04]  /*2630*/  LDS R12, [R0+0x2000] ;  /* 0x00200000000c7984 */ /* 0x000f680000000800 */
[----:B------:R-:W5:Y:S04]  /*2640*/  LDS R76, [R0+0x2400] ;  /* 0x00240000004c7984 */ /* 0x000f680000000800 */
[----:B------:R-:W5:Y:S01]  /*2650*/  LDS R74, [R0+0x2800] ;  /* 0x00280000004a7984 */ /* 0x000f620000000800 */
[----:B0-----:R-:W-:-:S03]  /*2660*/  IMAD.IADD R7, R3, 0x1, R10 ;  /* 0x0000000103077824 */ /* 0x001fc600078e020a */
[----:B------:R-:W0:Y:S01]  /*2670*/  LDS R14, [R0+0x2c00] ;  /* 0x002c0000000e7984 */ /* 0x000e220000000800 */
[----:B--2---:R-:W-:-:S03]  /*2680*/  IMAD.IADD R9, R3, 0x1, R9 ;  /* 0x0000000103097824 */ /* 0x004fc600078e0209 */
[----:B------:R-:W2:Y:S01]  /*2690*/  LDS R10, [R0+0x1800] ;  /* 0x00180000000a7984 */ /* 0x000ea20000000800 */
[----:B---3--:R-:W-:-:S03]  /*26a0*/  IMAD.IADD R11, R3, 0x1, R8 ;  /* 0x00000001030b7824 */ /* 0x008fc600078e0208 */
[----:B------:R4:W-:Y:S01]  /*26b0*/  STS [R0], R7 ;  /* 0x0000000700007388 */ /* 0x0009e20000000800 */
[----:B-1----:R-:W-:-:S03]  /*26c0*/  IMAD.IADD R13, R3, 0x1, R6 ;  /* 0x00000001030d7824 */ /* 0x002fc600078e0206 */
[----:B------:R1:W-:Y:S04]  /*26d0*/  STS [R0+0x400], R9 ;  /* 0x0004000900007388 */ /* 0x0003e80000000800 */
[----:B------:R3:W-:Y:S01]  /*26e0*/  STS [R0+0x800], R11 ;  /* 0x0008000b00007388 */ /* 0x0007e20000000800 */
[----:B----4-:R-:W-:-:S03]  /*26f0*/  IMAD.IADD R7, R3, 0x1, R4 ;  /* 0x0000000103077824 */ /* 0x010fc600078e0204 */
[----:B------:R0:W-:Y:S01]  /*2700*/  STS [R0+0xc00], R13 ;  /* 0x000c000d00007388 */ /* 0x0001e20000000800 */
[C---:B-----5:R-:W-:Y:S02]  /*2710*/  IMAD.IADD R75, R3.reuse, 0x1, R2 ;  /* 0x00000001034b7824 */ /* 0x060fe400078e0202 */
[C---:B------:R-:W-:Y:S01]  /*2720*/  IMAD.IADD R5, R3.reuse, 0x1, R5 ;  /* 0x0000000103057824 */ /* 0x040fe200078e0205 */
[----:B------:R4:W-:Y:S01]  /*2730*/  STS [R0+0x1000], R7 ;  /* 0x0010000700007388 */ /* 0x0009e20000000800 */
[----:B------:R-:W-:-:S03]  /*2740*/  IMAD.IADD R12, R3, 0x1, R12 ;  /* 0x00000001030c7824 */ /* 0x000fc600078e020c */
[----:B------:R4:W-:Y:S01]  /*2750*/  STS [R0+0x1400], R75 ;  /* 0x0014004b00007388 */ /* 0x0009e20000000800 */
[----:B-1----:R-:W-:-:S03]  /*2760*/  IMAD.IADD R9, R3, 0x1, R76 ;  /* 0x0000000103097824 */ /* 0x002fc600078e024c */
[----:B------:R4:W-:Y:S01]  /*2770*/  STS [R0+0x1c00], R5 ;  /* 0x001c000500007388 */ /* 0x0009e20000000800 */
[----:B---3--:R-:W-:-:S03]  /*2780*/  IMAD.IADD R11, R3, 0x1, R74 ;  /* 0x00000001030b7824 */ /* 0x008fc600078e024a */
[----:B------:R4:W-:Y:S01]  /*2790*/  STS [R0+0x2000], R12 ;  /* 0x0020000c00007388 */ /* 0x0009e20000000800 */
[----:B0-----:R-:W-:-:S03]  /*27a0*/  IMAD.IADD R13, R3, 0x1, R14 ;  /* 0x00000001030d7824 */ /* 0x001fc600078e020e */
[----:B------:R4:W-:Y:S01]  /*27b0*/  STS [R0+0x2400], R9 ;  /* 0x0024000900007388 */ /* 0x0009e20000000800 */
[----:B--2---:R-:W-:-:S03]  /*27c0*/  IMAD.IADD R77, R3, 0x1, R10 ;  /* 0x00000001034d7824 */ /* 0x004fc600078e020a */
[----:B------:R4:W-:Y:S04]  /*27d0*/  STS [R0+0x2800], R11 ;  /* 0x0028000b00007388 */ /* 0x0009e80000000800 */
[----:B------:R4:W-:Y:S04]  /*27e0*/  STS [R0+0x1800], R77 ;  /* 0x0018004d00007388 */ /* 0x0009e80000000800 */
[----:B------:R4:W-:Y:S02]  /*27f0*/  STS [R0+0x2c00], R13 ;  /* 0x002c000d00007388 */ /* 0x0009e40000000800 */
.L_x_28:
[----:B------:R-:W-:Y:S05]  /*2800*/  BSYNC.RECONVERGENT B0 ;  /* 0x0000000000007941 */ /* 0x000fea0003800200 */
.L_x_27:
[----:B------:R-:W-:Y:S01]  /*2810*/  BAR.SYNC.DEFER_BLOCKING 0x0 ;  /* 0x0000000000007b1d */ /* 0x000fe20000010000 */
[----:B------:R-:W-:-:S05]  /*2820*/  R2P PR, R51, 0x7f ;  /* 0x0000007f33007804 */ /* 0x000fca0000000000 */
[----:B------:R-:W-:Y:S01]  /*2830*/  BSSY.RECONVERGENT B0, `(.L_x_29) ;  /* 0x0000022000007945 */ /* 0x000fe20003800200 */
[----:B------:R-:W0:Y:S07]  /*2840*/  S2R R4, SR_LANEID ;  /* 0x0000000000047919 */ /* 0x000e2e0000000000 */
[----:B------:R-:W-:Y:S02]  /*2850*/  VOTE.ANY R2, PT, P0 ;  /* 0x0000000000027806 */ /* 0x000fe400000e0100 */
[----:B----4-:R-:W-:-:S02]  /*2860*/  VOTE.ANY R5, PT, P1 ;  /* 0x0000000000057806 */ /* 0x010fc400008e0100 */
[----:B------:R-:W-:Y:S02]  /*2870*/  @!P0 LOP3.LUT R2, RZ, R2, RZ, 0x33, !PT ;  /* 0x00000002ff028212 */ /* 0x000fe400078e33ff */
[----:B-1----:R-:W-:Y:S02]  /*2880*/  VOTE.ANY R7, PT, P2 ;  /* 0x0000000000077806 */ /* 0x002fe400010e0100 */
[----:B------:R-:W-:Y:S02]  /*2890*/  @!P1 LOP3.LUT R5, RZ, R5, RZ, 0x33, !PT ;  /* 0x00000005ff059212 */ /* 0x000fe400078e33ff */
[----:B------:R-:W-:Y:S02]  /*28a0*/  VOTE.ANY R9, PT, P3 ;  /* 0x0000000000097806 */ /* 0x000fe400018e0100 */
[----:B------:R-:W-:Y:S02]  /*28b0*/  @!P2 LOP3.LUT R7, RZ, R7, RZ, 0x33, !PT ;  /* 0x00000007ff07a212 */ /* 0x000fe400078e33ff */
[----:B------:R-:W-:-:S02]  /*28c0*/  LOP3.LUT R2, R5, R2, RZ, 0xc0, !PT ;  /* 0x0000000205027212 */ /* 0x000fc400078ec0ff */
[----:B------:R-:W-:Y:S02]  /*28d0*/  @!P3 LOP3.LUT R9, RZ, R9, RZ, 0x33, !PT ;  /* 0x00000009ff09b212 */ /* 0x000fe400078e33ff */
[----:B------:R-:W-:Y:S02]  /*28e0*/  LOP3.LUT R2, R7, R2, RZ, 0xc0, !PT ;  /* 0x0000000207027212 */ /* 0x000fe400078ec0ff */
[----:B------:R-:W-:Y:S02]  /*28f0*/  VOTE.ANY R5, PT, P4 ;  /* 0x0000000000057806 */ /* 0x000fe400020e0100 */
[----:B------:R-:W-:Y:S02]  /*2900*/  LOP3.LUT R2, R9, R2, RZ, 0xc0, !PT ;  /* 0x0000000209027212 */ /* 0x000fe400078ec0ff */
[----:B------:R-:W-:Y:S02]  /*2910*/  @!P4 LOP3.LUT R5, RZ, R5, RZ, 0x33, !PT ;  /* 0x00000005ff05c212 */ /* 0x000fe400078e33ff */
[----:B------:R-:W-:-:S02]  /*2920*/  VOTE.ANY R7, PT, P5 ;  /* 0x0000000000077806 */ /* 0x000fc400028e0100 */
[----:B------:R-:W-:Y:S02]  /*2930*/  LOP3.LUT R2, R5, R2, RZ, 0xc0, !PT ;  /* 0x0000000205027212 */ /* 0x000fe400078ec0ff */
[----:B------:R-:W-:Y:S02]  /*2940*/  LOP3.LUT P0, RZ, R51, 0x80, RZ, 0xc0, !PT ;  /* 0x0000008033ff7812 */ /* 0x000fe4000780c0ff */
[----:B------:R-:W-:Y:S02]  /*2950*/  @!P5 LOP3.LUT R7, RZ, R7, RZ, 0x33, !PT ;  /* 0x00000007ff07d212 */ /* 0x000fe400078e33ff */
[----:B------:R-:W-:Y:S02]  /*2960*/  VOTE.ANY R6, PT, P6 ;  /* 0x0000000000067806 */ /* 0x000fe400030e0100 */
[----:B------:R-:W-:Y:S02]  /*2970*/  LOP3.LUT R7, R7, R2, RZ, 0xc0, !PT ;  /* 0x0000000207077212 */ /* 0x000fe400078ec0ff */
[----:B------:R-:W1:Y:S01]  /*2980*/  S2R R2, SR_LEMASK ;  /* 0x0000000000027919 */ /* 0x000e620000003a00 */
[----:B------:R-:W-:-:S04]  /*2990*/  @!P6 LOP3.LUT R6, RZ, R6, RZ, 0x33, !PT ;  /* 0x00000006ff06e212 */ /* 0x000fc800078e33ff */
[----:B------:R-:W-:Y:S02]  /*29a0*/  VOTE.ANY R8, PT, P0 ;  /* 0x0000000000087806 */ /* 0x000fe400000e0100 */
[----:B------:R-:W-:Y:S02]  /*29b0*/  LOP3.LUT R7, R6, R7, RZ, 0xc0, !PT ;  /* 0x0000000706077212 */ /* 0x000fe400078ec0ff */
[----:B------:R-:W-:-:S04]  /*29c0*/  @!P0 LOP3.LUT R8, RZ, R8, RZ, 0x33, !PT ;  /* 0x00000008ff088212 */ /* 0x000fc800078e33ff */
[----:B------:R-:W-:Y:S01]  /*29d0*/  LOP3.LUT R9, R8, R7, RZ, 0xc0, !PT ;  /* 0x0000000708097212 */ /* 0x000fe200078ec0ff */
[----:B------:R-:W-:-:S03]  /*29e0*/  IMAD.MOV.U32 R8, RZ, RZ, RZ ;  /* 0x000000ffff087224 */ /* 0x000fc600078e00ff */
[----:B------:R-:W0:Y:S01]  /*29f0*/  FLO.U32 R7, R9 ;  /* 0x0000000900077300 */ /* 0x000e2200000e0000 */
[----:B-1----:R-:W-:Y:S02]  /*2a00*/  LOP3.LUT R5, R2, R9, RZ, 0xc0, !PT ;  /* 0x0000000902057212 */ /* 0x002fe400078ec0ff */
[----:B0-----:R-:W-:-:S05]  /*2a10*/  ISETP.NE.AND P0, PT, R4, R7, PT ;  /* 0x000000070400720c */ /* 0x001fca0003f05270 */
[----:B------:R-:W0:Y:S08]  /*2a20*/  POPC R5, R5 ;  /* 0x0000000500057309 */ /* 0x000e300000000000 */
[----:B------:R-:W-:Y:S05]  /*2a30*/  @P0 BRA `(.L_x_30) ;  /* 0x0000000000040947 */ /* 0x000fea0003800000 */
[----:B0-----:R1:W2:Y:S02]  /*2a40*/  ATOMS.ADD R8, [R30], R5 ;  /* 0x000000051e08738c */ /* 0x0012a40000000000 */
.L_x_30:
[----:B------:R-:W-:Y:S05]  /*2a50*/  BSYNC.RECONVERGENT B0 ;  /* 0x0000000000007941 */ /* 0x000fea0003800200 */
.L_x_29:
[----:B------:R-:W3:Y:S01]  /*2a60*/  LDCU UR5, c[0x0][0x3c4] ;  /* 0x00007880ff0577ac */ /* 0x000ee20008000800 */
[----:B--2---:R2:W4:Y:S01]  /*2a70*/  SHFL.IDX PT, R8, R8, R7, 0x1f ;  /* 0x00001f0708087589 */ /* 0x00452200000e0000 */
[----:B------:R-:W-:Y:S01]  /*2a80*/  BSSY.RECONVERGENT B0, `(.L_x_31) ;  /* 0x0000023000007945 */ /* 0x000fe20003800200 */
[----:B------:R-:W-:Y:S01]  /*2a90*/  IMAD.MOV.U32 R12, RZ, RZ, RZ ;  /* 0x000000ffff0c7224 */ /* 0x000fe200078e00ff */
[----:B---3--:R-:W-:-:S04]  /*2aa0*/  SHF.R.U32.HI R6, RZ, UR5, R70 ;  /* 0x00000005ff067c19 */ /* 0x008fc80008011646 */
[----:B------:R-:W-:-:S04]  /*2ab0*/  LOP3.LUT R10, R6, UR4, RZ, 0x30, !PT ;  /* 0x00000004060a7c12 */ /* 0x000fc8000f8e30ff */
[----:B------:R-:W-:-:S13]  /*2ac0*/  R2P PR, R10, 0x7f ;  /* 0x0000007f0a007804 */ /* 0x000fda0000000000 */
[----:B------:R-:W-:Y:S02]  /*2ad0*/  VOTE.ANY R6, PT, P0 ;  /* 0x0000000000067806 */ /* 0x000fe400000e0100 */
[----:B------:R-:W-:Y:S02]  /*2ae0*/  VOTE.ANY R9, PT, P1 ;  /* 0x0000000000097806 */ /* 0x000fe400008e0100 */
[----:B------:R-:W-:Y:S02]  /*2af0*/  @!P0 LOP3.LUT R6, RZ, R6, RZ, 0x33, !PT ;  /* 0x00000006ff068212 */ /* 0x000fe400078e33ff */
[----:B------:R-:W-:Y:S02]  /*2b00*/  @!P1 LOP3.LUT R9, RZ, R9, RZ, 0x33, !PT ;  /* 0x00000009ff099212 */ /* 0x000fe400078e33ff */
[----:B------:R-:W-:Y:S02]  /*2b10*/  VOTE.ANY R11, PT, P2 ;  /* 0x00000000000b7806 */ /* 0x000fe400010e0100 */
[----:B------:R-:W-:-:S02]  /*2b20*/  LOP3.LUT R6, R9, R6, RZ, 0xc0, !PT ;  /* 0x0000000609067212 */ /* 0x000fc400078ec0ff */
[----:B------:R-:W-:Y:S02]  /*2b30*/  @!P2 LOP3.LUT R11, RZ, R11, RZ, 0x33, !PT ;  /* 0x0000000bff0ba212 */ /* 0x000fe400078e33ff */
[----:B------:R-:W-:Y:S02]  /*2b40*/  VOTE.ANY R9, PT, P3 ;  /* 0x0000000000097806 */ /* 0x000fe400018e0100 */
[----:B------:R-:W-:Y:S02]  /*2b50*/  LOP3.LUT R6, R11, R6, RZ, 0xc0, !PT ;  /* 0x000000060b067212 */ /* 0x000fe400078ec0ff */
[----:B------:R-:W-:Y:S02]  /*2b60*/  @!P3 LOP3.LUT R9, RZ, R9, RZ, 0x33, !PT ;  /* 0x00000009ff09b212 */ /* 0x000fe400078e33ff */
[----:B------:R-:W-:Y:S02]  /*2b70*/  LOP3.LUT P0, RZ, R10, 0x80, RZ, 0xc0, !PT ;  /* 0x000000800aff7812 */ /* 0x000fe4000780c0ff */
[----:B------:R-:W-:-:S02]  /*2b80*/  VOTE.ANY R11, PT, P4 ;  /* 0x00000000000b7806 */ /* 0x000fc400020e0100 */
[----:B------:R-:W-:Y:S02]  /*2b90*/  LOP3.LUT R6, R9, R6, RZ, 0xc0, !PT ;  /* 0x0000000609067212 */ /* 0x000fe400078ec0ff */
[----:B------:R-:W-:Y:S02]  /*2ba0*/  VOTE.ANY R9, PT, P5 ;  /* 0x0000000000097806 */ /* 0x000fe400028e0100 */
[----:B------:R-:W-:Y:S02]  /*2bb0*/  @!P4 LOP3.LUT R11, RZ, R11, RZ, 0x33, !PT ;  /* 0x0000000bff0bc212 */ /* 0x000fe400078e33ff */
[----:B------:R-:W-:Y:S02]  /*2bc0*/  @!P5 LOP3.LUT R9, RZ, R9, RZ, 0x33, !PT ;  /* 0x00000009ff09d212 */ /* 0x000fe400078e33ff */
[----:B------:R-:W-:Y:S02]  /*2bd0*/  LOP3.LUT R6, R11, R6, RZ, 0xc0, !PT ;  /* 0x000000060b067212 */ /* 0x000fe400078ec0ff */
[----:B------:R-:W-:-:S02]  /*2be0*/  VOTE.ANY R11, PT, P6 ;  /* 0x00000000000b7806 */ /* 0x000fc400030e0100 */
[----:B------:R-:W-:Y:S02]  /*2bf0*/  LOP3.LUT R6, R9, R6, RZ, 0xc0, !PT ;  /* 0x0000000609067212 */ /* 0x000fe400078ec0ff */
[----:B------:R-:W-:Y:S02]  /*2c00*/  VOTE.ANY R9, PT, P0 ;  /* 0x0000000000097806 */ /* 0x000fe400000e0100 */
[----:B------:R-:W-:Y:S02]  /*2c10*/  @!P6 LOP3.LUT R11, RZ, R11, RZ, 0x33, !PT ;  /* 0x0000000bff0be212 */ /* 0x000fe400078e33ff */
[----:B------:R-:W-:Y:S02]  /*2c20*/  @!P0 LOP3.LUT R9, RZ, R9, RZ, 0x33, !PT ;  /* 0x00000009ff098212 */ /* 0x000fe400078e33ff */
[----:B------:R-:W-:-:S04]  /*2c30*/  LOP3.LUT R6, R11, R6, RZ, 0xc0, !PT ;  /* 0x000000060b067212 */ /* 0x000fc800078ec0ff */
[----:B------:R-:W-:-:S04]  /*2c40*/  LOP3.LUT R11, R9, R6, RZ, 0xc0, !PT ;  /* 0x00000006090b7212 */ /* 0x000fc800078ec0ff */
[----:B------:R-:W3:Y:S01]  /*2c50*/  FLO.U32 R9, R11 ;  /* 0x0000000b00097300 */ /* 0x000ee200000e0000 */
[----:B------:R-:W-:-:S07]  /*2c60*/  LOP3.LUT R6, R2, R11, RZ, 0xc0, !PT ;  /* 0x0000000b02067212 */ /* 0x000fce00078ec0ff */
[----:B------:R-:W0:Y:S01]  /*2c70*/  POPC R6, R6 ;  /* 0x0000000600067309 */ /* 0x000e220000000000 */
[----:B---3--:R-:W-:-:S13]  /*2c80*/  ISETP.NE.AND P0, PT, R4, R9, PT ;  /* 0x000000090400720c */ /* 0x008fda0003f05270 */
[----:B0-2-4-:R-:W-:Y:S05]  /*2c90*/  @P0 BRA `(.L_x_32) ;  /* 0x0000000000040947 */ /* 0x015fea0003800000 */
[----:B------:R0:W2:Y:S02]  /*2ca0*/  ATOMS.ADD R12, [R31], R6 ;  /* 0x000000061f0c738c */ /* 0x0000a40000000000 */
.L_x_32:
[----:B------:R-:W-:Y:S05]  /*2cb0*/  BSYNC.RECONVERGENT B0 ;  /* 0x0000000000007941 */ /* 0x000fea0003800200 */
.L_x_31:
[----:B------:R-:W-:Y:S01]  /*2cc0*/  R2P PR, R50, 0x7f ;  /* 0x0000007f32007804 */ /* 0x000fe20000000000 */
[----:B------:R-:W-:-:S12]  /*2cd0*/  BSSY.RECONVERGENT B0, `(.L_x_33) ;  /* 0x0000021000007945 */ /* 0x000fd80003800200 */
        /* <DEDUP_REMOVED lines=22> */
[----:B------:R-:W-:Y:S01]  /*2e40*/  LOP3.LUT R7, R14, R7, RZ, 0xc0, !PT ;  /* 0x000000070e077212 */ /* 0x000fe200078ec0ff */
[----:B------:R-:W-:-:S03]  /*2e50*/  IMAD.MOV.U32 R14, RZ, RZ, RZ ;  /* 0x000000ffff0e7224 */ /* 0x000fc600078e00ff */
[----:B------:R-:W-:Y:S02]  /*2e60*/  LOP3.LUT R13, R10, R7, RZ, 0xc0, !PT ;  /* 0x000000070a0d7212 */ /* 0x000fe400078ec0ff */
[----:B--2---:R2:W3:Y:S02]  /*2e70*/  SHFL.IDX PT, R7, R12, R9, 0x1f ;  /* 0x00001f090c077589 */ /* 0x0044e400000e0000 */
[----:B------:R-:W4:Y:S01]  /*2e80*/  FLO.U32 R11, R13 ;  /* 0x0000000d000b7300 */ /* 0x000f2200000e0000 */
[----:B------:R-:W-:-:S07]  /*2e90*/  LOP3.LUT R10, R2, R13, RZ, 0xc0, !PT ;  /* 0x0000000d020a7212 */ /* 0x000fce00078ec0ff */
[----:B------:R-:W0:Y:S01]  /*2ea0*/  POPC R10, R10 ;  /* 0x0000000a000a7309 */ /* 0x000e220000000000 */
[----:B----4-:R-:W-:-:S13]  /*2eb0*/  ISETP.NE.AND P0, PT, R4, R11, PT ;  /* 0x0000000b0400720c */ /* 0x010fda0003f05270 */
[----:B0-23--:R-:W-:Y:S05]  /*2ec0*/  @P0 BRA `(.L_x_34) ;  /* 0x0000000000040947 */ /* 0x00dfea0003800000 */
[----:B------:R0:W2:Y:S02]  /*2ed0*/  ATOMS.ADD R14, [R29], R10 ;  /* 0x0000000a1d0e738c */ /* 0x0000a40000000000 */
.L_x_34:
[----:B------:R-:W-:Y:S05]  /*2ee0*/  BSYNC.RECONVERGENT B0 ;  /* 0x0000000000007941 */ /* 0x000fea0003800200 */
.L_x_33:
[----:B------:R-:W-:Y:S01]  /*2ef0*/  R2P PR, R49, 0x7f ;  /* 0x0000007f31007804 */ /* 0x000fe20000000000 */
[----:B--2---:R2:W3:Y:S01]  /*2f00*/  SHFL.IDX PT, R11, R14, R11, 0x1f ;  /* 0x00001f0b0e0b7589 */ /* 0x0044e200000e0000 */
[----:B------:R-:W-:Y:S11]  /*2f10*/  BSSY.RECONVERGENT B0, `(.L_x_35) ;  /* 0x0000020000007945 */ /* 0x000ff60003800200 */
[----:B------:R-:W-:-:S02]  /*2f20*/  VOTE.ANY R9, PT, P0 ;  /* 0x0000000000097806 */ /* 0x000fc400000e0100 */
[----:B------:R-:W-:Y:S02]  /*2f30*/  VOTE.ANY R12, PT, P1 ;  /* 0x00000000000c7806 */ /* 0x000fe400008e0100 */
[----:B------:R-:W-:Y:S02]  /*2f40*/  @!P0 LOP3.LUT R9, RZ, R9, RZ, 0x33, !PT ;  /* 0x00000009ff098212 */ /* 0x000fe400078e33ff */
[----:B------:R-:W-:Y:S02]  /*2f50*/  @!P1 LOP3.LUT R12, RZ, R12, RZ, 0x33, !PT ;  /* 0x0000000cff0c9212 */ /* 0x000fe400078e33ff */
[----:B-1----:R-:W-:Y:S02]  /*2f60*/  VOTE.ANY R30, PT, P2 ;  /* 0x00000000001e7806 */ /* 0x002fe400010e0100 */
[----:B------:R-:W-:Y:S02]  /*2f70*/  LOP3.LUT R9, R12, R9, RZ, 0xc0, !PT ;  /* 0x000000090c097212 */ /* 0x000fe400078ec0ff */
[----:B------:R-:W-:-:S02]  /*2f80*/  @!P2 LOP3.LUT R30, RZ, R30, RZ, 0x33, !PT ;  /* 0x0000001eff1ea212 */ /* 0x000fc400078e33ff */
[----:B------:R-:W-:Y:S02]  /*2f90*/  VOTE.ANY R12, PT, P3 ;  /* 0x00000000000c7806 */ /* 0x000fe400018e0100 */
[----:B------:R-:W-:Y:S02]  /*2fa0*/  LOP3.LUT R9, R30, R9, RZ, 0xc0, !PT ;  /* 0x000000091e097212 */ /* 0x000fe400078ec0ff */
[----:B------:R-:W-:Y:S02]  /*2fb0*/  @!P3 LOP3.LUT R12, RZ, R12, RZ, 0x33, !PT ;  /* 0x0000000cff0cb212 */ /* 0x000fe400078e33ff */
[----:B------:R-:W-:Y:S02]  /*2fc0*/  LOP3.LUT P0, RZ, R49, 0x80, RZ, 0xc0, !PT ;  /* 0x0000008031ff7812 */ /* 0x000fe4000780c0ff */
[----:B------:R-:W-:Y:S02]  /*2fd0*/  VOTE.ANY R30, PT, P4 ;  /* 0x00000000001e7806 */ /* 0x000fe400020e0100 */
[----:B------:R-:W-:-:S02]  /*2fe0*/  LOP3.LUT R9, R12, R9, RZ, 0xc0, !PT ;  /* 0x000000090c097212 */ /* 0x000fc400078ec0ff */
[----:B------:R-:W-:Y:S02]  /*2ff0*/  VOTE.ANY R12, PT, P5 ;  /* 0x00000000000c7806 */ /* 0x000fe400028e0100 */
[----:B------:R-:W-:Y:S02]  /*3000*/  @!P4 LOP3.LUT R30, RZ, R30, RZ, 0x33, !PT ;  /* 0x0000001eff1ec212 */ /* 0x000fe400078e33ff */
[----:B------:R-:W-:Y:S02]  /*3010*/  @!P5 LOP3.LUT R12, RZ, R12, RZ, 0x33, !PT ;  /* 0x0000000cff0cd212 */ /* 0x000fe400078e33ff */
[----:B------:R-:W-:Y:S02]  /*3020*/  LOP3.LUT R9, R30, R9, RZ, 0xc0, !PT ;  /* 0x000000091e097212 */ /* 0x000fe400078ec0ff */
[----:B------:R-:W-:Y:S02]  /*3030*/  VOTE.ANY R30, PT, P6 ;  /* 0x00000000001e7806 */ /* 0x000fe400030e0100 */
[----:B------:R-:W-:-:S02]  /*3040*/  LOP3.LUT R9, R12, R9, RZ, 0xc0, !PT ;  /* 0x000000090c097212 */ /* 0x000fc400078ec0ff */
[----:B------:R-:W-:Y:S02]  /*3050*/  VOTE.ANY R12, PT, P0 ;  /* 0x00000000000c7806 */ /* 0x000fe400000e0100 */
[----:B------:R-:W-:Y:S02]  /*3060*/  @!P6 LOP3.LUT R30, RZ, R30, RZ, 0x33, !PT ;  /* 0x0000001eff1ee212 */ /* 0x000fe400078e33ff */
[----:B------:R-:W-:Y:S02]  /*3070*/  @!P0 LOP3.LUT R12, RZ, R12, RZ, 0x33, !PT ;  /* 0x0000000cff0c8212 */ /* 0x000fe400078e33ff */
[----:B------:R-:W-:Y:S01]  /*3080*/  LOP3.LUT R9, R30, R9, RZ, 0xc0, !PT ;  /* 0x000000091e097212 */ /* 0x000fe200078ec0ff */
[----:B------:R-:W-:-:S03]  /*3090*/  IMAD.MOV.U32 R30, RZ, RZ, RZ ;  /* 0x000000ffff1e7224 */ /* 0x000fc600078e00ff */
[----:B0-----:R-:W-:-:S04]  /*30a0*/  LOP3.LUT R29, R12, R9, RZ, 0xc0, !PT ;  /* 0x000000090c1d7212 */ /* 0x001fc800078ec0ff */
[----:B------:R-:W0:Y:S01]  /*30b0*/  FLO.U32 R13, R29 ;  /* 0x0000001d000d7300 */ /* 0x000e2200000e0000 */
[----:B------:R-:W-:-:S07]  /*30c0*/  LOP3.LUT R9, R2, R29, RZ, 0xc0, !PT ;  /* 0x0000001d02097212 */ /* 0x000fce00078ec0ff */
[----:B------:R-:W1:Y:S01]  /*30d0*/  POPC R9, R9 ;  /* 0x0000000900097309 */ /* 0x000e620000000000 */
[----:B0-----:R-:W-:-:S13]  /*30e0*/  ISETP.NE.AND P0, PT, R4, R13, PT ;  /* 0x0000000d0400720c */ /* 0x001fda0003f05270 */
[----:B-123--:R-:W-:Y:S05]  /*30f0*/  @P0 BRA `(.L_x_36) ;  /* 0x0000000000040947 */ /* 0x00efea0003800000 */
[----:B------:R0:W1:Y:S02]  /*3100*/  ATOMS.ADD R30, [R28], R9 ;  /* 0x000000091c1e738c */ /* 0x0000640000000000 */
.L_x_36:
[----:B------:R-:W-:Y:S05]  /*3110*/  BSYNC.RECONVERGENT B0 ;  /* 0x0000000000007941 */ /* 0x000fea0003800200 */
.L_x_35:
[----:B------:R-:W-:Y:S01]  /*3120*/  R2P PR, R48, 0x7f ;  /* 0x0000007f30007804 */ /* 0x000fe20000000000 */
[----:B-1----:R1:W2:Y:S01]  /*3130*/  SHFL.IDX PT, R14, R30, R13, 0x1f ;  /* 0x00001f0d1e0e7589 */ /* 0x0022a200000e0000 */
[----:B------:R-:W-:Y:S01]  /*3140*/  BSSY.RECONVERGENT B0, `(.L_x_37) ;  /* 0x0000020000007945 */ /* 0x000fe20003800200 */
[----:B0-----:R-:W-:-:S10]  /*3150*/  IMAD.MOV.U32 R28, RZ, RZ, RZ ;  /* 0x000000ffff1c7224 */ /* 0x001fd400078e00ff */
        /* <DEDUP_REMOVED lines=24> */
[----:B------:R-:W0:Y:S01]  /*32e0*/  FLO.U32 R29, R31 ;  /* 0x0000001f001d7300 */ /* 0x000e2200000e0000 */
[----:B------:R-:W-:-:S07]  /*32f0*/  LOP3.LUT R12, R2, R31, RZ, 0xc0, !PT ;  /* 0x0000001f020c7212 */ /* 0x000fce00078ec0ff */
[----:B------:R-:W3:Y:S01]  /*3300*/  POPC R12, R12 ;  /* 0x0000000c000c7309 */ /* 0x000ee20000000000 */
[----:B0-----:R-:W-:-:S13]  /*3310*/  ISETP.NE.AND P0, PT, R4, R29, PT ;  /* 0x0000001d0400720c */ /* 0x001fda0003f05270 */
[----:B-123--:R-:W-:Y:S05]  /*3320*/  @P0 BRA `(.L_x_38) ;  /* 0x0000000000040947 */ /* 0x00efea0003800000 */
[----:B------:R0:W1:Y:S02]  /*3330*/  ATOMS.ADD R28, [R27], R12 ;  /* 0x0000000c1b1c738c */ /* 0x0000640000000000 */
.L_x_38:
[----:B------:R-:W-:Y:S05]  /*3340*/  BSYNC.RECONVERGENT B0 ;  /* 0x0000000000007941 */ /* 0x000fea0003800200 */
.L_x_37:
[----:B------:R-:W-:Y:S01]  /*3350*/  R2P PR, R47, 0x7f ;  /* 0x0000007f2f007804 */ /* 0x000fe20000000000 */
[----:B01----:R0:W1:Y:S01]  /*3360*/  SHFL.IDX PT, R27, R28, R29, 0x1f ;  /* 0x00001f1d1c1b7589 */ /* 0x00306200000e0000 */
[----:B------:R-:W-:Y:S11]  /*3370*/  BSSY.RECONVERGENT B0, `(.L_x_39) ;  /* 0x0000020000007945 */ /* 0x000ff60003800200 */
[----:B------:R-:W-:-:S02]  /*3380*/  VOTE.ANY R13, PT, P0 ;  /* 0x00000000000d7806 */ /* 0x000fc400000e0100 */
[----:B------:R-:W-:Y:S02]  /*3390*/  VOTE.ANY R30, PT, P1 ;  /* 0x00000000001e7806 */ /* 0x000fe400008e0100 */
[----:B------:R-:W-:Y:S02]  /*33a0*/  @!P0 LOP3.LUT R13, RZ, R13, RZ, 0x33, !PT ;  /* 0x0000000dff0d8212 */ /* 0x000fe400078e33ff */
[----:B------:R-:W-:Y:S02]  /*33b0*/  @!P1 LOP3.LUT R30, RZ, R30, RZ, 0x33, !PT ;  /* 0x0000001eff1e9212 */ /* 0x000fe400078e33ff */
[----:B------:R-:W-:Y:S02]  /*33c0*/  VOTE.ANY R48, PT, P2 ;  /* 0x0000000000307806 */ /* 0x000fe400010e0100 */
        /* <DEDUP_REMOVED lines=17> */
[----:B------:R-:W-:-:S04]  /*34e0*/  LOP3.LUT R13, R48, R13, RZ, 0xc0, !PT ;  /* 0x0000000d300d7212 */ /* 0x000fc800078ec0ff */
[----:B------:R-:W-:Y:S01]  /*34f0*/  LOP3.LUT R47, R30, R13, RZ, 0xc0, !PT ;  /* 0x0000000d1e2f7212 */ /* 0x000fe200078ec0ff */
[----:B------:R-:W-:-:S03]  /*3500*/  IMAD.MOV.U32 R30, RZ, RZ, RZ ;  /* 0x000000ffff1e7224 */ /* 0x000fc600078e00ff */
[----:B------:R-:W2:Y:S01]  /*3510*/  FLO.U32 R31, R47 ;  /* 0x0000002f001f7300 */ /* 0x000ea200000e0000 */
[----:B------:R-:W-:-:S07]  /*3520*/  LOP3.LUT R13, R2, R47, RZ, 0xc0, !PT ;  /* 0x0000002f020d7212 */ /* 0x000fce00078ec0ff */
[----:B------:R-:W3:Y:S01]  /*3530*/  POPC R13, R13 ;  /* 0x0000000d000d7309 */ /* 0x000ee20000000000 */
[----:B--2---:R-:W-:-:S13]  /*3540*/  ISETP.NE.AND P0, PT, R4, R31, PT ;  /* 0x0000001f0400720c */ /* 0x004fda0003f05270 */
[----:B01-3--:R-:W-:Y:S05]  /*3550*/  @P0 BRA `(.L_x_40) ;  /* 0x0000000000040947 */ /* 0x00bfea0003800000 */
[----:B------:R0:W1:Y:S02]  /*3560*/  ATOMS.ADD R30, [R26], R13 ;  /* 0x0000000d1a1e738c */ /* 0x0000640000000000 */
.L_x_40:
[----:B------:R-:W-:Y:S05]  /*3570*/  BSYNC.RECONVERGENT B0 ;  /* 0x0000000000007941 */ /* 0x000fea0003800200 */
.L_x_39:
[----:B------:R-:W-:Y:S01]  /*3580*/  R2P PR, R46, 0x7f ;  /* 0x0000007f2e007804 */ /* 0x000fe20000000000 */
[----:B-1----:R1:W2:Y:S01]  /*3590*/  SHFL.IDX PT, R28, R30, R31, 0x1f ;  /* 0x00001f1f1e1c7589 */ /* 0x0022a200000e0000 */
[----:B------:R-:W-:Y:S11]  /*35a0*/  BSSY.RECONVERGENT B0, `(.L_x_41) ;  /* 0x0000020000007945 */ /* 0x000ff60003800200 */
[----:B0-----:R-:W-:-:S02]  /*35b0*/  VOTE.ANY R26, PT, P0 ;  /* 0x00000000001a7806 */ /* 0x001fc400000e0100 */
        /* <DEDUP_REMOVED lines=9> */
[----:B------:R-:W-:Y:S01]  /*3650*/  LOP3.LUT P0, RZ, R46, 0x80, RZ, 0xc0, !PT ;  /* 0x000000802eff7812 */ /* 0x000fe2000780c0ff */
[----:B------:R-:W-:Y:S01]  /*3660*/  IMAD.MOV.U32 R46, RZ, RZ, RZ ;  /* 0x000000ffff2e7224 */ /* 0x000fe200078e00ff */
        /* <DEDUP_REMOVED lines=19> */
.L_x_42:
[----:B------:R-:W-:Y:S05]  /*37a0*/  BSYNC.RECONVERGENT B0 ;  /* 0x0000000000007941 */ /* 0x000fea0003800200 */
.L_x_41:
        /* <DEDUP_REMOVED lines=27> */
[----:B------:R-:W-:-:S04]  /*3960*/  LOP3.LUT R45, R30, R25, RZ, 0xc0, !PT ;  /* 0x000000191e2d7212 */ /* 0x000fc800078ec0ff */
[----:B------:R-:W0:Y:S01]  /*3970*/  FLO.U32 R31, R45 ;  /* 0x0000002d001f7300 */ /* 0x000e2200000e0000 */
[----:B------:R-:W-:-:S07]  /*3980*/  LOP3.LUT R25, R2, R45, RZ, 0xc0, !PT ;  /* 0x0000002d02197212 */ /* 0x000fce00078ec0ff */
[----:B------:R-:W3:Y:S01]  /*3990*/  POPC R25, R25 ;  /* 0x0000001900197309 */ /* 0x000ee20000000000 */
[----:B0-----:R-:W-:-:S13]  /*39a0*/  ISETP.NE.AND P0, PT, R4, R31, PT ;  /* 0x0000001f0400720c */ /* 0x001fda0003f05270 */
[----:B-123--:R-:W-:Y:S05]  /*39b0*/  @P0 BRA `(.L_x_44) ;  /* 0x0000000000080947 */ /* 0x00efea0003800000 */
[----:B------:R-:W2:Y:S04]  /*39c0*/  LDL.LU R47, [R1+0x4] ;  /* 0x00000400012f7983 */ /* 0x000ea80000300800 */
[----:B--2---:R0:W1:Y:S02]  /*39d0*/  ATOMS.ADD R48, [R47], R25 ;  /* 0x000000192f30738c */ /* 0x0040640000000000 */
.L_x_44:
[----:B------:R-:W-:Y:S05]  /*39e0*/  BSYNC.RECONVERGENT B0 ;  /* 0x0000000000007941 */ /* 0x000fea0003800200 */
.L_x_43:
[----:B------:R-:W-:Y:S01]  /*39f0*/  R2P PR, R44, 0x7f ;  /* 0x0000007f2c007804 */ /* 0x000fe20000000000 */
[----:B------:R-:W-:Y:S01]  /*3a00*/  BSSY.RECONVERGENT B0, `(.L_x_45) ;  /* 0x0000022000007945 */ /* 0x000fe20003800200 */
[----:B------:R-:W-:-:S11]  /*3a10*/  IMAD.MOV.U32 R46, RZ, RZ, RZ ;  /* 0x000000ffff2e7224 */ /* 0x000fd600078e00ff */
[----:B------:R-:W-:Y:S02]  /*3a20*/  VOTE.ANY R30, PT, P0 ;  /* 0x00000000001e7806 */ /* 0x000fe400000e0100 */
[----:B------:R-:W-:Y:S02]  /*3a30*/  VOTE.ANY R45, PT, P1 ;  /* 0x00000000002d7806 */ /* 0x000fe400008e0100 */
[----:B------:R-:W-:Y:S02]  /*3a40*/  @!P0 LOP3.LUT R30, RZ, R30, RZ, 0x33, !PT ;  /* 0x0000001eff1e8212 */ /* 0x000fe400078e33ff */
[----:B------:R-:W-:Y:S02]  /*3a50*/  @!P1 LOP3.LUT R45, RZ, R45, RZ, 0x33, !PT ;  /* 0x0000002dff2d9212 */ /* 0x000fe400078e33ff */
[----:B0-----:R-:W-:Y:S02]  /*3a60*/  VOTE.ANY R47, PT, P2 ;  /* 0x00000000002f7806 */ /* 0x001fe400010e0100 */
[----:B------:R-:W-:-:S02]  /*3a70*/  LOP3.LUT R30, R45, R30, RZ, 0xc0, !PT ;  /* 0x0000001e2d1e7212 */ /* 0x000fc400078ec0ff */
[----:B------:R-:W-:Y:S02]  /*3a80*/  @!P2 LOP3.LUT R47, RZ, R47, RZ, 0x33, !PT ;  /* 0x0000002fff2fa212 */ /* 0x000fe400078e33ff */
[----:B------:R-:W-:Y:S02]  /*3a90*/  VOTE.ANY R45, PT, P3 ;  /* 0x00000000002d7806 */ /* 0x000fe400018e0100 */
[----:B------:R-:W-:Y:S02]  /*3aa0*/  LOP3.LUT R30, R47, R30, RZ, 0xc0, !PT ;  /* 0x0000001e2f1e7212 */ /* 0x000fe400078ec0ff */
[----:B------:R-:W-:Y:S02]  /*3ab0*/  @!P3 LOP3.LUT R45, RZ, R45, RZ, 0x33, !PT ;  /* 0x0000002dff2db212 */ /* 0x000fe400078e33ff */
[----:B------:R-:W-:Y:S02]  /*3ac0*/  LOP3.LUT P0, RZ, R44, 0x80, RZ, 0xc0, !PT ;  /* 0x000000802cff7812 */ /* 0x000fe4000780c0ff */
[----:B------:R-:W-:Y:S01]  /*3ad0*/  VOTE.ANY R47, PT, P4 ;  /* 0x00000000002f7806 */ /* 0x000fe200020e0100 */
[----:B-1----:R0:W1:Y:S01]  /*3ae0*/  SHFL.IDX PT, R44, R48, R31, 0x1f ;  /* 0x00001f1f302c7589 */ /* 0x00206200000e0000 */
        /* <DEDUP_REMOVED lines=12> */
[----:B------:R-:W2:Y:S01]  /*3bb0*/  FLO.U32 R45, R47 ;  /* 0x0000002f002d7300 */ /* 0x000ea200000e0000 */
[----:B------:R-:W-:-:S07]  /*3bc0*/  LOP3.LUT R30, R2, R47, RZ, 0xc0, !PT ;  /* 0x0000002f021e7212 */ /* 0x000fce00078ec0ff */
[----:B------:R-:W3:Y:S01]  /*3bd0*/  POPC R30, R30 ;  /* 0x0000001e001e7309 */ /* 0x000ee20000000000 */
[----:B--2---:R-:W-:-:S13]  /*3be0*/  ISETP.NE.AND P0, PT, R4, R45, PT ;  /* 0x0000002d0400720c */ /* 0x004fda0003f05270 */
[----:B01-3--:R-:W-:Y:S05]  /*3bf0*/  @P0 BRA `(.L_x_46) ;  /* 0x0000000000080947 */ /* 0x00bfea0003800000 */
[----:B------:R-:W2:Y:S04]  /*3c00*/  LDL.LU R49, [R1] ;  /* 0x0000000001317983 */ /* 0x000ea80000300800 */
[----:B--2---:R0:W1:Y:S02]  /*3c10*/  ATOMS.ADD R46, [R49], R30 ;  /* 0x0000001e312e738c */ /* 0x0040640000000000 */
.L_x_46:
[----:B------:R-:W-:Y:S05]  /*3c20*/  BSYNC.RECONVERGENT B0 ;  /* 0x0000000000007941 */ /* 0x000fea0003800200 */
.L_x_45:
        /* <DEDUP_REMOVED lines=13> */
[----:B------:R-:W-:Y:S01]  /*3d00*/  VOTE.ANY R50, PT, P4 ;  /* 0x0000000000327806 */ /* 0x000fe200020e0100 */
[----:B-1----:R1:W2:Y:S01]  /*3d10*/  SHFL.IDX PT, R43, R46, R45, 0x1f ;  /* 0x00001f2d2e2b7589 */ /* 0x0022a200000e0000 */
        /* <DEDUP_REMOVED lines=11> */
[----:B0-----:R-:W-:Y:S01]  /*3dd0*/  LOP3.LUT R49, R48, R31, RZ, 0xc0, !PT ;  /* 0x0000001f30317212 */ /* 0x001fe200078ec0ff */
[----:B------:R-:W-:-:S03]  /*3de0*/  IMAD.MOV.U32 R48, RZ, RZ, RZ ;  /* 0x000000ffff307224 */ /* 0x000fc600078e00ff */
[----:B------:R-:W0:Y:S01]  /*3df0*/  FLO.U32 R47, R49 ;  /* 0x00000031002f7300 */ /* 0x000e2200000e0000 */
[----:B------:R-:W-:-:S07]  /*3e00*/  LOP3.LUT R31, R2, R49, RZ, 0xc0, !PT ;  /* 0x00000031021f7212 */ /* 0x000fce00078ec0ff */
[----:B------:R-:W3:Y:S01]  /*3e10*/  POPC R31, R31 ;  /* 0x0000001f001f7309 */ /* 0x000ee20000000000 */
[----:B0-----:R-:W-:-:S13]  /*3e20*/  ISETP.NE.AND P0, PT, R4, R47, PT ;  /* 0x0000002f0400720c */ /* 0x001fda0003f05270 */
[----:B-123--:R-:W-:Y:S05]  /*3e30*/  @P0 BRA `(.L_x_48) ;  /* 0x0000000000040947 */ /* 0x00efea0003800000 */
[----:B------:R0:W1:Y:S02]  /*3e40*/  ATOMS.ADD R48, [R24], R31 ;  /* 0x0000001f1830738c */ /* 0x0000640000000000 */
.L_x_48:
[----:B------:R-:W-:Y:S05]  /*3e50*/  BSYNC.RECONVERGENT B0 ;  /* 0x0000000000007941 */ /* 0x000fea0003800200 */
.L_x_47:
[----:B------:R-:W-:Y:S01]  /*3e60*/  R2P PR, R42, 0x7f ;  /* 0x0000007f2a007804 */ /* 0x000fe20000000000 */
[----:B------:R-:W-:Y:S01]  /*3e70*/  BSSY.RECONVERGENT B0, `(.L_x_49) ;  /* 0x0000021000007945 */ /* 0x000fe20003800200 */
[----:B------:R-:W-:-:S11]  /*3e80*/  IMAD.MOV.U32 R46, RZ, RZ, RZ ;  /* 0x000000ffff2e7224 */ /* 0x000fd600078e00ff */
[----:B0-----:R-:W-:Y:S02]  /*3e90*/  VOTE.ANY R24, PT, P0 ;  /* 0x0000000000187806 */ /* 0x001fe400000e0100 */
        /* <DEDUP_REMOVED lines=29> */
[----:B------:R0:W1:Y:S02]  /*4070*/  ATOMS.ADD R46, [R23], R24 ;  /* 0x00000018172e738c */ /* 0x0000640000000000 */
.L_x_50:
[----:B------:R-:W-:Y:S05]  /*4080*/  BSYNC.RECONVERGENT B0 ;  /* 0x0000000000007941 */ /* 0x000fea0003800200 */
.L_x_49:
[----:B------:R-:W-:Y:S01]  /*4090*/  R2P PR, R41, 0x7f ;  /* 0x0000007f29007804 */ /* 0x000fe20000000000 */
[----:B------:R-:W-:-:S12]  /*40a0*/  BSSY.RECONVERGENT B0, `(.L_x_51) ;  /* 0x0000021000007945 */ /* 0x000fd80003800200 */
        /* <DEDUP_REMOVED lines=23> */
[----:B------:R-:W-:Y:S01]  /*4220*/  LOP3.LUT R49, R48, R23, RZ, 0xc0, !PT ;  /* 0x0000001730317212 */ /* 0x000fe200078ec0ff */
[----:B------:R-:W-:Y:S01]  /*4230*/  IMAD.MOV.U32 R48, RZ, RZ, RZ ;  /* 0x000000ffff307224 */ /* 0x000fe200078e00ff */
[----:B-1----:R0:W1:Y:S02]  /*4240*/  SHFL.IDX PT, R23, R46, R45, 0x1f ;  /* 0x00001f2d2e177589 */ /* 0x00206400000e0000 */
[----:B------:R-:W2:Y:S01]  /*4250*/  FLO.U32 R47, R49 ;  /* 0x00000031002f7300 */ /* 0x000ea200000e0000 */
[----:B------:R-:W-:-:S07]  /*4260*/  LOP3.LUT R41, R2, R49, RZ, 0xc0, !PT ;  /* 0x0000003102297212 */ /* 0x000fce00078ec0ff */
[----:B------:R-:W3:Y:S01]  /*4270*/  POPC R41, R41 ;  /* 0x0000002900297309 */ /* 0x000ee20000000000 */
[----:B--2---:R-:W-:-:S13]  /*4280*/  ISETP.NE.AND P0, PT, R4, R47, PT ;  /* 0x0000002f0400720c */ /* 0x004fda0003f05270 */
[----:B01-3--:R-:W-:Y:S05]  /*4290*/  @P0 BRA `(.L_x_52) ;  /* 0x0000000000040947 */ /* 0x00bfea0003800000 */
[----:B------:R0:W1:Y:S02]  /*42a0*/  ATOMS.ADD R48, [R22], R41 ;  /* 0x000000291630738c */ /* 0x0000640000000000 */
.L_x_52:
[----:B------:R-:W-:Y:S05]  /*42b0*/  BSYNC.RECONVERGENT B0 ;  /* 0x0000000000007941 */ /* 0x000fea0003800200 */
.L_x_51:
        /* <DEDUP_REMOVED lines=34> */
.L_x_54:
[----:B------:R-:W-:Y:S05]  /*44e0*/  BSYNC.RECONVERGENT B0 ;  /* 0x0000000000007941 */ /* 0x000fea0003800200 */
.L_x_53:
        /* <DEDUP_REMOVED lines=34> */
.L_x_56:
[----:B------:R-:W-:Y:S05]  /*4710*/  BSYNC.RECONVERGENT B0 ;  /* 0x0000000000007941 */ /* 0x000fea0003800200 */
.L_x_55:
        /* <DEDUP_REMOVED lines=34> */
.L_x_58:
[----:B------:R-:W-:Y:S05]  /*4940*/  BSYNC.RECONVERGENT B0 ;  /* 0x0000000000007941 */ /* 0x000fea0003800200 */
.L_x_57:
        /* <DEDUP_REMOVED lines=34> */
.L_x_60:
[----:B------:R-:W-:Y:S05]  /*4b70*/  BSYNC.RECONVERGENT B0 ;  /* 0x0000000000007941 */ /* 0x000fea0003800200 */
.L_x_59:
        /* <DEDUP_REMOVED lines=26> */
[----:B------:R-:W-:Y:S02]  /*4d20*/  LOP3.LUT R49, R45, R18, RZ, 0xc0, !PT ;  /* 0x000000122d317212 */ /* 0x000fe400078ec0ff */
[----:B-1----:R0:W1:Y:S02]  /*4d30*/  SHFL.IDX PT, R18, R48, R47, 0x1f ;  /* 0x00001f2f30127589 */ /* 0x00206400000e0000 */
[----:B------:R-:W2:Y:S01]  /*4d40*/  FLO.U32 R45, R49 ;  /* 0x00000031002d7300 */ /* 0x000ea200000e0000 */
[----:B------:R-:W-:-:S07]  /*4d50*/  LOP3.LUT R34, R2, R49, RZ, 0xc0, !PT ;  /* 0x0000003102227212 */ /* 0x000fce00078ec0ff */
[----:B------:R-:W3:Y:S01]  /*4d60*/  POPC R34, R34 ;  /* 0x0000002200227309 */ /* 0x000ee20000000000 */
[----:B--2---:R-:W-:-:S13]  /*4d70*/  ISETP.NE.AND P0, PT, R4, R45, PT ;  /* 0x0000002d0400720c */ /* 0x004fda0003f05270 */
[----:B01-3--:R-:W-:Y:S05]  /*4d80*/  @P0 BRA `(.L_x_62) ;  /* 0x0000000000040947 */ /* 0x00bfea0003800000 */
[----:B------:R0:W1:Y:S02]  /*4d90*/  ATOMS.ADD R46, [R17], R34 ;  /* 0x00000022112e738c */ /* 0x0000640000000000 */
.L_x_62:
[----:B------:R-:W-:Y:S05]  /*4da0*/  BSYNC.RECONVERGENT B0 ;  /* 0x0000000000007941 */ /* 0x000fea0003800200 */
.L_x_61:
        /* <DEDUP_REMOVED lines=28> */
[----:B------:R-:W0:Y:S01]  /*4f70*/  FLO.U32 R33, R47 ;  /* 0x0000002f00217300 */ /* 0x000e2200000e0000 */
[----:B------:R-:W-:-:S07]  /*4f80*/  LOP3.LUT R17, R2, R47, RZ, 0xc0, !PT ;  /* 0x0000002f02117212 */ /* 0x000fce00078ec0ff */
[----:B------:R-:W3:Y:S01]  /*4f90*/  POPC R17, R17 ;  /* 0x0000001100117309 */ /* 0x000ee20000000000 */
[----:B0-----:R-:W-:-:S13]  /*4fa0*/  ISETP.NE.AND P0, PT, R4, R33, PT ;  /* 0x000000210400720c */ /* 0x001fda0003f05270 */
[----:B-123--:R-:W-:Y:S05]  /*4fb0*/  @P0 BRA `(.L_x_64) ;  /* 0x0000000000040947 */ /* 0x00efea0003800000 */
[----:B------:R0:W1:Y:S02]  /*4fc0*/  ATOMS.ADD R48, [R16], R17 ;  /* 0x000000111030738c */ /* 0x0000640000000000 */
.L_x_64:
[----:B------:R-:W-:Y:S05]  /*4fd0*/  BSYNC.RECONVERGENT B0 ;  /* 0x0000000000007941 */ /* 0x000fea0003800200 */
.L_x_63:
[----:B------:R-:W-:Y:S01]  /*4fe0*/  R2P PR, R32, 0x7f ;  /* 0x0000007f20007804 */ /* 0x000fe20000000000 */
[----:B-1----:R1:W2:Y:S01]  /*4ff0*/  SHFL.IDX PT, R48, R48, R33, 0x1f ;  /* 0x00001f2130307589 */ /* 0x0022a200000e0000 */
[----:B------:R-:W-:Y:S01]  /*5000*/  BSSY.RECONVERGENT B0, `(.L_x_65) ;  /* 0x0000021000007945 */ /* 0x000fe20003800200 */
[----:B------:R-:W-:Y:S02]  /*5010*/  IMAD.IADD R8, R5, 0x1, R8 ;  /* 0x0000000105087824 */ /* 0x000fe400078e0208 */
[----:B------:R-:W-:-:S08]  /*5020*/  IMAD.MOV.U32 R5, RZ, RZ, RZ ;  /* 0x000000ffff057224 */ /* 0x000fd000078e00ff */
        /* <DEDUP_REMOVED lines=30> */
.L_x_66:
[----:B------:R-:W-:Y:S05]  /*5210*/  BSYNC.RECONVERGENT B0 ;  /* 0x0000000000007941 */ /* 0x000fea0003800200 */
.L_x_65:
[----:B------:R-:W2:Y:S01]  /*5220*/  LDL.LU R4, [R1+0x8] ;  /* 0x0000080001047983 */ /* 0x000ea20000300800 */
[----:B------:R-:W-:Y:S01]  /*5230*/  IMAD.IADD R6, R6, 0x1, R7 ;  /* 0x0000000106067824 */ /* 0x000fe200078e0207 */
[----:B------:R-:W-:Y:S01]  /*5240*/  BSSY B1, `(.L_x_67) ;  /* 0x000006c000017945 */ /* 0x000fe20003800000 */
[----:B------:R-:W-:Y:S01]  /*5250*/  IMAD.IADD R10, R10, 0x1, R11 ;  /* 0x000000010a0a7824 */ /* 0x000fe200078e020b */
[----:B-1----:R-:W0:Y:S01]  /*5260*/  SHFL.IDX PT, R5, R5, R16, 0x1f ;  /* 0x00001f1005057589 */ /* 0x002e2200000e0000 */
[----:B------:R-:W-:Y:S02]  /*5270*/  IMAD.IADD R14, R9, 0x1, R14 ;  /* 0x00000001090e7824 */ /* 0x000fe400078e020e */
[--C-:B------:R-:W-:Y:S01]  /*5280*/  IMAD R8, R8, 0x4, R73.reuse ;  /* 0x0000000408087824 */ /* 0x100fe200078e0249 */
[----:B------:R-:W-:Y:S01]  /*5290*/  BAR.SYNC.DEFER_BLOCKING 0x0 ;  /* 0x0000000000007b1d */ /* 0x000fe20000010000 */
[----:B------:R-:W-:Y:S02]  /*52a0*/  IMAD.IADD R28, R13, 0x1, R28 ;  /* 0x000000010d1c7824 */ /* 0x000fe400078e021c */
[----:B------:R-:W-:-:S02]  /*52b0*/  IMAD R7, R6, 0x4, R73 ;  /* 0x0000000406077824 */ /* 0x000fc400078e0249 */
[----:B------:R-:W-:Y:S02]  /*52c0*/  IMAD.IADD R26, R26, 0x1, R29 ;  /* 0x000000011a1a7824 */ /* 0x000fe400078e021d */
[--C-:B------:R-:W-:Y:S02]  /*52d0*/  IMAD R10, R10, 0x4, R73.reuse ;  /* 0x000000040a0a7824 */ /* 0x100fe400078e0249 */
[----:B------:R-:W-:Y:S02]  /*52e0*/  IMAD.IADD R44, R25, 0x1, R44 ;  /* 0x00000001192c7824 */ /* 0x000fe400078e022c */
[----:B------:R-:W-:Y:S02]  /*52f0*/  IMAD R9, R14, 0x4, R73 ;  /* 0x000000040e097824 */ /* 0x000fe400078e0249 */
[----:B------:R-:W-:Y:S02]  /*5300*/  IMAD.IADD R42, R31, 0x1, R42 ;  /* 0x000000011f2a7824 */ /* 0x000fe400078e022a */
[----:B------:R-:W-:-:S02]  /*5310*/  IMAD.IADD R24, R24, 0x1, R23 ;  /* 0x0000000118187824 */ /* 0x000fc400078e0217 */
[----:B------:R-:W-:Y:S02]  /*5320*/  IMAD R6, R26, 0x4, R73 ;  /* 0x000000041a067824 */ /* 0x000fe400078e0249 */
[----:B------:R-:W-:Y:S02]  /*5330*/  IMAD.IADD R40, R41, 0x1, R40 ;  /* 0x0000000129287824 */ /* 0x000fe400078e0228 */
[----:B0-----:R-:W-:Y:S02]  /*5340*/  IMAD.IADD R2, R2, 0x1, R5 ;  /* 0x0000000102027824 */ /* 0x001fe400078e0205 */
[--C-:B------:R-:W-:Y:S01]  /*5350*/  IMAD R5, R28, 0x4, R73.reuse ;  /* 0x000000041c057824 */ /* 0x100fe200078e0249 */
[----:B------:R0:W-:Y:S01]  /*5360*/  STS [R8+-0x4], R71 ;  /* 0xfffffc4708007388 */ /* 0x0001e20000000800 */
[----:B------:R-:W-:Y:S02]  /*5370*/  IMAD R11, R44, 0x4, R73 ;  /* 0x000000042c0b7824 */ /* 0x000fe400078e0249 */
[----:B------:R-:W-:Y:S01]  /*5380*/  IMAD.IADD R22, R22, 0x1, R37 ;  /* 0x0000000116167824 */ /* 0x000fe200078e0225 */
[----:B------:R1:W-:Y:S01]  /*5390*/  STS [R7+-0x4], R70 ;  /* 0xfffffc4607007388 */ /* 0x0003e20000000800 */
[----:B------:R-:W-:-:S02]  /*53a0*/  IMAD.IADD R36, R21, 0x1, R36 ;  /* 0x0000000115247824 */ /* 0x000fc400078e0224 */
[----:B------:R-:W-:Y:S01]  /*53b0*/  IMAD.IADD R20, R20, 0x1, R35 ;  /* 0x0000000114147824 */ /* 0x000fe200078e0223 */
[----:B------:R3:W-:Y:S01]  /*53c0*/  STS [R10+-0x4], R69 ;  /* 0xfffffc450a007388 */ /* 0x0007e20000000800 */
[----:B------:R-:W-:Y:S02]  /*53d0*/  IMAD.IADD R18, R19, 0x1, R18 ;  /* 0x0000000113127824 */ /* 0x000fe400078e0212 */
[----:B0-----:R-:W-:Y:S01]  /*53e0*/  IMAD R8, R24, 0x4, R73 ;  /* 0x0000000418087824 */ /* 0x001fe200078e0249 */
[----:B------:R0:W-:Y:S01]  /*53f0*/  STS [R9+-0x4], R68 ;  /* 0xfffffc4409007388 */ /* 0x0001e20000000800 */
[----:B------:R-:W-:Y:S02]  /*5400*/  IMAD.IADD R34, R34, 0x1, R45 ;  /* 0x0000000122227824 */ /* 0x000fe400078e022d */
[----:B-1----:R-:W-:Y:S02]  /*5410*/  IMAD R7, R42, 0x4, R73 ;  /* 0x000000042a077824 */ /* 0x002fe400078e0249 */
[----:B------:R-:W-:-:S02]  /*5420*/  IMAD.IADD R48, R17, 0x1, R48 ;  /* 0x0000000111307824 */ /* 0x000fc400078e0230 */
[--C-:B---3--:R-:W-:Y:S02]  /*5430*/  IMAD R10, R22, 0x4, R73.reuse ;  /* 0x00000004160a7824 */ /* 0x108fe400078e0249 */
[--C-:B------:R-:W-:Y:S02]  /*5440*/  IMAD R13, R36, 0x4, R73.reuse ;  /* 0x00000004240d7824 */ /* 0x100fe400078e0249 */
[--C-:B0-----:R-:W-:Y:S02]  /*5450*/  IMAD R9, R40, 0x4, R73.reuse ;  /* 0x0000000428097824 */ /* 0x101fe400078e0249 */
[----:B------:R-:W-:Y:S01]  /*5460*/  IMAD R2, R2, 0x4, R73 ;  /* 0x0000000402027824 */ /* 0x000fe200078e0249 */
[----:B--2---:R-:W-:Y:S01]  /*5470*/  ISETP.NE.AND P0, PT, R4, RZ, PT ;  /* 0x000000ff0400720c */ /* 0x004fe20003f05270 */
[----:B------:R-:W-:Y:S02]  /*5480*/  IMAD.IADD R4, R12, 0x1, R27 ;  /* 0x000000010c047824 */ /* 0x000fe400078e021b */
[----:B------:R-:W-:-:S02]  /*5490*/  IMAD.IADD R12, R30, 0x1, R43 ;  /* 0x000000011e0c7824 */ /* 0x000fc400078e022b */
[--C-:B------:R-:W-:Y:S02]  /*54a0*/  IMAD R4, R4, 0x4, R73.reuse ;  /* 0x0000000404047824 */ /* 0x100fe400078e0249 */
[----:B------:R-:W-:-:S03]  /*54b0*/  IMAD R12, R12, 0x4, R73 ;  /* 0x000000040c0c7824 */ /* 0x000fc600078e0249 */
[----:B------:R0:W-:Y:S04]  /*54c0*/  STS [R4+-0x4], R67 ;  /* 0xfffffc4304007388 */ /* 0x0001e80000000800 */
[----:B------:R1:W-:Y:S04]  /*54d0*/  STS [R5+-0x4], R66 ;  /* 0xfffffc4205007388 */ /* 0x0003e80000000800 */
[----:B------:R2:W-:Y:S01]  /*54e0*/  STS [R6+-0x4], R65 ;  /* 0xfffffc4106007388 */ /* 0x0005e20000000800 */
[----:B0-----:R-:W-:-:S03]  /*54f0*/  IMAD R4, R20, 0x4, R73 ;  /* 0x0000000414047824 */ /* 0x001fc600078e0249 */
[----:B------:R0:W-:Y:S01]  /*5500*/  STS [R11+-0x4], R64 ;  /* 0xfffffc400b007388 */ /* 0x0001e20000000800 */
[----:B-1----:R-:W-:-:S03]  /*5510*/  IMAD R5, R18, 0x4, R73 ;  /* 0x0000000412057824 */ /* 0x002fc600078e0249 */
[----:B------:R-:W-:Y:S01]  /*5520*/  STS [R12+-0x4], R63 ;  /* 0xfffffc3f0c007388 */ /* 0x000fe20000000800 */
[----:B--2---:R-:W-:-:S03]  /*5530*/  IMAD R6, R34, 0x4, R73 ;  /* 0x0000000422067824 */ /* 0x004fc600078e0249 */
[----:B------:R-:W-:Y:S01]  /*5540*/  STS [R7+-0x4], R62 ;  /* 0xfffffc3e07007388 */ /* 0x000fe20000000800 */
[----:B0-----:R-:W-:-:S03]  /*5550*/  IMAD R11, R48, 0x4, R73 ;  /* 0x00000004300b7824 */ /* 0x001fc600078e0249 */
[----:B------:R-:W-:Y:S04]  /*5560*/  STS [R8+-0x4], R61 ;  /* 0xfffffc3d08007388 */ /* 0x000fe80000000800 */
[----:B------:R-:W-:Y:S04]  /*5570*/  STS [R9+-0x4], R60 ;  /* 0xfffffc3c09007388 */ /* 0x000fe80000000800 */
[----:B------:R-:W-:Y:S04]  /*5580*/  STS [R10+-0x4], R59 ;  /* 0xfffffc3b0a007388 */ /* 0x000fe80000000800 */
[----:B------:R0:W-:Y:S04]  /*5590*/  STS [R13+-0x4], R58 ;  /* 0xfffffc3a0d007388 */ /* 0x0001e80000000800 */
[----:B------:R1:W-:Y:S04]  /*55a0*/  STS [R4+-0x4], R57 ;  /* 0xfffffc3904007388 */ /* 0x0003e80000000800 */
[----:B------:R1:W-:Y:S01]  /*55b0*/  STS [R5+-0x4], R56 ;  /* 0xfffffc3805007388 */ /* 0x0003e20000000800 */
[----:B0-----:R-:W-:-:S03]  /*55c0*/  IMAD R13, R39, 0x8, R73 ;  /* 0x00000008270d7824 */ /* 0x001fc600078e0249 */
[----:B------:R1:W-:Y:S04]  /*55d0*/  STS [R6+-0x4], R55 ;  /* 0xfffffc3706007388 */ /* 0x0003e80000000800 */
[----:B------:R1:W-:Y:S04]  /*55e0*/  STS [R11+-0x4], R54 ;  /* 0xfffffc360b007388 */ /* 0x0003e80000000800 */
[----:B------:R1:W-:Y:S01]  /*55f0*/  STS [R2+-0x4], R53 ;  /* 0xfffffc3502007388 */ /* 0x0003e20000000800 */
[----:B------:R-:W-:Y:S05]  /*5600*/  @P0 BRA `(.L_x_68) ;  /* 0x0000000000bc0947 */ /* 0x000fea0003800000 */
[----:B------:R-:W1:Y:S02]  /*5610*/  LDCU.64 UR8, c[0x0][0x398] ;  /* 0x00007300ff0877ac */ /* 0x000e640008000a00 */
[----:B-1----:R-:W-:-:S04]  /*5620*/  LEA R6, P0, R39, UR8, 0x3 ;  /* 0x0000000827067c11 */ /* 0x002fc8000f8018ff */
[----:B------:R-:W-:-:S05]  /*5630*/  LEA.HI.X R7, R39, UR9, RZ, 0x3, P0 ;  /* 0x0000000927077c11 */ /* 0x000fca00080f1cff */
[----:B------:R-:W2:Y:S01]  /*5640*/  LDG.E.64 R4, desc[UR6][R6.64] ;  /* 0x0000000606047981 */ /* 0x000ea2000c1e1b00 */
[----:B------:R-:W-:Y:S02]  /*5650*/  SHF.R.S32.HI R9, RZ, 0x1f, R3 ;  /* 0x0000001fff097819 */ /* 0x000fe40000011403 */
[----:B--2---:R-:W-:-:S05]  /*5660*/  IADD3 R4, P0, PT, -R3, R4, RZ ;  /* 0x0000000403047210 */ /* 0x004fca0007f1e1ff */
[----:B------:R-:W-:Y:S01]  /*5670*/  IMAD.X R5, R5, 0x1, ~R9, P0 ;  /* 0x0000000105057824 */ /* 0x000fe200000e0e09 */
[----:B------:R-:W-:Y:S01]  /*5680*/  ISETP.GE.AND P0, PT, R72, 0x1, PT ;  /* 0x000000014800780c */ /* 0x000fe20003f06270 */
[----:B------:R-:W-:-:S03]  /*5690*/  IMAD.MOV.U32 R9, RZ, RZ, R52 ;  /* 0x000000ffff097224 */ /* 0x000fc600078e0034 */
[----:B------:R0:W-:Y:S09]  /*56a0*/  STS.64 [R13+0x7200], R4 ;  /* 0x007200040d007388 */ /* 0x0001f20000000a00 */
[----:B------:R-:W-:Y:S05]  /*56b0*/  @!P0 BRA `(.L_x_69) ;  /* 0x00000000006c8947 */ /* 0x000fea0003800000 */
[----:B------:R-:W-:Y:S01]  /*56c0*/  BSSY B0, `(.L_x_70) ;  /* 0x0000019000007945 */ /* 0x000fe20003800000 */
[----:B------:R-:W-:Y:S02]  /*56d0*/  IMAD.MOV.U32 R2, RZ, RZ, -0x1 ;  /* 0xffffffffff027424 */ /* 0x000fe400078e00ff */
[----:B------:R-:W-:Y:S02]  /*56e0*/  IMAD.MOV.U32 R6, RZ, RZ, R72 ;  /* 0x000000ffff067224 */ /* 0x000fe400078e0048 */
[----:B------:R-:W-:-:S07]  /*56f0*/  IMAD.MOV.U32 R9, RZ, RZ, R52 ;  /* 0x000000ffff097224 */ /* 0x000fce00078e0034 */
.L_x_74:
[----:B0-----:R-:W0:Y:S01]  /*5700*/  LDC.64 R4, c[0x0][0x380] ;  /* 0x0000e000ff047b82 */ /* 0x001e220000000a00 */
[----:B------:R-:W-:Y:S01]  /*5710*/  VIADD R11, R6, 0xffffffff ;  /* 0xffffffff060b7836 */ /* 0x000fe20000000000 */
[----:B------:R-:W-:Y:S03]  /*5720*/  BSSY B2, `(.L_x_71) ;  /* 0x0000008000027945 */ /* 0x000fe60003800000 */
[----:B------:R-:W-:-:S04]  /*5730*/  IMAD R7, R11, 0x100, R39 ;  /* 0x000001000b077824 */ /* 0x000fc800078e0227 */
[----:B0-----:R-:W-:-:S07]  /*5740*/  IMAD.WIDE R4, R7, 0x4, R4 ;  /* 0x0000000407047825 */ /* 0x001fce00078e0204 */
.L_x_72:
[----:B------:R-:W-:Y:S05]  /*5750*/  YIELD ;  /* 0x0000000000007946 */ /* 0x000fea0003800000 */
[----:B------:R0:W-:Y:S06]  /*5760*/  MEMBAR.SC.CTA ;  /* 0x0000000000007992 */ /* 0x0001ec0000000000 */
[----:B0-----:R-:W2:Y:S02]  /*5770*/  LDG.E.STRONG.SYS R7, desc[UR6][R4.64] ;  /* 0x0000000604077981 */ /* 0x001ea4000c1f5900 */
[----:B--2---:R-:W-:-:S13]  /*5780*/  ISETP.NE.AND P0, PT, R7, RZ, PT ;  /* 0x000000ff0700720c */ /* 0x004fda0003f05270 */
[----:B------:R-:W-:Y:S05]  /*5790*/  @!P0 BRA `(.L_x_72) ;  /* 0xfffffffc00ec8947 */ /* 0x000fea000383ffff */
[----:B------:R-:W-:Y:S05]  /*57a0*/  BSYNC B2 ;  /* 0x0000000000027941 */ /* 0x000fea0003800000 */
.L_x_71:
[----:B------:R-:W-:Y:S01]  /*57b0*/  BSSY.RECONVERGENT B2, `(.L_x_73) ;  /* 0x0000006000027945 */ /* 0x000fe20003800200 */
[C---:B------:R-:W-:Y:S02]  /*57c0*/  ISETP.GT.AND P0, PT, R7.reuse, -0x1, PT ;  /* 0xffffffff0700780c */ /* 0x040fe40003f04270 */
[----:B------:R-:W-:Y:S01]  /*57d0*/  LOP3.LUT R4, R7, 0x3fffffff, RZ, 0xc0, !PT ;  /* 0x3fffffff07047812 */ /* 0x000fe200078ec0ff */
[----:B------:R-:W-:Y:S05]  /*57e0*/  WARPSYNC.EXCLUSIVE R2 ;  /* 0x0000000002007348 */ /* 0x000fea0003a00000 */
[----:B------:R-:W-:-:S05]  /*57f0*/  IMAD.IADD R9, R4, 0x1, R9 ;  /* 0x0000000104097824 */ /* 0x000fca00078e0209 */
[----:B------:R-:W-:-:S07]  /*5800*/  VOTE.ANY R2, PT, P0 ;  /* 0x0000000000027806 */ /* 0x000fce00000e0100 */
[----:B------:R-:W-:Y:S05]  /*5810*/  BSYNC.RECONVERGENT B2 ;  /* 0x0000000000027941 */ /* 0x000fea0003800200 */
.L_x_73:
[----:B------:R-:W-:Y:S01]  /*5820*/  ISETP.GT.U32.AND P1, PT, R6, 0x1, PT ;  /* 0x000000010600780c */ /* 0x000fe20003f24070 */
[----:B------:R-:W-:-:S12]  /*5830*/  IMAD.MOV.U32 R6, RZ, RZ, R11 ;  /* 0x000000ffff067224 */ /* 0x000fd800078e000b */
[----:B------:R-:W-:Y:S05]  /*5840*/  @P0 BRA P1, `(.L_x_74) ;  /* 0xfffffffc00ac0947 */ /* 0x000fea000083ffff */
[----:B------:R-:W-:Y:S05]  /*5850*/  BSYNC B0 ;  /* 0x0000000000007941 */ /* 0x000fea0003800000 */
.L_x_70:
[----:B------:R1:W2:Y:S02]  /*5860*/  LDS.64 R4, [R13+0x7200] ;  /* 0x007200000d047984 */ /* 0x0002a40000000a00 */
.L_x_69:
        /* <DEDUP_REMOVED lines=9> */
.L_x_68:
[----:B------:R-:W-:Y:S05]  /*5900*/  BSYNC B1 ;  /* 0x0000000000017941 */ /* 0x000fea0003800000 */
.L_x_67:
[----:B0-----:R-:W0:Y:S01]  /*5910*/  LDC.64 R8, c[0x0][0x390] ;  /* 0x0000e400ff087b82 */ /* 0x001e220000000a00 */
[----:B-1----:R-:W-:-:S04]  /*5920*/  IMAD.MOV.U32 R5, RZ, RZ, 0x1c80 ;  /* 0x00001c80ff057424 */ /* 0x002fc800078e00ff */
[----:B------:R-:W-:-:S03]  /*5930*/  IMAD R5, R72, R5, 0x1c80 ;  /* 0x00001c8048057424 */ /* 0x000fc600078e0205 */
[----:B------:R-:W1:Y:S01]  /*5940*/  LDC R6, c[0x0][0x3c0] ;  /* 0x0000f000ff067b82 */ /* 0x000e620000000800 */
[----:B0-----:R-:W-:Y:S02]  /*5950*/  ISETP.EQ.U32.AND P1, PT, R8, RZ, PT ;  /* 0x000000ff0800720c */ /* 0x001fe40003f22070 */
[CC--:B-1----:R-:W-:Y:S02]  /*5960*/  ISETP.GE.AND P0, PT, R5.reuse, R6.reuse, PT ;  /* 0x000000060500720c */ /* 0x0c2fe40003f06270 */
[----:B------:R-:W-:Y:S02]  /*5970*/  ISETP.GT.AND P3, PT, R5, R6, PT ;  /* 0x000000060500720c */ /* 0x000fe40003f64270 */
[----:B------:R-:W-:-:S04]  /*5980*/  ISETP.EQ.OR.EX P0, PT, R9, RZ, !P0, P1 ;  /* 0x000000ff0900720c */ /* 0x000fc80004702710 */
[----:B------:R-:W-:-:S13]  /*5990*/  ISETP.GT.U32.OR P0, PT, R39, 0xff, P0 ;  /* 0x000000ff2700780c */ /* 0x000fda0000704470 */
[----:B------:R-:W-:Y:S05]  /*59a0*/  @P0 BRA `(.L_x_75) ;  /* 0x0000000000200947 */ /* 0x000fea0003800000 */
[----:B------:R-:W0:Y:S01]  /*59b0*/  LDS.64 R4, [R13+0x7200] ;  /* 0x007200000d047984 */ /* 0x000e220000000a00 */
[--C-:B------:R-:W-:Y:S02]  /*59c0*/  SHF.R.S32.HI R7, RZ, 0x1f, R52.reuse ;  /* 0x0000001fff077819 */ /* 0x100fe40000011434 */
[C---:B------:R-:W-:Y:S02]  /*59d0*/  LEA R2, P2, R39.reuse, R8, 0x3 ;  /* 0x0000000827027211 */ /* 0x040fe400078418ff */
[----:B0-----:R-:W-:Y:S02]  /*59e0*/  IADD3 R52, P0, P1, R4, R3, R52 ;  /* 0x0000000304347210 */ /* 0x001fe4000791e034 */
[----:B------:R-:W-:Y:S02]  /*59f0*/  SHF.R.S32.HI R4, RZ, 0x1f, R3 ;  /* 0x0000001fff047819 */ /* 0x000fe40000011403 */
[----:B------:R-:W-:Y:S02]  /*5a00*/  LEA.HI.X R3, R39, R9, RZ, 0x3, P2 ;  /* 0x0000000927037211 */ /* 0x000fe400010f1cff */
[----:B------:R-:W-:-:S05]  /*5a10*/  IADD3.X R53, PT, PT, R5, R4, R7, P0, P1 ;  /* 0x0000000405357210 */ /* 0x000fca00007e2407 */
[----:B------:R0:W-:Y:S02]  /*5a20*/  STG.E.64 desc[UR6][R2.64], R52 ;  /* 0x0000003402007986 */ /* 0x0001e4000c101b06 */
.L_x_75:
[----:B------:R-:W-:Y:S05]  /*5a30*/  WARPSYNC.ALL ;  /* 0x0000000000007948 */ /* 0x000fea0003800000 */
[----:B------:R-:W-:Y:S06]  /*5a40*/  BAR.SYNC.DEFER_BLOCKING 0x0 ;  /* 0x0000000000007b1d */ /* 0x000fec0000010000 */
[----:B------:R-:W-:Y:S05]  /*5a50*/  @P3 BRA `(.L_x_76) ;  /* 0x0000000c00503947 */ /* 0x000fea0003800000 */
[----:B------:R-:W0:Y:S01]  /*5a60*/  LDS R9, [R0] ;  /* 0x0000000000097984 */ /* 0x000e220000000800 */
[----:B------:R-:W0:Y:S01]  /*5a70*/  LDCU UR5, c[0x0][0x3c4] ;  /* 0x00007880ff0577ac */ /* 0x000e220008000800 */
[----:B------:R-:W1:Y:S01]  /*5a80*/  LDCU.64 UR8, c[0x0][0x3a0] ;  /* 0x00007400ff0877ac */ /* 0x000e620008000a00 */
[----:B0-----:R-:W-:-:S04]  /*5a90*/  SHF.R.U32.HI R2, RZ, UR5, R9 ;  /* 0x00000005ff027c19 */ /* 0x001fc80008011609 */
[----:B------:R-:W-:-:S05]  /*5aa0*/  LOP3.LUT R2, R2, UR4, RZ, 0x30, !PT ;  /* 0x0000000402027c12 */ /* 0x000fca000f8e30ff */
[----:B------:R-:W-:-:S06]  /*5ab0*/  IMAD R3, R2, 0x8, R73 ;  /* 0x0000000802037824 */ /* 0x000fcc00078e0249 */
[----:B------:R-:W0:Y:S02]  /*5ac0*/  LDS.64 R2, [R3+0x7200] ;  /* 0x0072000003027984 */ /* 0x000e240000000a00 */
[----:B0-----:R-:W-:-:S05]  /*5ad0*/  IADD3 R2, P0, PT, R2, R39, RZ ;  /* 0x0000002702027210 */ /* 0x001fca0007f1e0ff */
[----:B------:R-:W-:Y:S01]  /*5ae0*/  IMAD.X R5, RZ, RZ, R3, P0 ;  /* 0x000000ffff057224 */ /* 0x000fe200000e0603 */
[----:B-1----:R-:W-:-:S04]  /*5af0*/  LEA R4, P0, R2, UR8, 0x2 ;  /* 0x0000000802047c11 */ /* 0x002fc8000f8010ff */
[----:B------:R-:W-:-:S05]  /*5b00*/  LEA.HI.X R5, R2, UR9, R5, 0x2, P0 ;  /* 0x0000000902057c11 */ /* 0x000fca00080f1405 */
[----:B------:R-:W-:Y:S01]  /*5b10*/  STG.E desc[UR6][R4.64], R9 ;  /* 0x0000000904007986 */ /* 0x000fe2000c101906 */
[----:B------:R-:W-:-:S03]  /*5b20*/  NOP ;  /* 0x0000000000007918 */ /* 0x000fc60000000000 */
[----:B------:R-:W0:Y:S02]  /*5b30*/  LDS R11, [R0+0x600] ;  /* 0x00060000000b7984 */ /* 0x000e240000000800 */
[----:B0-----:R-:W-:-:S04]  /*5b40*/  SHF.R.U32.HI R2, RZ, UR5, R11 ;  /* 0x00000005ff027c19 */ /* 0x001fc8000801160b */
[----:B------:R-:W-:-:S05]  /*5b50*/  LOP3.LUT R2, R2, UR4, RZ, 0x30, !PT ;  /* 0x0000000402027c12 */ /* 0x000fca000f8e30ff */
[----:B------:R-:W-:-:S06]  /*5b60*/  IMAD R3, R2, 0x8, R73 ;  /* 0x0000000802037824 */ /* 0x000fcc00078e0249 */
[----:B------:R-:W0:Y:S02]  /*5b70*/  LDS.64 R2, [R3+0x7200] ;  /* 0x0072000003027984 */ /* 0x000e240000000a00 */
[----:B0-----:R-:W-:-:S05]  /*5b80*/  IADD3 R2, P0, PT, R2, R39, RZ ;  /* 0x0000002702027210 */ /* 0x001fca0007f1e0ff */
[----:B------:R-:W-:Y:S01]  /*5b90*/  IMAD.X R7, RZ, RZ, R3, P0 ;  /* 0x000000ffff077224 */ /* 0x000fe200000e0603 */
[----:B------:R-:W-:-:S04]  /*5ba0*/  LEA R6, P0, R2, UR8, 0x2 ;  /* 0x0000000802067c11 */ /* 0x000fc8000f8010ff */
[----:B------:R-:W-:-:S05]  /*5bb0*/  LEA.HI.X R7, R2, UR9, R7, 0x2, P0 ;  /* 0x0000000902077c11 */ /* 0x000fca00080f1407 */
[----:B------:R-:W-:Y:S01]  /*5bc0*/  STG.E desc[UR6][R6.64+0x600], R11 ;  /* 0x0006000b06007986 */ /* 0x000fe2000c101906 */
[----:B------:R-:W-:-:S03]  /*5bd0*/  NOP ;  /* 0x0000000000007918 */ /* 0x000fc60000000000 */
[----:B------:R-:W0:Y:S02]  /*5be0*/  LDS R9, [R0+0xc00] ;  /* 0x000c000000097984 */ /* 0x000e240000000800 */
[----:B0-----:R-:W-:-:S04]  /*5bf0*/  SHF.R.U32.HI R2, RZ, UR5, R9 ;  /* 0x00000005ff027c19 */ /* 0x001fc80008011609 */
[----:B------:R-:W-:-:S05]  /*5c00*/  LOP3.LUT R2, R2, UR4, RZ, 0x30, !PT ;  /* 0x0000000402027c12 */ /* 0x000fca000f8e30ff */
[----:B------:R-:W-:-:S05]  /*5c10*/  IMAD R8, R2, 0x8, R73 ;  /* 0x0000000802087824 */ /* 0x000fca00078e0249 */
        /* <DEDUP_REMOVED lines=182> */
[----:B------:R-:W-:Y:S01]  /*6780*/  NOP ;  /* 0x0000000000007918 */ /* 0x000fe20000000000 */
[----:B------:R-:W-:Y:S05]  /*6790*/  EXIT ;  /* 0x000000000000794d */ /* 0x000fea0003800000 */
.L_x_76:
[----:B0-----:R-:W-:Y:S01]  /*67a0*/  IMAD R3, R72, -0x1c80, R6 ;  /* 0xffffe38048037824 */ /* 0x001fe200078e0206 */
[----:B------:R-:W-:Y:S01]  /*67b0*/  BSSY.RECONVERGENT B0, `(.L_x_77) ;  /* 0x000001c000007945 */ /* 0x000fe20003800200 */
[C---:B------:R-:W-:Y:S02]  /*67c0*/  VIADD R6, R39.reuse, 0x480 ;  /* 0x0000048027067836 */ /* 0x040fe40000000000 */
[C---:B------:R-:W-:Y:S01]  /*67d0*/  VIADD R2, R39.reuse, 0x180 ;  /* 0x0000018027027836 */ /* 0x040fe20000000000 */
[CC--:B------:R-:W-:Y:S01]  /*67e0*/  ISETP.GE.AND P1, PT, R39.reuse, R3.reuse, PT ;  /* 0x000000032700720c */ /* 0x0c0fe20003f26270 */
[C---:B------:R-:W-:Y:S01]  /*67f0*/  VIADD R4, R39.reuse, 0x300 ;  /* 0x0000030027047836 */ /* 0x040fe20000000000 */
[-C--:B------:R-:W-:Y:S01]  /*6800*/  ISETP.GE.AND P4, PT, R6, R3.reuse, PT ;  /* 0x000000030600720c */ /* 0x080fe20003f86270 */
[C---:B------:R-:W-:Y:S01]  /*6810*/  VIADD R6, R39.reuse, 0x900 ;  /* 0x0000090027067836 */ /* 0x040fe20000000000 */
[-C--:B------:R-:W-:Y:S01]  /*6820*/  ISETP.GE.AND P2, PT, R2, R3.reuse, PT ;  /* 0x000000030200720c */ /* 0x080fe20003f46270 */
[C---:B------:R-:W-:Y:S01]  /*6830*/  VIADD R2, R39.reuse, 0x600 ;  /* 0x0000060027027836 */ /* 0x040fe20000000000 */
[-C--:B------:R-:W-:Y:S01]  /*6840*/  ISETP.GE.AND P3, PT, R4, R3.reuse, PT ;  /* 0x000000030400720c */ /* 0x080fe20003f66270 */
[C---:B------:R-:W-:Y:S01]  /*6850*/  VIADD R4, R39.reuse, 0x780 ;  /* 0x0000078027047836 */ /* 0x040fe20000000000 */
[-C--:B------:R-:W-:Y:S01]  /*6860*/  ISETP.GE.AND P0, PT, R6, R3.reuse, PT ;  /* 0x000000030600720c */ /* 0x080fe20003f06270 */
[----:B------:R-:W-:Y:S01]  /*6870*/  VIADD R6, R39, 0xa80 ;  /* 0x00000a8027067836 */ /* 0x000fe20000000000 */
[----:B------:R-:W-:-:S02]  /*6880*/  ISETP.GE.AND P5, PT, R2, R3, PT ;  /* 0x000000030200720c */ /* 0x000fc40003fa6270 */
[----:B------:R-:W-:Y:S01]  /*6890*/  ISETP.GE.AND P6, PT, R4, R3, PT ;  /* 0x000000030400720c */ /* 0x000fe20003fc6270 */
[----:B------:R-:W-:-:S12]  /*68a0*/  @P1 BRA `(.L_x_78) ;  /* 0x0000000000301947 */ /* 0x000fd80003800000 */
[----:B------:R-:W0:Y:S01]  /*68b0*/  LDS R7, [R0] ;  /* 0x0000000000077984 */ /* 0x000e220000000800 */
[----:B------:R-:W0:Y:S01]  /*68c0*/  LDCU UR5, c[0x0][0x3c4] ;  /* 0x00007880ff0577ac */ /* 0x000e220008000800 */
[----:B------:R-:W1:Y:S01]  /*68d0*/  LDCU.64 UR8, c[0x0][0x3a0] ;  /* 0x00007400ff0877ac */ /* 0x000e620008000a00 */
[----:B0-----:R-:W-:-:S04]  /*68e0*/  SHF.R.U32.HI R2, RZ, UR5, R7 ;  /* 0x00000005ff027c19 */ /* 0x001fc80008011607 */
[----:B------:R-:W-:-:S05]  /*68f0*/  LOP3.LUT R2, R2, UR4, RZ, 0x30, !PT ;  /* 0x0000000402027c12 */ /* 0x000fca000f8e30ff */
[----:B------:R-:W-:-:S05]  /*6900*/  IMAD R2, R2, 0x8, R73 ;  /* 0x0000000802027824 */ /* 0x000fca00078e0249 */
[----:B------:R-:W0:Y:S02]  /*6910*/  LDS.64 R4, [R2+0x7200] ;  /* 0x0072000002047984 */ /* 0x000e240000000a00 */
[----:B0-----:R-:W-:-:S05]  /*6920*/  IADD3 R8, P1, PT, R4, R39, RZ ;  /* 0x0000002704087210 */ /* 0x001fca0007f3e0ff */
[----:B------:R-:W-:Y:S01]  /*6930*/  IMAD.X R5, RZ, RZ, R5, P1 ;  /* 0x000000ffff057224 */ /* 0x000fe200008e0605 */
[----:B-1----:R-:W-:-:S04]  /*6940*/  LEA R4, P1, R8, UR8, 0x2 ;  /* 0x0000000808047c11 */ /* 0x002fc8000f8210ff */
[----:B------:R-:W-:-:S05]  /*6950*/  LEA.HI.X R5, R8, UR9, R5, 0x2, P1 ;  /* 0x0000000908057c11 */ /* 0x000fca00088f1405 */
[----:B------:R0:W-:Y:S04]  /*6960*/  STG.E desc[UR6][R4.64], R7 ;  /* 0x0000000704007986 */ /* 0x0001e8000c101906 */
.L_x_78:
[----:B------:R-:W-:Y:S05]  /*6970*/  BSYNC.RECONVERGENT B0 ;  /* 0x0000000000007941 */ /* 0x000fea0003800200 */
.L_x_77:
[----:B------:R-:W-:Y:S01]  /*6980*/  NOP ;  /* 0x0000000000007918 */ /* 0x000fe20000000000 */
[----:B------:R-:W-:Y:S01]  /*6990*/  BSSY.RECONVERGENT B0, `(.L_x_79) ;  /* 0x0000010000007945 */ /* 0x000fe20003800200 */
[----:B------:R-:W-:Y:S02]  /*69a0*/  ISETP.GE.AND P1, PT, R6, R3, PT ;  /* 0x000000030600720c */ /* 0x000fe40003f26270 */
[----:B------:R-:W-:Y:S01]  /*69b0*/  LOP3.LUT R6, R39, 0xc00, RZ, 0xfc, !PT ;  /* 0x00000c0027067812 */ /* 0x000fe200078efcff */
[----:B------:R-:W-:Y:S10]  /*69c0*/  @P2 BRA `(.L_x_80) ;  /* 0x0000000000302947 */ /* 0x000ff40003800000 */
[----:B0-----:R-:W0:Y:S01]  /*69d0*/  LDS R7, [R0+0x600] ;  /* 0x0006000000077984 */ /* 0x001e220000000800 */
        /* <DEDUP_REMOVED lines=11> */
.L_x_80:
[----:B------:R-:W-:Y:S05]  /*6a90*/  BSYNC.RECONVERGENT B0 ;  /* 0x0000000000007941 */ /* 0x000fea0003800200 */
.L_x_79:
[----:B------:R-:W-:Y:S01]  /*6aa0*/  NOP ;  /* 0x0000000000007918 */ /* 0x000fe20000000000 */
[----:B------:R-:W-:Y:S01]  /*6ab0*/  BSSY.RECONVERGENT B0, `(.L_x_81) ;  /* 0x0000010000007945 */ /* 0x000fe20003800200 */
[----:B------:R-:W-:Y:S01]  /*6ac0*/  ISETP.GE.AND P2, PT, R6, R3, PT ;  /* 0x000000030600720c */ /* 0x000fe20003f46270 */
[----:B------:R-:W-:Y:S02]  /*6ad0*/  VIADD R6, R39, 0xd80 ;  /* 0x00000d8027067836 */ /* 0x000fe40000000000 */
[----:B------:R-:W-:Y:S10]  /*6ae0*/  @P3 BRA `(.L_x_82) ;  /* 0x0000000000303947 */ /* 0x000ff40003800000 */
[----:B01----:R-:W0:Y:S01]  /*6af0*/  LDS R7, [R0+0xc00] ;  /* 0x000c000000077984 */ /* 0x003e220000000800 */
        /* <DEDUP_REMOVED lines=11> */
.L_x_82:
[----:B------:R-:W-:Y:S05]  /*6bb0*/  BSYNC.RECONVERGENT B0 ;  /* 0x0000000000007941 */ /* 0x000fea0003800200 */
.L_x_81:
[----:B------:R-:W-:Y:S01]  /*6bc0*/  NOP ;  /* 0x0000000000007918 */ /* 0x000fe20000000000 */
[----:B------:R-:W-:Y:S01]  /*6bd0*/  BSSY.RECONVERGENT B0, `(.L_x_83) ;  /* 0x0000010000007945 */ /* 0x000fe20003800200 */
[----:B------:R-:W-:Y:S01]  /*6be0*/  ISETP.GE.AND P3, PT, R6, R3, PT ;  /* 0x000000030600720c */ /* 0x000fe20003f66270 */
[----:B------:R-:W-:Y:S02]  /*6bf0*/  VIADD R6, R39, 0xf00 ;  /* 0x00000f0027067836 */ /* 0x000fe40000000000 */
[----:B------:R-:W-:Y:S10]  /*6c00*/  @P4 BRA `(.L_x_84) ;  /* 0x0000000000304947 */ /* 0x000ff40003800000 */
[----:B012---:R-:W0:Y:S01]  /*6c10*/  LDS R7, [R0+0x1200] ;  /* 0x0012000000077984 */ /* 0x007e220000000800 */
        /* <DEDUP_REMOVED lines=11> */
.L_x_84:
[----:B------:R-:W-:Y:S05]  /*6cd0*/  BSYNC.RECONVERGENT B0 ;  /* 0x0000000000007941 */ /* 0x000fea0003800200 */
.L_x_83:
[----:B------:R-:W-:Y:S01]  /*6ce0*/  NOP ;  /* 0x0000000000007918 */ /* 0x000fe20000000000 */
[----:B------:R-:W-:Y:S01]  /*6cf0*/  BSSY.RECONVERGENT B0, `(.L_x_85) ;  /* 0x0000010000007945 */ /* 0x000fe20003800200 */
[----:B------:R-:W-:Y:S01]  /*6d00*/  ISETP.GE.AND P4, PT, R6, R3, PT ;  /* 0x000000030600720c */ /* 0x000fe20003f86270 */
[----:B------:R-:W-:Y:S02]  /*6d10*/  VIADD R6, R39, 0x1080 ;  /* 0x0000108027067836 */ /* 0x000fe40000000000 */
[----:B------:R-:W-:Y:S10]  /*6d20*/  @P5 BRA `(.L_x_86) ;  /* 0x0000000000305947 */ /* 0x000ff40003800000 */
[----:B0123--:R-:W0:Y:S01]  /*6d30*/  LDS R7, [R0+0x1800] ;  /* 0x0018000000077984 */ /* 0x00fe220000000800 */
        /* <DEDUP_REMOVED lines=11> */
.L_x_86:
[----:B------:R-:W-:Y:S05]  /*6df0*/  BSYNC.RECONVERGENT B0 ;  /* 0x0000000000007941 */ /* 0x000fea0003800200 */
.L_x_85:
[----:B------:R-:W-:Y:S01]  /*6e00*/  NOP ;  /* 0x0000000000007918 */ /* 0x000fe20000000000 */
[----:B------:R-:W-:Y:S01]  /*6e10*/  BSSY.RECONVERGENT B0, `(.L_x_87) ;  /* 0x0000010000007945 */ /* 0x000fe20003800200 */
[----:B------:R-:W-:Y:S01]  /*6e20*/  ISETP.GE.AND P5, PT, R6, R3, PT ;  /* 0x000000030600720c */ /* 0x000fe20003fa6270 */
[----:B------:R-:W-:Y:S02]  /*6e30*/  VIADD R6, R39, 0x1200 ;  /* 0x0000120027067836 */ /* 0x000fe40000000000 */
[----:B------:R-:W-:Y:S10]  /*6e40*/  @P6 BRA `(.L_x_88) ;  /* 0x0000000000306947 */ /* 0x000ff40003800000 */
[----:B01234-:R-:W0:Y:S01]  /*6e50*/  LDS R7, [R0+0x1e00] ;  /* 0x001e000000077984 */ /* 0x01fe220000000800 */
        /* <DEDUP_REMOVED lines=11> */
.L_x_88:
[----:B------:R-:W-:Y:S05]  /*6f10*/  BSYNC.RECONVERGENT B0 ;  /* 0x0000000000007941 */ /* 0x000fea0003800200 */
.L_x_87:
        /* <DEDUP_REMOVED lines=17> */
.L_x_90:
[----:B------:R-:W-:Y:S05]  /*7030*/  BSYNC.RECONVERGENT B0 ;  /* 0x0000000000007941 */ /* 0x000fea0003800200 */
.L_x_89:
        /* <DEDUP_REMOVED lines=17> */
.L_x_92:
[----:B------:R-:W-:Y:S05]  /*7150*/  BSYNC.RECONVERGENT B0 ;  /* 0x0000000000007941 */ /* 0x000fea0003800200 */
.L_x_91:
        /* <DEDUP_REMOVED lines=17> */
.L_x_94:
[----:B------:R-:W-:Y:S05]  /*7270*/  BSYNC.RECONVERGENT B0 ;  /* 0x0000000000007941 */ /* 0x000fea0003800200 */
.L_x_93:
[----:B------:R-:W-:Y:S01]  /*7280*/  NOP ;  /* 0x0000000000007918 */ /* 0x000fe20000000000 */
[----:B------:R-:W-:Y:S01]  /*7290*/  BSSY.RECONVERGENT B0, `(.L_x_95) ;  /* 0x0000010000007945 */ /* 0x000fe20003800200 */
[----:B------:R-:W-:Y:S02]  /*72a0*/  ISETP.GE.AND P2, PT, R6, R3, PT ;  /* 0x000000030600720c */ /* 0x000fe40003f46270 */
[----:B------:R-:W-:Y:S01]  /*72b0*/  LOP3.LUT R6, R39, 0x1800, RZ, 0xfc, !PT ;  /* 0x0000180027067812 */ /* 0x000fe200078efcff */
        /* <DEDUP_REMOVED lines=13> */
.L_x_96:
[----:B------:R-:W-:Y:S05]  /*7390*/  BSYNC.RECONVERGENT B0 ;  /* 0x0000000000007941 */ /* 0x000fea0003800200 */
.L_x_95:
        /* <DEDUP_REMOVED lines=17> */
.L_x_98:
[----:B------:R-:W-:Y:S05]  /*74b0*/  BSYNC.RECONVERGENT B0 ;  /* 0x0000000000007941 */ /* 0x000fea0003800200 */
.L_x_97:
[----:B------:R-:W-:Y:S01]  /*74c0*/  NOP ;  /* 0x0000000000007918 */ /* 0x000fe20000000000 */
[----:B------:R-:W-:Y:S01]  /*74d0*/  BSSY.RECONVERGENT B0, `(.L_x_99) ;  /* 0x000000f000007945 */ /* 0x000fe20003800200 */
[----:B------:R-:W-:-:S03]  /*74e0*/  ISETP.GE.AND P4, PT, R6, R3, PT ;  /* 0x000000030600720c */ /* 0x000fc60003f86270 */
        /* <DEDUP_REMOVED lines=13> */
.L_x_100:
[----:B------:R-:W-:Y:S05]  /*75c0*/  BSYNC.RECONVERGENT B0 ;  /* 0x0000000000007941 */ /* 0x000fea0003800200 */
.L_x_99:
[----:B------:R-:W-:Y:S01]  /*75d0*/  NOP ;  /* 0x0000000000007918 */ /* 0x000fe20000000000 */
[----:B------:R-:W-:Y:S04]  /*75e0*/  BSSY.RECONVERGENT B0, `(.L_x_101) ;  /* 0x000000e000007945 */ /* 0x000fe80003800200 */
[----:B------:R-:W-:Y:S05]  /*75f0*/  @P6 BRA `(.L_x_102) ;  /* 0x0000000000306947 */ /* 0x000fea0003800000 */
        /* <DEDUP_REMOVED lines=12> */
.L_x_102:
[----:B------:R-:W-:Y:S05]  /*76c0*/  BSYNC.RECONVERGENT B0 ;  /* 0x0000000000007941 */ /* 0x000fea0003800200 */
.L_x_101:
        /* <DEDUP_REMOVED lines=15> */
.L_x_104:
[----:B------:R-:W-:Y:S05]  /*77c0*/  BSYNC.RECONVERGENT B0 ;  /* 0x0000000000007941 */ /* 0x000fea0003800200 */
.L_x_103:
        /* <DEDUP_REMOVED lines=15> */
.L_x_106:
[----:B------:R-:W-:Y:S05]  /*78c0*/  BSYNC.RECONVERGENT B0 ;  /* 0x0000000000007941 */ /* 0x000fea0003800200 */
.L_x_105:
        /* <DEDUP_REMOVED lines=15> */
.L_x_108:
[----:B------:R-:W-:Y:S05]  /*79c0*/  BSYNC.RECONVERGENT B0 ;  /* 0x0000000000007941 */ /* 0x000fea0003800200 */
.L_x_107:
        /* <DEDUP_REMOVED lines=15> */
.L_x_110:
[----:B------:R-:W-:Y:S05]  /*7ac0*/  BSYNC.RECONVERGENT B0 ;  /* 0x0000000000007941 */ /* 0x000fea0003800200 */
.L_x_109:
        /* <DEDUP_REMOVED lines=15> */
.L_x_112:
[----:B------:R-:W-:Y:S05]  /*7bc0*/  BSYNC.RECONVERGENT B0 ;  /* 0x0000000000007941 */ /* 0x000fea0003800200 */
.L_x_111:
[----:B------:R-:W-:Y:S01]  /*7bd0*/  NOP ;  /* 0x0000000000007918 */ /* 0x000fe20000000000 */
[----:B01234-:R-:W0:Y:S01]  /*7be0*/  LDS R7, [R0+0x6c00] ;  /* 0x006c000000077984 */ /* 0x01fe220000000800 */
[----:B------:R-:W0:Y:S02]  /*7bf0*/  LDCU UR5, c[0x0][0x3c4] ;  /* 0x00007880ff0577ac */ /* 0x000e240008000800 */
[----:B0-----:R-:W-:-:S04]  /*7c00*/  SHF.R.U32.HI R2, RZ, UR5, R7 ;  /* 0x00000005ff027c19 */ /* 0x001fc80008011607 */
[----:B------:R-:W-:-:S05]  /*7c10*/  LOP3.LUT R2, R2, UR4, RZ, 0x30, !PT ;  /* 0x0000000402027c12 */ /* 0x000fca000f8e30ff */
[----:B------:R-:W-:Y:S02]  /*7c20*/  IMAD R4, R2, 0x8, R73 ;  /* 0x0000000802047824 */ /* 0x000fe400078e0249 */
[----:B------:R-:W-:-:S04]  /*7c30*/  VIADD R2, R39, 0x1b00 ;  /* 0x00001b0027027836 */ /* 0x000fc80000000000 */
[----:B------:R-:W0:Y:S01]  /*7c40*/  LDS.64 R4, [R4+0x7200] ;  /* 0x0072000004047984 */ /* 0x000e220000000a00 */
[----:B------:R-:W-:-:S13]  /*7c50*/  ISETP.GE.AND P0, PT, R2, R3, PT ;  /* 0x000000030200720c */ /* 0x000fda0003f06270 */
[----:B------:R-:W1:Y:S01]  /*7c60*/  @!P0 LDC.64 R2, c[0x0][0x3a0] ;  /* 0x0000e800ff028b82 */ /* 0x000e620000000a00 */
[----:B0-----:R-:W-:-:S05]  /*7c70*/  IADD3 R38, P1, PT, R4, R39, RZ ;  /* 0x0000002704267210 */ /* 0x001fca0007f3e0ff */
[----:B------:R-:W-:Y:S01]  /*7c80*/  IMAD.X R5, RZ, RZ, R5, P1 ;  /* 0x000000ffff057224 */ /* 0x000fe200008e0605 */
[----:B-1----:R-:W-:-:S04]  /*7c90*/  @!P0 LEA R2, P1, R38, R2, 0x2 ;  /* 0x0000000226028211 */ /* 0x002fc800078210ff */
[----:B------:R-:W-:-:S05]  /*7ca0*/  @!P0 LEA.HI.X R3, R38, R3, R5, 0x2, P1 ;  /* 0x0000000326038211 */ /* 0x000fca00008f1405 */
[----:B------:R-:W-:Y:S01]  /*7cb0*/  @!P0 STG.E desc[UR6][R2.64+0x6c00], R7 ;  /* 0x006c000702008986 */ /* 0x000fe2000c101906 */
[----:B------:R-:W-:Y:S01]  /*7cc0*/  NOP ;  /* 0x0000000000007918 */ /* 0x000fe20000000000 */
[----:B------:R-:W-:Y:S05]  /*7cd0*/  EXIT ;  /* 0x000000000000794d */ /* 0x000fea0003800000 */
.L_x_26:
[----:B------:R-:W-:Y:S02]  /*7ce0*/  IMAD.MOV.U32 R0, RZ, RZ, 0x1 ;  /* 0x00000001ff007424 */ /* 0x000fe400078e00ff */
[----:B------:R-:W-:Y:S02]  /*7cf0*/  IMAD.MOV.U32 R77, RZ, RZ, R2 ;  /* 0x000000ffff4d7224 */ /* 0x000fe400078e0002 */
[----:B------:R-:W-:Y:S02]  /*7d00*/  IMAD.MOV.U32 R75, RZ, RZ, RZ ;  /* 0x000000ffff4b7224 */ /* 0x000fe400078e00ff */
[----:B------:R-:W-:-:S07]  /*7d10*/  IMAD.MOV.U32 R76, RZ, RZ, -0x1 ;  /* 0xffffffffff4c7424 */ /* 0x000fce00078e00ff */
[----:B------:R-:W-:Y:S05]  /*7d20*/  WARPSYNC.COLLECTIVE R76, `(.L_x_113) ;  /* 0x000000004c087348 */ /* 0x000fea0003c00000 */
[----:B------:R0:W1:Y:S02]  /*7d30*/  SHFL.UP P0, R0, R77, R0, R75 ;  /* 0x040000004d007389 */ /* 0x000064000000004b */
[----:B01----:R-:W-:Y:S05]  /*7d40*/  ENDCOLLECTIVE ;  /* 0x000000000000791b */ /* 0x003fea0003800000 */
.L_x_113:
[----:B------:R-:W-:Y:S02]  /*7d50*/  IMAD.MOV.U32 R77, RZ, RZ, R0 ;  /* 0x000000ffff4d7224 */ /* 0x000fe400078e0000 */
[----:B------:R-:W-:Y:S02]  /*7d60*/  IMAD.MOV.U32 R0, RZ, RZ, 0x2 ;  /* 0x00000002ff007424 */ /* 0x000fe400078e00ff */
[----:B------:R-:W-:-:S07]  /*7d70*/  @P0 IMAD.IADD R77, R2, 0x1, R77 ;  /* 0x00000001024d0824 */ /* 0x000fce00078e024d */
[----:B------:R-:W-:Y:S05]  /*7d80*/  WARPSYNC.COLLECTIVE R76, `(.L_x_114) ;  /* 0x000000004c087348 */ /* 0x000fea0003c00000 */
[----:B------:R0:W1:Y:S02]  /*7d90*/  SHFL.UP P0, R0, R77, R0, R75 ;  /* 0x040000004d007389 */ /* 0x000064000000004b */
[----:B01----:R-:W-:Y:S05]  /*7da0*/  ENDCOLLECTIVE ;  /* 0x000000000000791b */ /* 0x003fea0003800000 */
.L_x_114:
[----:B------:R-:W-:Y:S02]  /*7db0*/  IMAD.MOV.U32 R74, RZ, RZ, R0 ;  /* 0x000000ffff4a7224 */ /* 0x000fe400078e0000 */
[----:B------:R-:W-:Y:S02]  /*7dc0*/  IMAD.MOV.U32 R0, RZ, RZ, 0x4 ;  /* 0x00000004ff007424 */ /* 0x000fe400078e00ff */
[----:B------:R-:W-:-:S04]  /*7dd0*/  @P0 IMAD.IADD R74, R77, 0x1, R74 ;  /* 0x000000014d4a0824 */ /* 0x000fc800078e024a */
[----:B------:R-:W-:-:S07]  /*7de0*/  IMAD.MOV.U32 R77, RZ, RZ, R74 ;  /* 0x000000ffff4d7224 */ /* 0x000fce00078e004a */
[----:B------:R-:W-:Y:S05]  /*7df0*/  WARPSYNC.COLLECTIVE R76, `(.L_x_115) ;  /* 0x000000004c087348 */ /* 0x000fea0003c00000 */
[----:B------:R0:W1:Y:S02]  /*7e00*/  SHFL.UP P0, R0, R77, R0, R75 ;  /* 0x040000004d007389 */ /* 0x000064000000004b */
[----:B01----:R-:W-:Y:S05]  /*7e10*/  ENDCOLLECTIVE ;  /* 0x000000000000791b */ /* 0x003fea0003800000 */
.L_x_115:
[----:B------:R-:W-:Y:S02]  /*7e20*/  IMAD.MOV.U32 R77, RZ, RZ, R0 ;  /* 0x000000ffff4d7224 */ /* 0x000fe400078e0000 */
[----:B------:R-:W-:Y:S02]  /*7e30*/  IMAD.MOV.U32 R0, RZ, RZ, 0x8 ;  /* 0x00000008ff007424 */ /* 0x000fe400078e00ff */
[----:B------:R-:W-:-:S07]  /*7e40*/  @P0 IMAD.IADD R77, R74, 0x1, R77 ;  /* 0x000000014a4d0824 */ /* 0x000fce00078e024d */
[----:B------:R-:W-:Y:S05]  /*7e50*/  WARPSYNC.COLLECTIVE R76, `(.L_x_116) ;  /* 0x000000004c087348 */ /* 0x000fea0003c00000 */
[----:B------:R0:W1:Y:S02]  /*7e60*/  SHFL.UP P0, R0, R77, R0, R75 ;  /* 0x040000004d007389 */ /* 0x000064000000004b */
[----:B01----:R-:W-:Y:S05]  /*7e70*/  ENDCOLLECTIVE ;  /* 0x000000000000791b */ /* 0x003fea0003800000 */
.L_x_116:
[----:B------:R-:W-:Y:S02]  /*7e80*/  IMAD.MOV.U32 R74, RZ, RZ, R0 ;  /* 0x000000ffff4a7224 */ /* 0x000fe400078e0000 */
[----:B------:R-:W-:Y:S02]  /*7e90*/  IMAD.MOV.U32 R0, RZ, RZ, 0x10 ;  /* 0x00000010ff007424 */ /* 0x000fe400078e00ff */
[----:B------:R-:W-:-:S04]  /*7ea0*/  @P0 IMAD.IADD R74, R77, 0x1, R74 ;  /* 0x000000014d4a0824 */ /* 0x000fc800078e024a */
[----:B------:R-:W-:-:S07]  /*7eb0*/  IMAD.MOV.U32 R77, RZ, RZ, R74 ;  /* 0x000000ffff4d7224 */ /* 0x000fce00078e004a */
[----:B------:R-:W-:Y:S05]  /*7ec0*/  WARPSYNC.COLLECTIVE R76, `(.L_x_117) ;  /* 0x000000004c087348 */ /* 0x000fea0003c00000 */
[----:B------:R0:W1:Y:S02]  /*7ed0*/  SHFL.UP P0, R0, R77, R0, R75 ;  /* 0x040000004d007389 */ /* 0x000064000000004b */
[----:B01----:R-:W-:Y:S05]  /*7ee0*/  ENDCOLLECTIVE ;  /* 0x000000000000791b */ /* 0x003fea0003800000 */
.L_x_117:
[----:B------:R-:W-:Y:S05]  /*7ef0*/  BRA `(.L_x_118) ;  /* 0xffffffa4001c7947 */ /* 0x000fea000383ffff */
.L_x_119:
[----:B------:R-:W-:-:S00]  /*7f00*/  BRA `(.L_x_119) ;  /* 0xfffffffc00fc7947 */ /* 0x000fc0000383ffff */
[----:B------:R-:W-:-:S00]  /*7f10*/  NOP ;  /* 0x0000000000007918 */ /* 0x000fc00000000000 */
        /* <DEDUP_REMOVED lines=14> */
.L_x_249:


//--------------------- .text._ZN3cub18CUB_300001_SM_10006detail10radix_sort33DeviceRadixSortExclusiveSumKernelINS1_5radix10policy_hubIjNS0_8NullTypeEyE10Policy1000EyEEvPT0_ --------------------------
	.section	.text._ZN3cub18CUB_300001_SM_10006detail10radix_sort33DeviceRadixSortExclusiveSumKernelINS1_5radix10policy_hubIjNS0_8NullTypeEyE10Policy1000EyEEvPT0_,"ax",@progbits
	.align	128
        .global         _ZN3cub18CUB_300001_SM_10006detail10radix_sort33DeviceRadixSortExclusiveSumKernelINS1_5radix10policy_hubIjNS0_8NullTypeEyE10Policy1000EyEEvPT0_
        .type           _ZN3cub18CUB_300001_SM_10006detail10radix_sort33DeviceRadixSortExclusiveSumKernelINS1_5radix10policy_hubIjNS0_8NullTypeEyE10Policy1000EyEEvPT0_,@function
        .size           _ZN3cub18CUB_300001_SM_10006detail10radix_sort33DeviceRadixSortExclusiveSumKernelINS1_5radix10policy_hubIjNS0_8NullTypeEyE10Policy1000EyEEvPT0_,(.L_x_250 - _ZN3cub18CUB_300001_SM_10006detail10radix_sort33DeviceRadixSortExclusiveSumKernelINS1_5radix10policy_hubIjNS0_8NullTypeEyE10Policy1000EyEEvPT0_)
        .other          _ZN3cub18CUB_300001_SM_10006detail10radix_sort33DeviceRadixSortExclusiveSumKernelINS1_5radix10policy_hubIjNS0_8NullTypeEyE10Policy1000EyEEvPT0_,@"STO_CUDA_ENTRY STV_DEFAULT"
_ZN3cub18CUB_300001_SM_10006detail10radix_sort33DeviceRadixSortExclusiveSumKernelINS1_5radix10policy_hubIjNS0_8NullTypeEyE10Policy1000EyEEvPT0_:
.text._ZN3cub18CUB_300001_SM_10006detail10radix_sort33DeviceRadixSortExclusiveSumKernelINS1_5radix10policy_hubIjNS0_8NullTypeEyE10Policy1000EyEEvPT0_:
[----:B------:R-:W-:Y:S01]  /*0000*/  LDC R1, c[0x0][0x37c] ;  /* 0x0000df00ff017b82 */ /* 0x000fe20000000800 */
[----:B------:R-:W0:Y:S07]  /*0010*/  S2R R18, SR_TID.X ;  /* 0x0000000000127919 */ /* 0x000e2e0000002100 */
[----:B------:R-:W1:Y:S01]  /*0020*/  LDC.64 R16, c[0x0][0x380] ;  /* 0x0000e000ff107b82 */ /* 0x000e620000000a00 */
[----:B------:R-:W2:Y:S01]  /*0030*/  LDCU.64 UR4, c[0x0][0x358] ;  /* 0x00006b00ff0477ac */ /* 0x000ea20008000a00 */
[----:B------:R-:W3:Y:S01]  /*0040*/  S2R R5, SR_CTAID.X ;  /* 0x0000000000057919 */ /* 0x000ee20000002500 */
[----:B0-----:R-:W-:Y:S01]  /*0050*/  ISETP.GT.U32.AND P1, PT, R18, 0xff, PT ;  /* 0x000000ff1200780c */ /* 0x001fe20003f24070 */
[----:B---3--:R-:W-:-:S04]  /*0060*/  IMAD R5, R5, 0x100, R18 ;  /* 0x0000010005057824 */ /* 0x008fc800078e0212 */
[----:B-1----:R-:W-:-:S08]  /*0070*/  IMAD.WIDE R16, R5, 0x8, R16 ;  /* 0x0000000805107825 */ /* 0x002fd000078e0210 */
[----:B--2---:R-:W2:Y:S01]  /*0080*/  @!P1 LDG.E.64 R2, desc[UR4][R16.64] ;  /* 0x0000000410029981 */ /* 0x004ea2000c1e1b00 */
[----:B------:R-:W-:Y:S02]  /*0090*/  MOV R0, 0x400 ;  /* 0x0000040000007802 */ /* 0x000fe40000000f00 */
[C---:B------:R-:W-:Y:S01]  /*00a0*/  ISETP.GT.U32.AND P0, PT, R18.reuse, 0x1f, PT ;  /* 0x0000001f1200780c */ /* 0x040fe20003f04070 */
[----:B------:R-:W0:Y:S02]  /*00b0*/  S2R R5, SR_CgaCtaId ;  /* 0x0000000000057919 */ /* 0x000e240000008800 */
[----:B0-----:R-:W-:Y:S02]  /*00c0*/  LEA R5, R5, R0, 0x18 ;  /* 0x0000000005057211 */ /* 0x001fe400078ec0ff */
[----:B------:R-:W-:-:S05]  /*00d0*/  LEA.HI R0, R18, R18, RZ, 0x1d ;  /* 0x0000001212007211 */ /* 0x000fca00078fe8ff */
[----:B------:R-:W-:-:S05]  /*00e0*/  IMAD R0, R0, 0x8, R5 ;  /* 0x0000000800007824 */ /* 0x000fca00078e0205 */
[----:B--2---:R0:W-:Y:S01]  /*00f0*/  STS.64 [R0+0x10], R2 ;  /* 0x0000100200007388 */ /* 0x0041e20000000a00 */
[----:B------:R-:W-:Y:S06]  /*0100*/  BAR.SYNC.DEFER_BLOCKING 0x0 ;  /* 0x0000000000007b1d */ /* 0x000fec0000010000 */
[----:B------:R-:W-:Y:S05]  /*0110*/  @P0 BRA `(.L_x_120) ;  /* 0x0000000400240947 */ /* 0x000fea0003800000 */
[----:B------:R-:W-:Y:S01]  /*0120*/  IMAD R18, R18, 0x48, R5 ;  /* 0x0000004812127824 */ /* 0x000fe200078e0205 */
[----:B------:R-:W-:-:S04]  /*0130*/  UMOV UR6, 0xffffffff ;  /* 0xffffffff00067882 */ /* 0x000fc80000000000 */
[----:B------:R-:W-:Y:S04]  /*0140*/  LDS.64 R14, [R18+0x10] ;  /* 0x00001000120e7984 */ /* 0x000fe80000000a00 */
[----:B------:R-:W-:Y:S04]  /*0150*/  LDS.64 R12, [R18+0x18] ;  /* 0x00001800120c7984 */ /* 0x000fe80000000a00 */
[----:B------:R-:W1:Y:S04]  /*0160*/  LDS.64 R10, [R18+0x20] ;  /* 0x00002000120a7984 */ /* 0x000e680000000a00 */
[----:B------:R-:W-:Y:S04]  /*0170*/  LDS.64 R8, [R18+0x28] ;  /* 0x0000280012087984 */ /* 0x000fe80000000a00 */
[----:B------:R-:W2:Y:S04]  /*0180*/  LDS.64 R6, [R18+0x30] ;  /* 0x0000300012067984 */ /* 0x000ea80000000a00 */
[----:B------:R-:W-:Y:S04]  /*0190*/  LDS.64 R4, [R18+0x38] ;  /* 0x0000380012047984 */ /* 0x000fe80000000a00 */
[----:B0-----:R-:W0:Y:S04]  /*01a0*/  LDS.64 R2, [R18+0x40] ;  /* 0x0000400012027984 */ /* 0x001e280000000a00 */
[----:B------:R-:W3:Y:S01]  /*01b0*/  LDS.64 R20, [R18+0x48] ;  /* 0x0000480012147984 */ /* 0x000ee20000000a00 */
[----:B-1----:R-:W-:-:S04]  /*01c0*/  IADD3 R19, P3, P4, R10, R12, R14 ;  /* 0x0000000c0a137210 */ /* 0x002fc80007c7e00e */
[----:B------:R-:W-:Y:S02]  /*01d0*/  IADD3.X R23, PT, PT, R11, R13, R15, P3, P4 ;  /* 0x0000000d0b177210 */ /* 0x000fe40001fe840f */
[----:B--2---:R-:W-:-:S04]  /*01e0*/  IADD3 R19, P0, P2, R6, R19, R8 ;  /* 0x0000001306137210 */ /* 0x004fc80007a1e008 */
[----:B------:R-:W-:Y:S02]  /*01f0*/  IADD3.X R23, PT, PT, R7, R23, R9, P0, P2 ;  /* 0x0000001707177210 */ /* 0x000fe400007e4409 */
[----:B0-----:R-:W-:-:S04]  /*0200*/  IADD3 R19, P3, P4, R2, R19, R4 ;  /* 0x0000001302137210 */ /* 0x001fc80007c7e004 */
[----:B---3--:R-:W-:Y:S02]  /*0210*/  IADD3 R20, P0, PT, R20, R19, RZ ;  /* 0x0000001314147210 */ /* 0x008fe40007f1e0ff */
[----:B------:R-:W-:-:S05]  /*0220*/  IADD3.X R19, PT, PT, R3, R23, R5, P3, P4 ;  /* 0x0000001703137210 */ /* 0x000fca0001fe8405 */
[----:B------:R-:W-:Y:S01]  /*0230*/  IMAD.X R19, R21, 0x1, R19, P0 ;  /* 0x0000000115137824 */ /* 0x000fe200000e0613 */
[----:B------:R-:W-:Y:S06]  /*0240*/  BRA.DIV UR6, `(.L_x_121) ;  /* 0x0000000206f07947 */ /* 0x000fec000b800000 */
[----:B------:R-:W0:Y:S04]  /*0250*/  SHFL.UP PT, R27, R20, 0x1, RZ ;  /* 0x04200000141b7989 */ /* 0x000e2800000e00ff */
[----:B------:R-:W1:Y:S01]  /*0260*/  SHFL.UP P0, R25, R19, 0x1, RZ ;  /* 0x0420000013197989 */ /* 0x000e6200000000ff */
[----:B0-----:R-:W-:-:S04]  /*0270*/  IADD3 R22, P2, PT, R27, R20, RZ ;  /* 0x000000141b167210 */ /* 0x001fc80007f5e0ff */
[----:B-1----:R-:W-:Y:S01]  /*0280*/  SEL R27, R22, R27, P0 ;  /* 0x0000001b161b7207 */ /* 0x002fe20000000000 */
[----:B------:R-:W-:-:S04]  /*0290*/  IMAD.X R26, R25, 0x1, R19, P2 ;  /* 0x00000001191a7824 */ /* 0x000fc800010e0613 */
[----:B------:R-:W0:Y:S01]  /*02a0*/  SHFL.UP PT, R28, R27, 0x2, RZ ;  /* 0x044000001b1c7989 */ /* 0x000e2200000e00ff */
[----:B------:R-:W-:-:S05]  /*02b0*/  SEL R26, R26, R25, P0 ;  /* 0x000000191a1a7207 */ /* 0x000fca0000000000 */
[----:B------:R-:W1:Y:S01]  /*02c0*/  SHFL.UP P0, R25, R26, 0x2, RZ ;  /* 0x044000001a197989 */ /* 0x000e6200000000ff */
[----:B0-----:R-:W-:-:S05]  /*02d0*/  IADD3 R21, P2, PT, R28, R27, RZ ;  /* 0x0000001b1c157210 */ /* 0x001fca0007f5e0ff */
[----:B-1----:R-:W-:Y:S01]  /*02e0*/  IMAD.X R22, R25, 0x1, R26, P2 ;  /* 0x0000000119167824 */ /* 0x002fe200010e061a */
[----:B------:R-:W-:-:S04]  /*02f0*/  SEL R28, R21, R28, P0 ;  /* 0x0000001c151c7207 */ /* 0x000fc80000000000 */
[----:B------:R-:W-:Y:S01]  /*0300*/  SEL R29, R22, R25, P0 ;  /* 0x00000019161d7207 */ /* 0x000fe20000000000 */
        /* <DEDUP_REMOVED lines=12> */
[----:B------:R0:W1:Y:S04]  /*03d0*/  SHFL.UP PT, R28, R27, 0x10, RZ ;  /* 0x060000001b1c7989 */ /* 0x00006800000e00ff */
[----:B------:R0:W2:Y:S02]  /*03e0*/  SHFL.UP P0, R25, R26, 0x10, RZ ;  /* 0x060000001a197989 */ /* 0x0000a400000000ff */
.L_x_132:
[----:B-1----:R-:W-:-:S04]  /*03f0*/  IADD3 R21, P2, PT, R28, R27, RZ ;  /* 0x0000001b1c157210 */ /* 0x002fc80007f5e0ff */
[----:B--2---:R-:W-:Y:S01]  /*0400*/  SEL R21, R21, R28, P0 ;  /* 0x0000001c15157207 */ /* 0x004fe20000000000 */
[----:B------:R-:W-:-:S05]  /*0410*/  IMAD.X R22, R25, 0x1, R26, P2 ;  /* 0x0000000119167824 */ /* 0x000fca00010e061a */
[----:B------:R-:W-:Y:S02]  /*0420*/  SEL R22, R22, R25, P0 ;  /* 0x0000001916167207 */ /* 0x000fe40000000000 */
[----:B------:R-:W-:-:S05]  /*0430*/  IADD3 R20, P0, PT, R21, -R20, RZ ;  /* 0x8000001415147210 */ /* 0x000fca0007f1e0ff */
[----:B------:R-:W-:Y:S01]  /*0440*/  IMAD.X R21, R22, 0x1, ~R19, P0 ;  /* 0x0000000116157824 */ /* 0x000fe200000e0e13 */
[----:B------:R-:W-:-:S04]  /*0450*/  IADD3 R14, P0, PT, R14, R20, RZ ;  /* 0x000000140e0e7210 */ /* 0x000fc80007f1e0ff */
[----:B------:R1:W-:Y:S01]  /*0460*/  STS.64 [R18+0x10], R20 ;  /* 0x0000101412007388 */ /* 0x0003e20000000a00 */
[----:B------:R-:W-:Y:S01]  /*0470*/  IMAD.X R15, R15, 0x1, R21, P0 ;  /* 0x000000010f0f7824 */ /* 0x000fe200000e0615 */
        /* <DEDUP_REMOVED lines=17> */
[----:B------:R-:W-:-:S05]  /*0590*/  IMAD.X R3, R3, 0x1, R5, P0 ;  /* 0x0000000103037824 */ /* 0x000fca00000e0605 */
[----:B------:R1:W-:Y:S03]  /*05a0*/  STS.64 [R18+0x48], R2 ;  /* 0x0000480212007388 */ /* 0x0003e60000000a00 */
.L_x_120:
[----:B------:R-:W-:Y:S05]  /*05b0*/  WARPSYNC.ALL ;  /* 0x0000000000007948 */ /* 0x000fea0003800000 */
[----:B------:R-:W-:Y:S06]  /*05c0*/  BAR.SYNC.DEFER_BLOCKING 0x0 ;  /* 0x0000000000007b1d */ /* 0x000fec0000010000 */
[----:B------:R-:W-:Y:S05]  /*05d0*/  @P1 EXIT ;  /* 0x000000000000194d */ /* 0x000fea0003800000 */
[----:B01----:R-:W0:Y:S04]  /*05e0*/  LDS.64 R2, [R0+0x10] ;  /* 0x0000100000027984 */ /* 0x003e280000000a00 */
[----:B0-----:R-:W-:Y:S01]  /*05f0*/  STG.E.64 desc[UR4][R16.64], R2 ;  /* 0x0000000210007986 */ /* 0x001fe2000c101b04 */
[----:B------:R-:W-:Y:S05]  /*0600*/  EXIT ;  /* 0x000000000000794d */ /* 0x000fea0003800000 */
.L_x_121:
[----:B------:R-:W-:Y:S02]  /*0610*/  IMAD.MOV.U32 R24, RZ, RZ, R20 ;  /* 0x000000ffff187224 */ /* 0x000fe400078e0014 */
[----:B------:R-:W-:Y:S02]  /*0620*/  IMAD.MOV.U32 R23, RZ, RZ, 0x1 ;  /* 0x00000001ff177424 */ /* 0x000fe400078e00ff */
[----:B------:R-:W-:Y:S02]  /*0630*/  IMAD.MOV.U32 R22, RZ, RZ, RZ ;  /* 0x000000ffff167224 */ /* 0x000fe400078e00ff */
[----:B------:R-:W-:-:S07]  /*0640*/  IMAD.MOV.U32 R21, RZ, RZ, -0x1 ;  /* 0xffffffffff157424 */ /* 0x000fce00078e00ff */
[----:B------:R-:W-:Y:S05]  /*0650*/  WARPSYNC.COLLECTIVE R21, `(.L_x_122) ;  /* 0x0000000015087348 */ /* 0x000fea0003c00000 */
[----:B------:R0:W1:Y:S02]  /*0660*/  SHFL.UP P0, R25, R24, R23, R22 ;  /* 0x0400001718197389 */ /* 0x0000640000000016 */
[----:B01----:R-:W-:Y:S05]  /*0670*/  ENDCOLLECTIVE ;  /* 0x000000000000791b */ /* 0x003fea0003800000 */
.L_x_122:
[----:B------:R-:W-:Y:S02]  /*0680*/  IMAD.MOV.U32 R24, RZ, RZ, R19 ;  /* 0x000000ffff187224 */ /* 0x000fe400078e0013 */
[----:B------:R-:W-:-:S07]  /*0690*/  IMAD.MOV.U32 R27, RZ, RZ, R25 ;  /* 0x000000ffff1b7224 */ /* 0x000fce00078e0019 */
[----:B------:R-:W-:Y:S05]  /*06a0*/  WARPSYNC.COLLECTIVE R21, `(.L_x_123) ;  /* 0x0000000015087348 */ /* 0x000fea0003c00000 */
[----:B------:R0:W1:Y:S02]  /*06b0*/  SHFL.UP P0, R25, R24, R23, R22 ;  /* 0x0400001718197389 */ /* 0x0000640000000016 */
[----:B01----:R-:W-:Y:S05]  /*06c0*/  ENDCOLLECTIVE ;  /* 0x000000000000791b */ /* 0x003fea0003800000 */
.L_x_123:
[----:B------:R-:W-:Y:S01]  /*06d0*/  IADD3 R26, P2, PT, R27, R20, RZ ;  /* 0x000000141b1a7210 */ /* 0x000fe20007f5e0ff */
[----:B------:R-:W-:-:S03]  /*06e0*/  IMAD.MOV.U32 R23, RZ, RZ, 0x2 ;  /* 0x00000002ff177424 */ /* 0x000fc600078e00ff */
[----:B------:R-:W-:Y:S01]  /*06f0*/  SEL R27, R26, R27, P0 ;  /* 0x0000001b1a1b7207 */ /* 0x000fe20000000000 */
[----:B------:R-:W-:-:S04]  /*0700*/  IMAD.X R26, R25, 0x1, R19, P2 ;  /* 0x00000001191a7824 */ /* 0x000fc800010e0613 */
[----:B------:R-:W-:Y:S01]  /*0710*/  IMAD.MOV.U32 R24, RZ, RZ, R27 ;  /* 0x000000ffff187224 */ /* 0x000fe200078e001b */
[----:B------:R-:W-:-:S07]  /*0720*/  SEL R26, R26, R25, P0 ;  /* 0x000000191a1a7207 */ /* 0x000fce0000000000 */
[----:B------:R-:W-:Y:S05]  /*0730*/  WARPSYNC.COLLECTIVE R21, `(.L_x_124) ;  /* 0x0000000015087348 */ /* 0x000fea0003c00000 */
[----:B------:R0:W1:Y:S02]  /*0740*/  SHFL.UP P0, R25, R24, R23, R22 ;  /* 0x0400001718197389 */ /* 0x0000640000000016 */
[----:B01----:R-:W-:Y:S05]  /*0750*/  ENDCOLLECTIVE ;  /* 0x000000000000791b */ /* 0x003fea0003800000 */
.L_x_124:
[----:B------:R-:W-:Y:S02]  /*0760*/  IMAD.MOV.U32 R24, RZ, RZ, R26 ;  /* 0x000000ffff187224 */ /* 0x000fe400078e001a */
[----:B------:R-:W-:-:S07]  /*0770*/  IMAD.MOV.U32 R28, RZ, RZ, R25 ;  /* 0x000000ffff1c7224 */ /* 0x000fce00078e0019 */
[----:B------:R-:W-:Y:S05]  /*0780*/  WARPSYNC.COLLECTIVE R21, `(.L_x_125) ;  /* 0x0000000015087348 */ /* 0x000fea0003c00000 */
[----:B------:R0:W1:Y:S02]  /*0790*/  SHFL.UP P0, R25, R24, R23, R22 ;  /* 0x0400001718197389 */ /* 0x0000640000000016 */
[----:B01----:R-:W-:Y:S05]  /*07a0*/  ENDCOLLECTIVE ;  /* 0x000000000000791b */ /* 0x003fea0003800000 */
.L_x_125:
        /* <DEDUP_REMOVED lines=9> */
.L_x_126:
[----:B------:R-:W-:Y:S02]  /*0840*/  IMAD.MOV.U32 R24, RZ, RZ, R29 ;  /* 0x000000ffff187224 */ /* 0x000fe400078e001d */
[----:B------:R-:W-:-:S07]  /*0850*/  IMAD.MOV.U32 R27, RZ, RZ, R25 ;  /* 0x000000ffff1b7224 */ /* 0x000fce00078e0019 */
[----:B------:R-:W-:Y:S05]  /*0860*/  WARPSYNC.COLLECTIVE R21, `(.L_x_127) ;  /* 0x0000000015087348 */ /* 0x000fea0003c00000 */
[----:B------:R0:W1:Y:S02]  /*0870*/  SHFL.UP P0, R25, R24, R23, R22 ;  /* 0x0400001718197389 */ /* 0x0000640000000016 */
[----:B01----:R-:W-:Y:S05]  /*0880*/  ENDCOLLECTIVE ;  /* 0x000000000000791b */ /* 0x003fea0003800000 */
.L_x_127:
        /* <DEDUP_REMOVED lines=9> */
.L_x_128:
[----:B------:R-:W-:Y:S02]  /*0920*/  IMAD.MOV.U32 R24, RZ, RZ, R29 ;  /* 0x000000ffff187224 */ /* 0x000fe400078e001d */
[----:B------:R-:W-:-:S07]  /*0930*/  IMAD.MOV.U32 R27, RZ, RZ, R25 ;  /* 0x000000ffff1b7224 */ /* 0x000fce00078e0019 */
[----:B------:R-:W-:Y:S05]  /*0940*/  WARPSYNC.COLLECTIVE R21, `(.L_x_129) ;  /* 0x0000000015087348 */ /* 0x000fea0003c00000 */
[----:B------:R0:W1:Y:S02]  /*0950*/  SHFL.UP P0, R25, R24, R23, R22 ;  /* 0x0400001718197389 */ /* 0x0000640000000016 */
[----:B01----:R-:W-:Y:S05]  /*0960*/  ENDCOLLECTIVE ;  /* 0x000000000000791b */ /* 0x003fea0003800000 */
.L_x_129:
        /* <DEDUP_REMOVED lines=9> */
.L_x_130:
[----:B------:R-:W-:Y:S02]  /*0a00*/  IMAD.MOV.U32 R24, RZ, RZ, R26 ;  /* 0x000000ffff187224 */ /* 0x000fe400078e001a */
[----:B------:R-:W-:-:S07]  /*0a10*/  IMAD.MOV.U32 R28, RZ, RZ, R25 ;  /* 0x000000ffff1c7224 */ /* 0x000fce00078e0019 */
[----:B------:R-:W-:Y:S05]  /*0a20*/  WARPSYNC.COLLECTIVE R21, `(.L_x_131) ;  /* 0x0000000015087348 */ /* 0x000fea0003c00000 */
[----:B------:R0:W1:Y:S02]  /*0a30*/  SHFL.UP P0, R25, R24, R23, R22 ;  /* 0x0400001718197389 */ /* 0x0000640000000016 */
[----:B01----:R-:W-:Y:S05]  /*0a40*/  ENDCOLLECTIVE ;  /* 0x000000000000791b */ /* 0x003fea0003800000 */
.L_x_131:
[----:B------:R-:W-:Y:S05]  /*0a50*/  BRA `(.L_x_132) ;  /* 0xfffffff800647947 */ /* 0x000fea000383ffff */
.L_x_133:
        /* <DEDUP_REMOVED lines=10> */
.L_x_250:


//--------------------- .text._ZN3cub18CUB_300001_SM_10006detail10radix_sort30DeviceRadixSortHistogramKernelINS1_5radix10policy_hubIjNS0_8NullTypeEyE10Policy1000ELNS0_9SortOrderE0EjyNS1_21identity_decomposer_tEEEvPT2_PKT1_SB_iiT3_ --------------------------
	.section	.text._ZN3cub18CUB_300001_SM_10006detail10radix_sort30DeviceRadixSortHistogramKernelINS1_5radix10policy_hubIjNS0_8NullTypeEyE10Policy1000ELNS0_9SortOrderE0EjyNS1_21identity_decomposer_tEEEvPT2_PKT1_SB_iiT3_,"ax",@progbits
	.align	128
        .global         _ZN3cub18CUB_300001_SM_10006detail10radix_sort30DeviceRadixSortHistogramKernelINS1_5radix10policy_hubIjNS0_8NullTypeEyE10Policy1000ELNS0_9SortOrderE0EjyNS1_21identity_decomposer_tEEEvPT2_PKT1_SB_iiT3_
        .type           _ZN3cub18CUB_300001_SM_10006detail10radix_sort30DeviceRadixSortHistogramKernelINS1_5radix10policy_hubIjNS0_8NullTypeEyE10Policy1000ELNS0_9SortOrderE0EjyNS1_21identity_decomposer_tEEEvPT2_PKT1_SB_iiT3_,@function
        .size           _ZN3cub18CUB_300001_SM_10006detail10radix_sort30DeviceRadixSortHistogramKernelINS1_5radix10policy_hubIjNS0_8NullTypeEyE10Policy1000ELNS0_9SortOrderE0EjyNS1_21identity_decomposer_tEEEvPT2_PKT1_SB_iiT3_,(.L_x_251 - _ZN3cub18CUB_300001_SM_10006detail10radix_sort30DeviceRadixSortHistogramKernelINS1_5radix10policy_hubIjNS0_8NullTypeEyE10Policy1000ELNS0_9SortOrderE0EjyNS1_21identity_decomposer_tEEEvPT2_PKT1_SB_iiT3_)
        .other          _ZN3cub18CUB_300001_SM_10006detail10radix_sort30DeviceRadixSortHistogramKernelINS1_5radix10policy_hubIjNS0_8NullTypeEyE10Policy1000ELNS0_9SortOrderE0EjyNS1_21identity_decomposer_tEEEvPT2_PKT1_SB_iiT3_,@"STO_CUDA_ENTRY STV_DEFAULT"
_ZN3cub18CUB_300001_SM_10006detail10radix_sort30DeviceRadixSortHistogramKernelINS1_5radix10policy_hubIjNS0_8NullTypeEyE10Policy1000ELNS0_9SortOrderE0EjyNS1_21identity_decomposer_tEEEvPT2_PKT1_SB_iiT3_:
.text._ZN3cub18CUB_300001_SM_10006detail10radix_sort30DeviceRadixSortHistogramKernelINS1_5radix10policy_hubIjNS0_8NullTypeEyE10Policy1000ELNS0_9SortOrderE0EjyNS1_21identity_decomposer_tEEEvPT2_PKT1_SB_iiT3_:
[----:B------:R-:W-:Y:S01]  /*0000*/  LDC R1, c[0x0][0x37c] ;  /* 0x0000df00ff017b82 */ /* 0x000fe20000000800 */
[----:B------:R-:W0:Y:S02]  /*0010*/  LDCU.64 UR4, c[0x0][0x390] ;  /* 0x00007200ff0477ac */ /* 0x000e240008000a00 */
[----:B0-----:R-:W-:-:S04]  /*0020*/  ISETP.NE.U32.AND P0, PT, RZ, UR4, PT ;  /* 0x00000004ff007c0c */ /* 0x001fc8000bf05070 */
[----:B------:R-:W-:-:S13]  /*0030*/  ISETP.NE.AND.EX P0, PT, RZ, UR5, PT, P0 ;  /* 0x00000005ff007c0c */ /* 0x000fda000bf05300 */
[----:B------:R-:W-:Y:S05]  /*0040*/  @!P0 EXIT ;  /* 0x000000000000894d */ /* 0x000fea0003800000 */
[----:B------:R-:W0:Y:S01]  /*0050*/  S2R R18, SR_TID.X ;  /* 0x0000000000127919 */ /* 0x000e220000002100 */
[----:B------:R-:W1:Y:S01]  /*0060*/  LDCU.64 UR4, c[0x0][0x398] ;  /* 0x00007300ff0477ac */ /* 0x000e620008000a00 */
[----:B------:R-:W2:Y:S01]  /*0070*/  S2UR UR7, SR_CgaCtaId ;  /* 0x00000000000779c3 */ /* 0x000ea20000008800 */
[----:B------:R-:W-:Y:S01]  /*0080*/  UMOV UR6, 0x400 ;  /* 0x0000040000067882 */ /* 0x000fe20000000000 */
[----:B------:R-:W3:Y:S06]  /*0090*/  LDCU.64 UR18, c[0x0][0x358] ;  /* 0x00006b00ff1277ac */ /* 0x000eec0008000a00 */
[----:B------:R-:W4:Y:S01]  /*00a0*/  S2UR UR8, SR_CTAID.X ;  /* 0x00000000000879c3 */ /* 0x000f220000002500 */
[----:B------:R-:W0:Y:S01]  /*00b0*/  LDCU UR21, c[0x0][0x370] ;  /* 0x00006e00ff1577ac */ /* 0x000e220008000800 */
[----:B-1----:R-:W-:-:S04]  /*00c0*/  UIADD3 UR4, UPT, UPT, UR5, 0x7, -UR4 ;  /* 0x0000000705047890 */ /* 0x002fc8000fffe804 */
[----:B------:R-:W-:Y:S02]  /*00d0*/  UISETP.GE.AND UP0, UPT, UR4, 0x8, UPT ;  /* 0x000000080400788c */ /* 0x000fe4000bf06270 */
[----:B------:R-:W-:Y:S02]  /*00e0*/  USHF.R.S32.HI UR5, URZ, 0x1f, UR4 ;  /* 0x0000001fff057899 */ /* 0x000fe40008011404 */
[----:B--2---:R-:W-:Y:S02]  /*00f0*/  ULEA UR6, UR7, UR6, 0x18 ;  /* 0x0000000607067291 */ /* 0x004fe4000f8ec0ff */
[----:B------:R-:W-:Y:S01]  /*0100*/  PLOP3.LUT P0, PT, PT, PT, UP0, 0x80, 0x8 ;  /* 0x000000000008781c */ /* 0x000fe20003f0f008 */
[----:B------:R-:W-:Y:S01]  /*0110*/  ULEA.HI UR5, UR5, UR4, URZ, 0x3 ;  /* 0x0000000405057291 */ /* 0x000fe2000f8f18ff */
[C---:B0-----:R-:W-:Y:S02]  /*0120*/  VIADD R19, R18.reuse, 0x80 ;  /* 0x0000008012137836 */ /* 0x041fe40000000000 */
[C---:B------:R-:W-:Y:S01]  /*0130*/  ISETP.GT.U32.OR P0, PT, R18.reuse, 0xff, !P0 ;  /* 0x000000ff1200780c */ /* 0x040fe20004704470 */
[----:B------:R-:W-:Y:S01]  /*0140*/  USHF.R.S32.HI UR5, URZ, 0x3, UR5 ;  /* 0x00000003ff057899 */ /* 0x000fe20008011405 */
[C---:B------:R-:W-:Y:S01]  /*0150*/  VIADD R20, R18.reuse, 0x100 ;  /* 0x0000010012147836 */ /* 0x040fe20000000000 */
[C---:B------:R-:W-:Y:S01]  /*0160*/  IADD3 R25, PT, PT, R18.reuse, 0x500, RZ ;  /* 0x0000050012197810 */ /* 0x040fe20007ffe0ff */
[C---:B------:R-:W-:Y:S01]  /*0170*/  VIADD R21, R18.reuse, 0x180 ;  /* 0x0000018012157836 */ /* 0x040fe20000000000 */
[----:B------:R-:W-:Y:S01]  /*0180*/  P2R R28, PR, RZ, 0x1 ;  /* 0x00000001ff1c7803 */ /* 0x000fe20000000000 */
[C---:B------:R-:W-:Y:S01]  /*0190*/  VIADD R22, R18.reuse, 0x200 ;  /* 0x0000020012167836 */ /* 0x040fe20000000000 */
[C---:B------:R-:W-:Y:S01]  /*01a0*/  LEA R27, R18.reuse, UR6, 0x2 ;  /* 0x00000006121b7c11 */ /* 0x040fe2000f8e10ff */
[C---:B------:R-:W-:Y:S01]  /*01b0*/  VIADD R23, R18.reuse, 0x280 ;  /* 0x0000028012177836 */ /* 0x040fe20000000000 */
[----:B----4-:R-:W-:Y:S01]  /*01c0*/  USHF.L.U32 UR8, UR8, 0xb, URZ ;  /* 0x0000000b08087899 */ /* 0x010fe200080006ff */
[C---:B------:R-:W-:Y:S01]  /*01d0*/  VIADD R24, R18.reuse, 0x300 ;  /* 0x0000030012187836 */ /* 0x040fe20000000000 */
[----:B------:R-:W-:Y:S01]  /*01e0*/  ULOP3.LUT UR20, UR5, 0x7, URZ, 0xc0, !UPT ;  /* 0x0000000705147892 */ /* 0x000fe2000f8ec0ff */
[----:B------:R-:W-:Y:S01]  /*01f0*/  VIADD R26, R18, 0x780 ;  /* 0x00000780121a7836 */ /* 0x000fe20000000000 */
[----:B------:R-:W-:Y:S01]  /*0200*/  ULOP3.LUT UR9, UR5, 0x3, URZ, 0xc0, !UPT ;  /* 0x0000000305097892 */ /* 0x000fe2000f8ec0ff */
[----:B------:R-:W-:Y:S01]  /*0210*/  UMOV UR6, URZ ;  /* 0x000000ff00067c82 */ /* 0x000fe20008000000 */
[----:B---3--:R-:W-:-:S10]  /*0220*/  UMOV UR7, URZ ;  /* 0x000000ff00077c82 */ /* 0x008fd40008000000 */
.L_x_217:
[----:B------:R-:W-:Y:S01]  /*0230*/  ISETP.NE.AND P0, PT, R28, RZ, PT ;  /* 0x000000ff1c00720c */ /* 0x000fe20003f05270 */
[----:B------:R-:W-:-:S12]  /*0240*/  BSSY.RECONVERGENT B0, `(.L_x_134) ;  /* 0x0000082000007945 */ /* 0x000fd80003800200 */
[----:B0-2345:R-:W-:Y:S05]  /*0250*/  @P0 BRA `(.L_x_135) ;  /* 0x0000000800000947 */ /* 0x03dfea0003800000 */
[----:B------:R-:W0:Y:S02]  /*0260*/  LDC.64 R2, c[0x0][0x398] ;  /* 0x0000e600ff027b82 */ /* 0x000e240000000a00 */
[----:B0-----:R-:W-:-:S04]  /*0270*/  IADD3 R2, PT, PT, R3, 0x7, -R2 ;  /* 0x0000000703027810 */ /* 0x001fc80007ffe802 */
[----:B------:R-:W-:-:S04]  /*0280*/  SHF.R.S32.HI R3, RZ, 0x1f, R2 ;  /* 0x0000001fff037819 */ /* 0x000fc80000011402 */
[----:B------:R-:W-:-:S04]  /*0290*/  LEA.HI R3, R3, R2, RZ, 0x3 ;  /* 0x0000000203037211 */ /* 0x000fc800078f18ff */
[----:B------:R-:W-:-:S04]  /*02a0*/  SHF.R.S32.HI R3, RZ, 0x3, R3 ;  /* 0x00000003ff037819 */ /* 0x000fc80000011403 */
[C---:B------:R-:W-:Y:S01]  /*02b0*/  LOP3.LUT R5, R3.reuse, 0xffffff0, RZ, 0xc0, !PT ;  /* 0x0ffffff003057812 */ /* 0x040fe200078ec0ff */
[----:B------:R-:W-:-:S05]  /*02c0*/  VIADD R0, R3, 0xffffffff ;  /* 0xffffffff03007836 */ /* 0x000fca0000000000 */
[----:B------:R-:W-:Y:S01]  /*02d0*/  ISETP.GE.U32.AND P0, PT, R0, 0xf, PT ;  /* 0x0000000f0000780c */ /* 0x000fe20003f06070 */
[----:B------:R-:W-:-:S12]  /*02e0*/  IMAD.MOV.U32 R0, RZ, RZ, RZ ;  /* 0x000000ffff007224 */ /* 0x000fd800078e00ff */
[----:B------:R-:W-:Y:S05]  /*02f0*/  @!P0 BRA `(.L_x_136) ;  /* 0x00000000005c8947 */ /* 0x000fea0003800000 */
[----:B------:R-:W-:Y:S02]  /*0300*/  IMAD.MOV R2, RZ, RZ, -R5 ;  /* 0x000000ffff027224 */ /* 0x000fe400078e0a05 */
[----:B------:R-:W-:-:S07]  /*0310*/  VIADD R0, R27, 0x2000 ;  /* 0x000020001b007836 */ /* 0x000fce0000000000 */
.L_x_137:
[----:B------:R-:W-:Y:S01]  /*0320*/  VIADD R2, R2, 0x10 ;  /* 0x0000001002027836 */ /* 0x000fe20000000000 */
[----:B------:R-:W-:Y:S04]  /*0330*/  STS [R0+-0x2000], RZ ;  /* 0xffe000ff00007388 */ /* 0x000fe80000000800 */
        /* <DEDUP_REMOVED lines=16> */
[----:B0-----:R-:W-:Y:S01]  /*0440*/  IADD3 R0, PT, PT, R0, 0x4000, RZ ;  /* 0x0000400000007810 */ /* 0x001fe20007ffe0ff */
[----:B------:R-:W-:Y:S06]  /*0450*/  @P1 BRA `(.L_x_137) ;  /* 0xfffffffc00b01947 */ /* 0x000fec000383ffff */
[----:B------:R-:W-:-:S07]  /*0460*/  IMAD.MOV.U32 R0, RZ, RZ, R5 ;  /* 0x000000ffff007224 */ /* 0x000fce00078e0005 */
.L_x_136:
[----:B------:R-:W-:Y:S01]  /*0470*/  LOP3.LUT R2, R3, 0xf, RZ, 0xc0, !PT ;  /* 0x0000000f03027812 */ /* 0x000fe200078ec0ff */
[----:B------:R-:W-:-:S03]  /*0480*/  IMAD.U32 R4, RZ, RZ, UR20 ;  /* 0x00000014ff047e24 */ /* 0x000fc6000f8e00ff */
[C---:B------:R-:W-:Y:S01]  /*0490*/  ISETP.NE.AND P1, PT, R2.reuse, RZ, PT ;  /* 0x000000ff0200720c */ /* 0x040fe20003f25270 */
[----:B------:R-:W-:Y:S02]  /*04a0*/  VIADD R2, R2, 0xffffffff ;  /* 0xffffffff02027836 */ /* 0x000fe40000000000 */
[----:B------:R-:W-:-:S10]  /*04b0*/  VIADD R4, R4, 0xffffffff ;  /* 0xffffffff04047836 */ /* 0x000fd40000000000 */
[----:B------:R-:W-:Y:S05]  /*04c0*/  @!P1 BRA `(.L_x_138) ;  /* 0x00000000007c9947 */ /* 0x000fea0003800000 */
[----:B------:R-:W-:Y:S01]  /*04d0*/  ISETP.GE.U32.AND P2, PT, R2, 0x7, PT ;  /* 0x000000070200780c */ /* 0x000fe20003f46070 */
[----:B------:R-:W-:-:S12]  /*04e0*/  UISETP.NE.AND UP0, UPT, UR20, URZ, UPT ;  /* 0x000000ff1400728c */ /* 0x000fd8000bf05270 */
[----:B------:R-:W-:Y:S05]  /*04f0*/  @!P2 BRA `(.L_x_139) ;  /* 0x000000000028a947 */ /* 0x000fea0003800000 */
        /* <DEDUP_REMOVED lines=10> */
.L_x_139:
[----:B------:R-:W-:Y:S05]  /*05a0*/  BRA.U !UP0, `(.L_x_138) ;  /* 0x0000000108447547 */ /* 0x000fea000b800000 */
[----:B------:R-:W-:Y:S01]  /*05b0*/  ISETP.GE.U32.AND P2, PT, R4, 0x3, PT ;  /* 0x000000030400780c */ /* 0x000fe20003f46070 */
[----:B------:R-:W-:-:S12]  /*05c0*/  UISETP.NE.AND UP0, UPT, UR9, URZ, UPT ;  /* 0x000000ff0900728c */ /* 0x000fd8000bf05270 */
[C---:B0-----:R-:W-:Y:S01]  /*05d0*/  @P2 LEA R3, R0.reuse, R27, 0xa ;  /* 0x0000001b00032211 */ /* 0x041fe200078e50ff */
[----:B------:R-:W-:-:S04]  /*05e0*/  @P2 VIADD R0, R0, 0x4 ;  /* 0x0000000400002836 */ /* 0x000fc80000000000 */
[----:B------:R1:W-:Y:S04]  /*05f0*/  @P2 STS [R3], RZ ;  /* 0x000000ff03002388 */ /* 0x0003e80000000800 */
[----:B------:R1:W-:Y:S04]  /*0600*/  @P2 STS [R3+0x400], RZ ;  /* 0x000400ff03002388 */ /* 0x0003e80000000800 */
[----:B------:R1:W-:Y:S04]  /*0610*/  @P2 STS [R3+0x800], RZ ;  /* 0x000800ff03002388 */ /* 0x0003e80000000800 */
[----:B------:R1:W-:Y:S01]  /*0620*/  @P2 STS [R3+0xc00], RZ ;  /* 0x000c00ff03002388 */ /* 0x0003e20000000800 */
[----:B------:R-:W-:Y:S05]  /*0630*/  BRA.U !UP0, `(.L_x_138) ;  /* 0x0000000108207547 */ /* 0x000fea000b800000 */
[----:B------:R-:W-:Y:S01]  /*0640*/  IMAD R0, R0, 0x400, R27 ;  /* 0x0000040000007824 */ /* 0x000fe200078e021b */
[----:B------:R-:W-:-:S04]  /*0650*/  UISETP.NE.AND UP0, UPT, UR9, 0x1, UPT ;  /* 0x000000010900788c */ /* 0x000fc8000bf05270 */
[----:B------:R2:W-:Y:S05]  /*0660*/  STS [R0], RZ ;  /* 0x000000ff00007388 */ /* 0x0005ea0000000800 */
[----:B------:R-:W-:Y:S05]  /*0670*/  BRA.U !UP0, `(.L_x_138) ;  /* 0x0000000108107547 */ /* 0x000fea000b800000 */
[----:B------:R-:W-:Y:S01]  /*0680*/  UISETP.NE.AND UP0, UPT, UR9, 0x2, UPT ;  /* 0x000000020900788c */ /* 0x000fe2000bf05270 */
[----:B------:R3:W-:Y:S05]  /*0690*/  STS [R0+0x400], RZ ;  /* 0x000400ff00007388 */ /* 0x0007ea0000000800 */
[----:B------:R-:W-:-:S13]  /*06a0*/  PLOP3.LUT P2, PT, PT, PT, UP0, 0x80, 0x8 ;  /* 0x000000000008781c */ /* 0x000fda0003f4f008 */
[----:B------:R3:W-:Y:S02]  /*06b0*/  @P2 STS [R0+0x800], RZ ;  /* 0x000800ff00002388 */ /* 0x0007e40000000800 */
.L_x_138:
[----:B------:R-:W-:-:S13]  /*06c0*/  ISETP.GT.U32.AND P2, PT, R18, 0x7f, PT ;  /* 0x0000007f1200780c */ /* 0x000fda0003f44070 */
[----:B------:R-:W-:Y:S05]  /*06d0*/  @P2 BRA `(.L_x_135) ;  /* 0x0000000000e02947 */ /* 0x000fea0003800000 */
[----:B--23--:R-:W-:Y:S01]  /*06e0*/  IMAD.MOV.U32 R0, RZ, RZ, RZ ;  /* 0x000000ffff007224 */ /* 0x00cfe200078e00ff */
[----:B------:R-:W-:Y:S06]  /*06f0*/  @!P0 BRA `(.L_x_140) ;  /* 0x0000000000588947 */ /* 0x000fec0003800000 */
[----:B------:R-:W-:-:S07]  /*0700*/  IMAD.MOV.U32 R0, RZ, RZ, RZ ;  /* 0x000000ffff007224 */ /* 0x000fce00078e00ff */
.L_x_141:
[C---:B012---:R-:W-:Y:S02]  /*0710*/  IMAD R3, R0.reuse, 0x400, R27 ;  /* 0x0000040000037824 */ /* 0x047fe400078e021b */
[----:B------:R-:W-:-:S03]  /*0720*/  VIADD R0, R0, 0x10 ;  /* 0x0000001000007836 */ /* 0x000fc60000000000 */
[----:B------:R2:W-:Y:S02]  /*0730*/  STS [R3+0x200], RZ ;  /* 0x000200ff03007388 */ /* 0x0005e40000000800 */
[----:B------:R-:W-:Y:S02]  /*0740*/  ISETP.NE.AND P0, PT, R0, R5, PT ;  /* 0x000000050000720c */ /* 0x000fe40003f05270 */
[----:B------:R2:W-:Y:S04]  /*0750*/  STS [R3+0x600], RZ ;  /* 0x000600ff03007388 */ /* 0x0005e80000000800 */
        /* <DEDUP_REMOVED lines=13> */
[----:B------:R2:W-:Y:S01]  /*0830*/  STS [R3+0x3e00], RZ ;  /* 0x003e00ff03007388 */ /* 0x0005e20000000800 */
[----:B------:R-:W-:Y:S05]  /*0840*/  @P0 BRA `(.L_x_141) ;  /* 0xfffffffc00b00947 */ /* 0x000fea000383ffff */
[----:B------:R-:W-:-:S07]  /*0850*/  MOV R0, R5 ;  /* 0x0000000500007202 */ /* 0x000fce0000000f00 */
.L_x_140:
[----:B------:R-:W-:Y:S05]  /*0860*/  @!P1 BRA `(.L_x_135) ;  /* 0x00000000007c9947 */ /* 0x000fea0003800000 */
[----:B------:R-:W-:Y:S01]  /*0870*/  ISETP.GE.U32.AND P0, PT, R2, 0x7, PT ;  /* 0x000000070200780c */ /* 0x000fe20003f06070 */
[----:B------:R-:W-:-:S12]  /*0880*/  UISETP.NE.AND UP0, UPT, UR20, URZ, UPT ;  /* 0x000000ff1400728c */ /* 0x000fd8000bf05270 */
[----:B------:R-:W-:Y:S05]  /*0890*/  @!P0 BRA `(.L_x_142) ;  /* 0x0000000000288947 */ /* 0x000fea0003800000 */
[C---:B------:R-:W-:Y:S02]  /*08a0*/  IMAD R2, R0.reuse, 0x400, R27 ;  /* 0x0000040000027824 */ /* 0x040fe400078e021b */
[----:B------:R-:W-:-:S03]  /*08b0*/  VIADD R0, R0, 0x8 ;  /* 0x0000000800007836 */ /* 0x000fc60000000000 */
[----:B------:R3:W-:Y:S04]  /*08c0*/  STS [R2+0x200], RZ ;  /* 0x000200ff02007388 */ /* 0x0007e80000000800 */
[----:B------:R3:W-:Y:S04]  /*08d0*/  STS [R2+0x600], RZ ;  /* 0x000600ff02007388 */ /* 0x0007e80000000800 */
[----:B------:R3:W-:Y:S04]  /*08e0*/  STS [R2+0xa00], RZ ;  /* 0x000a00ff02007388 */ /* 0x0007e80000000800 */
[----:B------:R3:W-:Y:S04]  /*08f0*/  STS [R2+0xe00], RZ ;  /* 0x000e00ff02007388 */ /* 0x0007e80000000800 */
[----:B------:R3:W-:Y:S04]  /*0900*/  STS [R2+0x1200], RZ ;  /* 0x001200ff02007388 */ /* 0x0007e80000000800 */
[----:B------:R3:W-:Y:S04]  /*0910*/  STS [R2+0x1600], RZ ;  /* 0x001600ff02007388 */ /* 0x0007e80000000800 */
[----:B------:R3:W-:Y:S04]  /*0920*/  STS [R2+0x1a00], RZ ;  /* 0x001a00ff02007388 */ /* 0x0007e80000000800 */
[----:B------:R3:W-:Y:S02]  /*0930*/  STS [R2+0x1e00], RZ ;  /* 0x001e00ff02007388 */ /* 0x0007e40000000800 */
.L_x_142:
[----:B------:R-:W-:Y:S05]  /*0940*/  BRA.U !UP0, `(.L_x_135) ;  /* 0x0000000108447547 */ /* 0x000fea000b800000 */
[----:B------:R-:W-:Y:S01]  /*0950*/  ISETP.GE.U32.AND P0, PT, R4, 0x3, PT ;  /* 0x000000030400780c */ /* 0x000fe20003f06070 */
[----:B------:R-:W-:-:S12]  /*0960*/  UISETP.NE.AND UP0, UPT, UR9, URZ, UPT ;  /* 0x000000ff0900728c */ /* 0x000fd8000bf05270 */
[C---:B---3--:R-:W-:Y:S02]  /*0970*/  @P0 IMAD R2, R0.reuse, 0x400, R27 ;  /* 0x0000040000020824 */ /* 0x048fe400078e021b */
[----:B------:R-:W-:-:S03]  /*0980*/  @P0 VIADD R0, R0, 0x4 ;  /* 0x0000000400000836 */ /* 0x000fc60000000000 */
[----:B------:R4:W-:Y:S04]  /*0990*/  @P0 STS [R2+0x200], RZ ;  /* 0x000200ff02000388 */ /* 0x0009e80000000800 */
[----:B------:R4:W-:Y:S04]  /*09a0*/  @P0 STS [R2+0x600], RZ ;  /* 0x000600ff02000388 */ /* 0x0009e80000000800 */
[----:B------:R4:W-:Y:S04]  /*09b0*/  @P0 STS [R2+0xa00], RZ ;  /* 0x000a00ff02000388 */ /* 0x0009e80000000800 */
[----:B------:R4:W-:Y:S01]  /*09c0*/  @P0 STS [R2+0xe00], RZ ;  /* 0x000e00ff02000388 */ /* 0x0009e20000000800 */
[----:B------:R-:W-:Y:S05]  /*09d0*/  BRA.U !UP0, `(.L_x_135) ;  /* 0x0000000108207547 */ /* 0x000fea000b800000 */
[----:B------:R-:W-:Y:S01]  /*09e0*/  IMAD R0, R0, 0x400, R27 ;  /* 0x0000040000007824 */ /* 0x000fe200078e021b */
[----:B------:R-:W-:-:S04]  /*09f0*/  UISETP.NE.AND UP0, UPT, UR9, 0x1, UPT ;  /* 0x000000010900788c */ /* 0x000fc8000bf05270 */
[----:B------:R3:W-:Y:S05]  /*0a00*/  STS [R0+0x200], RZ ;  /* 0x000200ff00007388 */ /* 0x0007ea0000000800 */
[----:B------:R-:W-:Y:S05]  /*0a10*/  BRA.U !UP0, `(.L_x_135) ;  /* 0x0000000108107547 */ /* 0x000fea000b800000 */
[----:B------:R-:W-:Y:S01]  /*0a20*/  UISETP.NE.AND UP0, UPT, UR9, 0x2, UPT ;  /* 0x000000020900788c */ /* 0x000fe2000bf05270 */
[----:B------:R0:W-:Y:S05]  /*0a30*/  STS [R0+0x600], RZ ;  /* 0x000600ff00007388 */ /* 0x0001ea0000000800 */
[----:B------:R-:W-:-:S13]  /*0a40*/  PLOP3.LUT P0, PT, PT, PT, UP0, 0x80, 0x8 ;  /* 0x000000000008781c */ /* 0x000fda0003f0f008 */
[----:B------:R0:W-:Y:S02]  /*0a50*/  @P0 STS [R0+0xa00], RZ ;  /* 0x000a00ff00000388 */ /* 0x0001e40000000800 */
.L_x_135:
[----:B------:R-:W-:Y:S05]  /*0a60*/  BSYNC.RECONVERGENT B0 ;  /* 0x0000000000007941 */ /* 0x000fea0003800200 */
.L_x_134:
[----:B------:R-:W5:Y:S01]  /*0a70*/  LDCU.64 UR10, c[0x0][0x390] ;  /* 0x00007200ff0a77ac */ /* 0x000f620008000a00 */
[----:B------:R-:W-:Y:S02]  /*0a80*/  USHF.L.U32 UR4, UR6, 0x1e, URZ ;  /* 0x0000001e06047899 */ /* 0x000fe400080006ff */
[----:B------:R-:W-:Y:S02]  /*0a90*/  USHF.L.U64.HI UR5, UR6, 0x1e, UR7 ;  /* 0x0000001e06057899 */ /* 0x000fe40008010207 */
[----:B-----5:R-:W-:-:S04]  /*0aa0*/  UIADD3 UR4, UP0, UPT, -UR4, UR10, URZ ;  /* 0x0000000a04047290 */ /* 0x020fc8000ff1e1ff */
[----:B------:R-:W-:Y:S02]  /*0ab0*/  UIADD3.X UR5, UPT, UPT, ~UR5, UR11, URZ, UP0, !UPT ;  /* 0x0000000b05057290 */ /* 0x000fe400087fe5ff */
[----:B------:R-:W-:-:S04]  /*0ac0*/  UISETP.LT.U32.AND UP0, UPT, UR4, 0x40000000, UPT ;  /* 0x400000000400788c */ /* 0x000fc8000bf01070 */
[----:B------:R-:W-:-:S04]  /*0ad0*/  UISETP.LT.U32.AND.EX UP0, UPT, UR5, URZ, UPT, UP0 ;  /* 0x000000ff0500728c */ /* 0x000fc8000bf01100 */
[----:B------:R-:W-:Y:S02]  /*0ae0*/  USEL UR11, UR4, 0x40000000, UP0 ;  /* 0x40000000040b7887 */ /* 0x000fe40008000000 */
[----:B------:R-:W-:Y:S02]  /*0af0*/  USEL UR12, UR5, URZ, UP0 ;  /* 0x000000ff050c7287 */ /* 0x000fe40008000000 */
[----:B------:R-:W-:-:S04]  /*0b00*/  UISETP.GT.U32.AND UP0, UPT, UR11, UR8, UPT ;  /* 0x000000080b00728c */ /* 0x000fc8000bf04070 */
[----:B------:R-:W-:Y:S01]  /*0b10*/  UISETP.GT.U32.AND.EX UP0, UPT, UR12, URZ, UPT, UP0 ;  /* 0x000000ff0c00728c */ /* 0x000fe2000bf04100 */
[----:B------:R-:W-:Y:S08]  /*0b20*/  BAR.SYNC.DEFER_BLOCKING 0x0 ;  /* 0x0000000000007b1d */ /* 0x000ff00000010000 */
[----:B------:R-:W-:Y:S06]  /*0b30*/  BAR.SYNC.DEFER_BLOCKING 0x0 ;  /* 0x0000000000007b1d */ /* 0x000fec0000010000 */
[----:B------:R-:W-:Y:S05]  /*0b40*/  BRA.U !UP0, `(.L_x_143) ;  /* 0x0000000908d87547 */ /* 0x000fea000b800000 */
[----:B------:R-:W-:Y:S01]  /*0b50*/  UMOV UR10, UR8 ;  /* 0x00000008000a7c82 */ /* 0x000fe20008000000 */
[----:B------:R-:W-:-:S05]  /*0b60*/  UMOV UR5, URZ ;  /* 0x000000ff00057c82 */ /* 0x000fca0008000000 */
.L_x_148:
[----:B-----5:R-:W5:Y:S01]  /*0b70*/  LDCU.64 UR16, c[0x0][0x390] ;  /* 0x00007200ff1077ac */ /* 0x020f620008000a00 */
[----:B------:R-:W-:Y:S02]  /*0b80*/  USHF.L.U32 UR13, UR6, 0x1e, URZ ;  /* 0x0000001e060d7899 */ /* 0x000fe400080006ff */
[----:B------:R-:W-:Y:S02]  /*0b90*/  USHF.L.U64.HI UR14, UR6, 0x1e, UR7 ;  /* 0x0000001e060e7899 */ /* 0x000fe40008010207 */
[----:B------:R-:W-:-:S04]  /*0ba0*/  UIADD3 UR13, UP0, UPT, UR10, UR13, URZ ;  /* 0x0000000d0a0d7290 */ /* 0x000fc8000ff1e0ff */
[----:B------:R-:W-:Y:S02]  /*0bb0*/  UIADD3.X UR14, UPT, UPT, UR5, UR14, URZ, UP0, !UPT ;  /* 0x0000000e050e7290 */ /* 0x000fe400087fe4ff */
[----:B------:R-:W-:Y:S02]  /*0bc0*/  ULEA UR10, UP0, UR21, UR10, 0xb ;  /* 0x0000000a150a7291 */ /* 0x000fe4000f8058ff */
[----:B-----5:R-:W-:Y:S02]  /*0bd0*/  UIADD3 UR15, UP1, UPT, -UR13, UR16, URZ ;  /* 0x000000100d0f7290 */ /* 0x020fe4000ff3e1ff */
[----:B------:R-:W-:Y:S02]  /*0be0*/  UIADD3.X UR5, UPT, UPT, URZ, UR5, URZ, UP0, !UPT ;  /* 0x00000005ff057290 */ /* 0x000fe400087fe4ff */
[----:B------:R-:W-:Y:S02]  /*0bf0*/  UIADD3.X UR4, UPT, UPT, ~UR14, UR17, URZ, UP1, !UPT ;  /* 0x000000110e047290 */ /* 0x000fe40008ffe5ff */
[----:B------:R-:W-:-:S02]  /*0c00*/  UISETP.GE.U32.AND UP1, UPT, UR15, 0x800, UPT ;  /* 0x000008000f00788c */ /* 0x000fc4000bf26070 */
[----:B------:R-:W-:Y:S02]  /*0c10*/  UISETP.GE.U32.AND UP0, UPT, UR10, UR11, UPT ;  /* 0x0000000b0a00728c */ /* 0x000fe4000bf06070 */
[----:B------:R-:W-:Y:S02]  /*0c20*/  UISETP.GE.U32.AND.EX UP1, UPT, UR4, URZ, UPT, UP1 ;  /* 0x000000ff0400728c */ /* 0x000fe4000bf26110 */
[----:B------:R-:W-:-:S07]  /*0c30*/  UISETP.GE.U32.AND.EX UP0, UPT, UR5, UR12, UPT, UP0 ;  /* 0x0000000c0500728c */ /* 0x000fce000bf06100 */
[----:B012---:R-:W-:Y:S05]  /*0c40*/  BRA.U !UP1, `(.L_x_144) ;  /* 0x0000000109587547 */ /* 0x007fea000b800000 */
[----:B------:R-:W4:Y:S01]  /*0c50*/  LDCU.64 UR16, c[0x0][0x388] ;  /* 0x00007100ff1077ac */ /* 0x000f220008000a00 */
[----:B0-23--:R-:W-:-:S05]  /*0c60*/  IADD3 R0, P0, PT, R18, UR13, RZ ;  /* 0x0000000d12007c10 */ /* 0x00dfca000ff1e0ff */
[----:B-1----:R-:W-:Y:S01]  /*0c70*/  IMAD.X R3, RZ, RZ, UR14, P0 ;  /* 0x0000000eff037e24 */ /* 0x002fe200080e06ff */
[----:B----4-:R-:W-:-:S04]  /*0c80*/  LEA R14, P0, R0, UR16, 0x2 ;  /* 0x00000010000e7c11 */ /* 0x010fc8000f8010ff */
        /* <DEDUP_REMOVED lines=18> */
.L_x_144:
[C---:B------:R-:W-:Y:S01]  /*0db0*/  ISETP.GE.AND P5, PT, R18.reuse, UR15, PT ;  /* 0x0000000f12007c0c */ /* 0x040fe2000bfa6270 */
[----:B------:R-:W4:Y:S01]  /*0dc0*/  LDCU.64 UR16, c[0x0][0x388] ;  /* 0x00007100ff1077ac */ /* 0x000f220008000a00 */
[----:B0-23--:R-:W-:Y:S01]  /*0dd0*/  IADD3 R0, P0, PT, R18, UR13, RZ ;  /* 0x0000000d12007c10 */ /* 0x00dfe2000ff1e0ff */
[----:B------:R-:W-:Y:S01]  /*0de0*/  IMAD.MOV.U32 R17, RZ, RZ, -0x1 ;  /* 0xffffffffff117424 */ /* 0x000fe200078e00ff */
[----:B------:R-:W0:Y:S01]  /*0df0*/  S2R R18, SR_TID.X ;  /* 0x0000000000127919 */ /* 0x000e220000002100 */
[----:B------:R-:W-:Y:S01]  /*0e00*/  ISETP.GE.AND P2, PT, R19, UR15, PT ;  /* 0x0000000f13007c0c */ /* 0x000fe2000bf46270 */
[----:B------:R-:W-:Y:S01]  /*0e10*/  IMAD.MOV.U32 R16, RZ, RZ, -0x1 ;  /* 0xffffffffff107424 */ /* 0x000fe200078e00ff */
[----:B-1----:R-:W-:Y:S02]  /*0e20*/  IADD3.X R3, PT, PT, RZ, UR14, RZ, P0, !PT ;  /* 0x0000000eff037c10 */ /* 0x002fe400087fe4ff */
[----:B------:R-:W-:Y:S02]  /*0e30*/  ISETP.GE.AND P3, PT, R20, UR15, PT ;  /* 0x0000000f14007c0c */ /* 0x000fe4000bf66270 */
[----:B------:R-:W-:-:S02]  /*0e40*/  ISETP.GE.AND P4, PT, R21, UR15, PT ;  /* 0x0000000f15007c0c */ /* 0x000fc4000bf86270 */
[----:B----4-:R-:W-:-:S04]  /*0e50*/  LEA R14, P0, R0, UR16, 0x2 ;  /* 0x00000010000e7c11 */ /* 0x010fc8000f8010ff */
[----:B------:R-:W-:Y:S01]  /*0e60*/  LEA.HI.X R15, R0, UR17, R3, 0x2, P0 ;  /* 0x00000011000f7c11 */ /* 0x000fe200080f1403 */
[----:B------:R-:W-:Y:S02]  /*0e70*/  IMAD.MOV.U32 R13, RZ, RZ, -0x1 ;  /* 0xffffffffff0d7424 */ /* 0x000fe400078e00ff */
[----:B------:R-:W-:Y:S02]  /*0e80*/  IMAD.MOV.U32 R12, RZ, RZ, -0x1 ;  /* 0xffffffffff0c7424 */ /* 0x000fe400078e00ff */
[----:B------:R1:W5:Y:S01]  /*0e90*/  @!P5 LDG.E R17, desc[UR18][R14.64] ;  /* 0x000000120e11d981 */ /* 0x000362000c1e1900 */
[----:B------:R-:W-:-:S03]  /*0ea0*/  ISETP.GE.AND P5, PT, R22, UR15, PT ;  /* 0x0000000f16007c0c */ /* 0x000fc6000bfa6270 */
[----:B------:R1:W5:Y:S01]  /*0eb0*/  @!P2 LDG.E R16, desc[UR18][R14.64+0x200] ;  /* 0x000200120e10a981 */ /* 0x000362000c1e1900 */
[C---:B0-----:R-:W-:Y:S01]  /*0ec0*/  LOP3.LUT R0, R18.reuse, 0x400, RZ, 0xfc, !PT ;  /* 0x0000040012007812 */ /* 0x041fe200078efcff */
[----:B------:R-:W-:Y:S01]  /*0ed0*/  VIADD R2, R18, 0x380 ;  /* 0x0000038012027836 */ /* 0x000fe20000000000 */
[----:B------:R-:W-:Y:S01]  /*0ee0*/  ISETP.GE.AND P2, PT, R23, UR15, PT ;  /* 0x0000000f17007c0c */ /* 0x000fe2000bf46270 */
[----:B------:R1:W5:Y:S01]  /*0ef0*/  @!P3 LDG.E R13, desc[UR18][R14.64+0x400] ;  /* 0x000400120e0db981 */ /* 0x000362000c1e1900 */
[----:B------:R-:W-:Y:S01]  /*0f00*/  ISETP.GE.AND P1, PT, R0, UR15, PT ;  /* 0x0000000f00007c0c */ /* 0x000fe2000bf26270 */
[----:B------:R-:W-:Y:S01]  /*0f10*/  VIADD R0, R18, 0x480 ;  /* 0x0000048012007836 */ /* 0x000fe20000000000 */
[----:B------:R-:W-:Y:S01]  /*0f20*/  ISETP.GE.AND P0, PT, R2, UR15, PT ;  /* 0x0000000f02007c0c */ /* 0x000fe2000bf06270 */
[----:B------:R1:W5:Y:S01]  /*0f30*/  @!P4 LDG.E R12, desc[UR18][R14.64+0x600] ;  /* 0x000600120e0cc981 */ /* 0x000362000c1e1900 */
[----:B------:R-:W-:Y:S01]  /*0f40*/  ISETP.GE.AND P3, PT, R24, UR15, PT ;  /* 0x0000000f18007c0c */ /* 0x000fe2000bf66270 */
[----:B------:R-:W-:Y:S01]  /*0f50*/  IMAD.MOV.U32 R10, RZ, RZ, -0x1 ;  /* 0xffffffffff0a7424 */ /* 0x000fe200078e00ff */
[----:B------:R-:W-:-:S02]  /*0f60*/  ISETP.GE.AND P4, PT, R0, UR15, PT ;  /* 0x0000000f00007c0c */ /* 0x000fc4000bf86270 */
[----:B------:R-:W-:Y:S01]  /*0f70*/  MOV R11, 0xffffffff ;  /* 0xffffffff000b7802 */ /* 0x000fe20000000f00 */
[C---:B------:R-:W-:Y:S02]  /*0f80*/  VIADD R0, R18.reuse, 0x580 ;  /* 0x0000058012007836 */ /* 0x040fe40000000000 */
[----:B------:R-:W-:Y:S01]  /*0f90*/  VIADD R2, R18, 0x600 ;  /* 0x0000060012027836 */ /* 0x000fe20000000000 */
[----:B------:R1:W5:Y:S01]  /*0fa0*/  @!P2 LDG.E R10, desc[UR18][R14.64+0xa00] ;  /* 0x000a00120e0aa981 */ /* 0x000362000c1e1900 */
[----:B------:R-:W-:Y:S01]  /*0fb0*/  IMAD.MOV.U32 R9, RZ, RZ, -0x1 ;  /* 0xffffffffff097424 */ /* 0x000fe200078e00ff */
[----:B------:R-:W-:Y:S01]  /*0fc0*/  MOV R7, 0xffffffff ;  /* 0xffffffff00077802 */ /* 0x000fe20000000f00 */
[----:B------:R-:W-:Y:S01]  /*0fd0*/  IMAD.MOV.U32 R8, RZ, RZ, -0x1 ;  /* 0xffffffffff087424 */ /* 0x000fe200078e00ff */
[----:B------:R1:W5:Y:S01]  /*0fe0*/  @!P5 LDG.E R11, desc[UR18][R14.64+0x800] ;  /* 0x000800120e0bd981 */ /* 0x000362000c1e1900 */
[----:B------:R-:W-:Y:S01]  /*0ff0*/  IMAD.MOV.U32 R6, RZ, RZ, -0x1 ;  /* 0xffffffffff067424 */ /* 0x000fe200078e00ff */
[----:B------:R-:W-:Y:S01]  /*1000*/  ISETP.GE.AND P5, PT, R0, UR15, PT ;  /* 0x0000000f00007c0c */ /* 0x000fe2000bfa6270 */
[----:B------:R-:W-:Y:S01]  /*1010*/  VIADD R0, R18, 0x680 ;  /* 0x0000068012007836 */ /* 0x000fe20000000000 */
[----:B------:R-:W-:Y:S01]  /*1020*/  ISETP.GE.AND P2, PT, R2, UR15, PT ;  /* 0x0000000f02007c0c */ /* 0x000fe2000bf46270 */
[----:B------:R-:W-:Y:S01]  /*1030*/  VIADD R2, R18, 0x700 ;  /* 0x0000070012027836 */ /* 0x000fe20000000000 */
[----:B------:R1:W5:Y:S01]  /*1040*/  @!P3 LDG.E R9, desc[UR18][R14.64+0xc00] ;  /* 0x000c00120e09b981 */ /* 0x000362000c1e1900 */
[----:B------:R-:W-:-:S03]  /*1050*/  ISETP.GE.AND P3, PT, R25, UR15, PT ;  /* 0x0000000f19007c0c */ /* 0x000fc6000bf66270 */
[----:B------:R1:W5:Y:S01]  /*1060*/  @!P0 LDG.E R8, desc[UR18][R14.64+0xe00] ;  /* 0x000e00120e088981 */ /* 0x000362000c1e1900 */
[----:B------:R-:W-:-:S03]  /*1070*/  ISETP.GE.AND P0, PT, R0, UR15, PT ;  /* 0x0000000f00007c0c */ /* 0x000fc6000bf06270 */
[----:B------:R1:W5:Y:S01]  /*1080*/  @!P1 LDG.E R7, desc[UR18][R14.64+0x1000] ;  /* 0x001000120e079981 */ /* 0x000362000c1e1900 */
[----:B------:R-:W-:-:S03]  /*1090*/  ISETP.GE.AND P1, PT, R2, UR15, PT ;  /* 0x0000000f02007c0c */ /* 0x000fc6000bf26270 */
[----:B------:R1:W5:Y:S01]  /*10a0*/  @!P4 LDG.E R6, desc[UR18][R14.64+0x1200] ;  /* 0x001200120e06c981 */ /* 0x000362000c1e1900 */
[----:B------:R-:W-:Y:S01]  /*10b0*/  ISETP.GE.AND P4, PT, R26, UR15, PT ;  /* 0x0000000f1a007c0c */ /* 0x000fe2000bf86270 */
[----:B------:R-:W-:Y:S01]  /*10c0*/  IMAD.MOV.U32 R5, RZ, RZ, -0x1 ;  /* 0xffffffffff057424 */ /* 0x000fe200078e00ff */
[----:B------:R-:W-:Y:S01]  /*10d0*/  MOV R0, 0xffffffff ;  /* 0xffffffff00007802 */ /* 0x000fe20000000f00 */
[----:B------:R-:W-:Y:S02]  /*10e0*/  IMAD.MOV.U32 R4, RZ, RZ, -0x1 ;  /* 0xffffffffff047424 */ /* 0x000fe400078e00ff */
        /* <DEDUP_REMOVED lines=9> */
.L_x_145:
[----:B------:R-:W2:Y:S02]  /*1180*/  LDCU.64 UR16, c[0x0][0x398] ;  /* 0x00007300ff1077ac */ /* 0x000ea40008000a00 */
[----:B--2---:R-:W-:-:S09]  /*1190*/  UISETP.GT.AND UP1, UPT, UR17, UR16, UPT ;  /* 0x000000101100728c */ /* 0x004fd2000bf24270 */
[----:B------:R-:W-:Y:S05]  /*11a0*/  BRA.U !UP1, `(.L_x_146) ;  /* 0x00000005093c7547 */ /* 0x000fea000b800000 */
[----:B------:R-:W2:Y:S01]  /*11b0*/  S2UR UR13, SR_CgaCtaId ;  /* 0x00000000000d79c3 */ /* 0x000ea20000008800 */
[----:B------:R-:W-:Y:S01]  /*11c0*/  UMOV UR4, 0x400 ;  /* 0x0000040000047882 */ /* 0x000fe20000000000 */
[----:B------:R-:W3:Y:S01]  /*11d0*/  LDCU UR14, c[0x0][0x398] ;  /* 0x00007300ff0e77ac */ /* 0x000ee20008000800 */
[----:B--2---:R-:W-:-:S03]  /*11e0*/  ULEA UR13, UR13, UR4, 0x18 ;  /* 0x000000040d0d7291 */ /* 0x004fc6000f8ec0ff */
[----:B---3--:R-:W-:-:S09]  /*11f0*/  UMOV UR4, URZ ;  /* 0x000000ff00047c82 */ /* 0x008fd20008000000 */
.L_x_147:
[----:B012---:R-:W-:Y:S01]  /*1200*/  IMAD R14, RZ, RZ, -UR14 ;  /* 0x8000000eff0e7e24 */ /* 0x007fe2000f8e02ff */
[----:B------:R-:W-:Y:S01]  /*1210*/  ULEA UR15, UR4, UR13, 0xa ;  /* 0x0000000d040f7291 */ /* 0x000fe2000f8e50ff */
[----:B------:R-:W-:Y:S01]  /*1220*/  IMAD.U32 R15, RZ, RZ, UR17 ;  /* 0x00000011ff0f7e24 */ /* 0x000fe2000f8e00ff */
[----:B------:R-:W-:-:S04]  /*1230*/  UIADD3 UR4, UPT, UPT, UR4, 0x1, URZ ;  /* 0x0000000104047890 */ /* 0x000fc8000fffe0ff */
[----:B------:R-:W-:Y:S01]  /*1240*/  VIADDMNMX R14, R14, R15, 0x8, PT ;  /* 0x000000080e0e7446 */ /* 0x000fe2000380010f */
[----:B------:R-:W-:-:S05]  /*1250*/  IMAD.MOV.U32 R15, RZ, RZ, -0x1 ;  /* 0xffffffffff0f7424 */ /* 0x000fca00078e00ff */
[----:B------:R-:W-:Y:S02]  /*1260*/  SHF.L.U32 R14, R15, R14, RZ ;  /* 0x0000000e0f0e7219 */ /* 0x000fe400000006ff */
[----:B-----5:R-:W-:-:S04]  /*1270*/  SHF.R.U32.HI R15, RZ, UR14, R17 ;  /* 0x0000000eff0f7c19 */ /* 0x020fc80008011611 */
[----:B------:R-:W-:-:S04]  /*1280*/  LOP3.LUT R15, R15, R14, RZ, 0x30, !PT ;  /* 0x0000000e0f0f7212 */ /* 0x000fc800078e30ff */
[----:B------:R-:W-:-:S05]  /*1290*/  LEA R15, R15, UR15, 0x2 ;  /* 0x0000000f0f0f7c11 */ /* 0x000fca000f8e10ff */
[----:B------:R0:W-:Y:S02]  /*12a0*/  ATOMS.POPC.INC.32 RZ, [R15+URZ] ;  /* 0x000000000fff7f8c */ /* 0x0001e4000d8000ff */
[----:B0-----:R-:W-:-:S04]  /*12b0*/  SHF.R.U32.HI R15, RZ, UR14, R16 ;  /* 0x0000000eff0f7c19 */ /* 0x001fc80008011610 */
        /* <DEDUP_REMOVED lines=55> */
[----:B0-----:R-:W-:Y:S01]  /*1630*/  SHF.R.U32.HI R15, RZ, UR14, R29 ;  /* 0x0000000eff0f7c19 */ /* 0x001fe2000801161d */
[----:B------:R-:W-:-:S03]  /*1640*/  UIADD3 UR14, UPT, UPT, UR14, 0x8, URZ ;  /* 0x000000080e0e7890 */ /* 0x000fc6000fffe0ff */
[----:B------:R-:W-:Y:S01]  /*1650*/  LOP3.LUT R14, R15, R14, RZ, 0x30, !PT ;  /* 0x0000000e0f0e7212 */ /* 0x000fe200078e30ff */
[----:B------:R-:W-:-:S03]  /*1660*/  UISETP.GE.AND UP1, UPT, UR14, UR17, UPT ;  /* 0x000000110e00728c */ /* 0x000fc6000bf26270 */
[----:B------:R-:W-:-:S05]  /*1670*/  LEA R14, R14, UR15, 0x2 ;  /* 0x0000000f0e0e7c11 */ /* 0x000fca000f8e10ff */
[----:B------:R2:W-:Y:S01]  /*1680*/  ATOMS.POPC.INC.32 RZ, [R14+URZ] ;  /* 0x000000000eff7f8c */ /* 0x0005e2000d8000ff */
[----:B------:R-:W-:Y:S05]  /*1690*/  BRA.U !UP1, `(.L_x_147) ;  /* 0xfffffff909d87547 */ /* 0x000fea000b83ffff */
.L_x_146:
[----:B------:R-:W-:Y:S05]  /*16a0*/  BRA.U !UP0, `(.L_x_148) ;  /* 0xfffffff508307547 */ /* 0x000fea000b83ffff */
.L_x_143:
[----:B------:R-:W-:Y:S01]  /*16b0*/  BAR.SYNC.DEFER_BLOCKING 0x0 ;  /* 0x0000000000007b1d */ /* 0x000fe20000010000 */
[----:B------:R-:W-:-:S05]  /*16c0*/  ISETP.NE.AND P0, PT, R28, RZ, PT ;  /* 0x000000ff1c00720c */ /* 0x000fca0003f05270 */
[----:B------:R-:W-:Y:S08]  /*16d0*/  BSSY.RECONVERGENT B0, `(.L_x_149) ;  /* 0x000016e000007945 */ /* 0x000ff00003800200 */
[----:B------:R-:W-:Y:S05]  /*16e0*/  @P0 BRA `(.L_x_150) ;  /* 0x0000001400b00947 */ /* 0x000fea0003800000 */
[----:B012345:R-:W0:Y:S01]  /*16f0*/  LDC.64 R2, c[0x0][0x398] ;  /* 0x0000e600ff027b82 */ /* 0x03fe220000000a00 */
[----:B------:R-:W-:Y:S01]  /*1700*/  IMAD.MOV.U32 R7, RZ, RZ, RZ ;  /* 0x000000ffff077224 */ /* 0x000fe200078e00ff */
[----:B0-----:R-:W-:-:S04]  /*1710*/  IADD3 R2, PT, PT, R3, 0x7, -R2 ;  /* 0x0000000703027810 */ /* 0x001fc80007ffe802 */
[----:B------:R-:W-:-:S04]  /*1720*/  SHF.R.S32.HI R3, RZ, 0x1f, R2 ;  /* 0x0000001fff037819 */ /* 0x000fc80000011402 */
[----:B------:R-:W-:-:S04]  /*1730*/  LEA.HI R0, R3, R2, RZ, 0x3 ;  /* 0x0000000203007211 */ /* 0x000fc800078f18ff */
[----:B------:R-:W-:-:S04]  /*1740*/  SHF.R.S32.HI R0, RZ, 0x3, R0 ;  /* 0x00000003ff007819 */ /* 0x000fc80000011400 */
[C---:B------:R-:W-:Y:S01]  /*1750*/  LOP3.LUT R9, R0.reuse, 0xffffff8, RZ, 0xc0, !PT ;  /* 0x0ffffff800097812 */ /* 0x040fe200078ec0ff */
[----:B------:R-:W-:-:S05]  /*1760*/  VIADD R8, R0, 0xffffffff ;  /* 0xffffffff00087836 */ /* 0x000fca0000000000 */
[----:B------:R-:W-:-:S13]  /*1770*/  ISETP.GE.U32.AND P0, PT, R8, 0x7, PT ;  /* 0x000000070800780c */ /* 0x000fda0003f06070 */
[----:B------:R-:W-:Y:S05]  /*1780*/  @!P0 BRA `(.L_x_151) ;  /* 0x00000004006c8947 */ /* 0x000fea0003800000 */
[----:B------:R-:W0:Y:S01]  /*1790*/  LDC.64 R2, c[0x0][0x380] ;  /* 0x0000e000ff027b82 */ /* 0x000e220000000a00 */
[----:B------:R-:W-:-:S07]  /*17a0*/  HFMA2 R11, -RZ, RZ, 0, 0 ;  /* 0x00000000ff0b7431 */ /* 0x000fce00000001ff */
.L_x_168:
[----:B------:R-:W-:Y:S01]  /*17b0*/  IMAD R29, R11, 0x400, R27 ;  /* 0x000004000b1d7824 */ /* 0x000fe200078e021b */
[----:B------:R-:W-:Y:S04]  /*17c0*/  BSSY.RECONVERGENT B1, `(.L_x_152) ;  /* 0x000000a000017945 */ /* 0x000fe80003800200 */
[----:B01234-:R-:W1:Y:S04]  /*17d0*/  LDS R4, [R29] ;  /* 0x000000001d047984 */ /* 0x01fe680000000800 */
[----:B------:R2:W3:Y:S04]  /*17e0*/  LDS R17, [R29+0x400] ;  /* 0x000400001d117984 */ /* 0x0004e80000000800 */
[----:B------:R2:W4:Y:S01]  /*17f0*/  LDS R15, [R29+0x800] ;  /* 0x000800001d0f7984 */ /* 0x0005220000000800 */
[----:B-1----:R-:W-:-:S13]  /*1800*/  ISETP.NE.AND P0, PT, R4, RZ, PT ;  /* 0x000000ff0400720c */ /* 0x002fda0003f05270 */
[----:B--234-:R-:W-:Y:S05]  /*1810*/  @!P0 BRA `(.L_x_153) ;  /* 0x0000000000108947 */ /* 0x01cfea0003800000 */
[----:B------:R-:W-:Y:S02]  /*1820*/  IMAD R7, R11, 0x100, R18 ;  /* 0x000001000b077824 */ /* 0x000fe400078e0212 */
[----:B------:R-:W-:Y:S02]  /*1830*/  IMAD.MOV.U32 R5, RZ, RZ, RZ ;  /* 0x000000ffff057224 */ /* 0x000fe400078e00ff */
[----:B0-----:R-:W-:-:S05]  /*1840*/  IMAD.WIDE.U32 R6, R7, 0x8, R2 ;  /* 0x0000000807067825 */ /* 0x001fca00078e0002 */
[----:B------:R1:W-:Y:S02]  /*1850*/  REDG.E.ADD.64.STRONG.GPU desc[UR18][R6.64], R4 ;  /* 0x000000040600798e */ /* 0x0003e4000c12e512 */
.L_x_153:
[----:B------:R-:W-:Y:S05]  /*1860*/  BSYNC.RECONVERGENT B1 ;  /* 0x0000000000017941 */ /* 0x000fea0003800200 */
.L_x_152:
[----:B------:R-:W2:Y:S01]  /*1870*/  LDS R10, [R29+0xc00] ;  /* 0x000c00001d0a7984 */ /* 0x000ea20000000800 */
[----:B------:R-:W-:Y:S01]  /*1880*/  ISETP.NE.AND P6, PT, R17, RZ, PT ;  /* 0x000000ff1100720c */ /* 0x000fe20003fc5270 */
[----:B------:R-:W-:Y:S01]  /*1890*/  BSSY.RECONVERGENT B1, `(.L_x_154) ;  /* 0x0000012000017945 */ /* 0x000fe20003800200 */
[----:B------:R-:W-:Y:S01]  /*18a0*/  ISETP.NE.AND P0, PT, R15, RZ, PT ;  /* 0x000000ff0f00720c */ /* 0x000fe20003f05270 */
[----:B------:R-:W3:Y:S04]  /*18b0*/  LDS R12, [R29+0x1000] ;  /* 0x001000001d0c7984 */ /* 0x000ee80000000800 */
[----:B------:R-:W4:Y:S04]  /*18c0*/  LDS R14, [R29+0x1400] ;  /* 0x001400001d0e7984 */ /* 0x000f280000000800 */
[----:B------:R-:W5:Y:S04]  /*18d0*/  LDS R16, [R29+0x1800] ;  /* 0x001800001d107984 */ /* 0x000f680000000800 */
[----:B------:R-:W0:Y:S01]  /*18e0*/  LDS R13, [R29+0x1c00] ;  /* 0x001c00001d0d7984 */ /* 0x000e220000000800 */
[----:B--2---:R-:W-:-:S02]  /*18f0*/  ISETP.NE.AND P1, PT, R10, RZ, PT ;  /* 0x000000ff0a00720c */ /* 0x004fc40003f25270 */
[----:B---3--:R-:W-:Y:S02]  /*1900*/  ISETP.NE.AND P2, PT, R12, RZ, PT ;  /* 0x000000ff0c00720c */ /* 0x008fe40003f45270 */
[----:B----4-:R-:W-:Y:S02]  /*1910*/  ISETP.NE.AND P3, PT, R14, RZ, PT ;  /* 0x000000ff0e00720c */ /* 0x010fe40003f65270 */
[----:B-----5:R-:W-:Y:S02]  /*1920*/  ISETP.NE.AND P4, PT, R16, RZ, PT ;  /* 0x000000ff1000720c */ /* 0x020fe40003f85270 */
[----:B0-----:R-:W-:Y:S01]  /*1930*/  ISETP.NE.AND P5, PT, R13, RZ, PT ;  /* 0x000000ff0d00720c */ /* 0x001fe20003fa5270 */
[----:B------:R-:W-:-:S12]  /*1940*/  @!P6 BRA `(.L_x_155) ;  /* 0x000000000018e947 */ /* 0x000fd80003800000 */
[----:B-1----:R-:W-:Y:S01]  /*1950*/  IMAD R7, R11, 0x100, R18 ;  /* 0x000001000b077824 */ /* 0x002fe200078e0212 */
[----:B------:R-:W-:Y:S01]  /*1960*/  MOV R5, RZ ;  /* 0x000000ff00057202 */ /* 0x000fe20000000f00 */
[----:B------:R-:W-:Y:S02]  /*1970*/  IMAD.MOV.U32 R4, RZ, RZ, R17 ;  /* 0x000000ffff047224 */ /* 0x000fe400078e0011 */
[----:B------:R-:W-:-:S04]  /*1980*/  VIADD R7, R7, 0x100 ;  /* 0x0000010007077836 */ /* 0x000fc80000000000 */
[----:B------:R-:W-:-:S05]  /*1990*/  IMAD.WIDE.U32 R6, R7, 0x8, R2 ;  /* 0x0000000807067825 */ /* 0x000fca00078e0002 */
[----:B------:R0:W-:Y:S02]  /*19a0*/  REDG.E.ADD.64.STRONG.GPU desc[UR18][R6.64], R4 ;  /* 0x000000040600798e */ /* 0x0001e4000c12e512 */
.L_x_155:
[----:B------:R-:W-:Y:S05]  /*19b0*/  BSYNC.RECONVERGENT B1 ;  /* 0x0000000000017941 */ /* 0x000fea0003800200 */
.L_x_154:
[----:B------:R-:W-:Y:S04]  /*19c0*/  BSSY.RECONVERGENT B1, `(.L_x_156) ;  /* 0x0000008000017945 */ /* 0x000fe80003800200 */
[----:B------:R-:W-:Y:S05]  /*19d0*/  @!P0 BRA `(.L_x_157) ;  /* 0x0000000000188947 */ /* 0x000fea0003800000 */
[----:B01----:R-:W-:Y:S02]  /*19e0*/  IMAD R5, R11, 0x100, R18 ;  /* 0x000001000b057824 */ /* 0x003fe400078e0212 */
[----:B------:R-:W-:Y:S02]  /*19f0*/  IMAD.MOV.U32 R6, RZ, RZ, R15 ;  /* 0x000000ffff067224 */ /* 0x000fe400078e000f */
[----:B------:R-:W-:Y:S02]  /*1a00*/  VIADD R5, R5, 0x200 ;  /* 0x0000020005057836 */ /* 0x000fe40000000000 */
[----:B------:R-:W-:Y:S02]  /*1a10*/  IMAD.MOV.U32 R7, RZ, RZ, RZ ;  /* 0x000000ffff077224 */ /* 0x000fe400078e00ff */
[----:B------:R-:W-:-:S05]  /*1a20*/  IMAD.WIDE.U32 R4, R5, 0x8, R2 ;  /* 0x0000000805047825 */ /* 0x000fca00078e0002 */
[----:B------:R2:W-:Y:S02]  /*1a30*/  REDG.E.ADD.64.STRONG.GPU desc[UR18][R4.64], R6 ;  /* 0x000000060400798e */ /* 0x0005e4000c12e512 */
.L_x_157:
[----:B------:R-:W-:Y:S05]  /*1a40*/  BSYNC.RECONVERGENT B1 ;  /* 0x0000000000017941 */ /* 0x000fea0003800200 */
.L_x_156:
[----:B------:R-:W-:Y:S04]  /*1a50*/  BSSY.RECONVERGENT B1, `(.L_x_158) ;  /* 0x0000008000017945 */ /* 0x000fe80003800200 */
[----:B------:R-:W-:Y:S05]  /*1a60*/  @!P1 BRA `(.L_x_159) ;  /* 0x0000000000189947 */ /* 0x000fea0003800000 */
[----:B012---:R-:W-:Y:S01]  /*1a70*/  IMAD R5, R11, 0x100, R18 ;  /* 0x000001000b057824 */ /* 0x007fe200078e0212 */
[----:B------:R-:W-:Y:S01]  /*1a80*/  MOV R6, R10 ;  /* 0x0000000a00067202 */ /* 0x000fe20000000f00 */
[----:B------:R-:W-:Y:S02]  /*1a90*/  IMAD.MOV.U32 R7, RZ, RZ, RZ ;  /* 0x000000ffff077224 */ /* 0x000fe400078e00ff */
[----:B------:R-:W-:-:S04]  /*1aa0*/  VIADD R5, R5, 0x300 ;  /* 0x0000030005057836 */ /* 0x000fc80000000000 */
[----:B------:R-:W-:-:S05]  /*1ab0*/  IMAD.WIDE.U32 R4, R5, 0x8, R2 ;  /* 0x0000000805047825 */ /* 0x000fca00078e0002 */
[----:B------:R3:W-:Y:S02]  /*1ac0*/  REDG.E.ADD.64.STRONG.GPU desc[UR18][R4.64], R6 ;  /* 0x000000060400798e */ /* 0x0007e4000c12e512 */
.L_x_159:
[----:B------:R-:W-:Y:S05]  /*1ad0*/  BSYNC.RECONVERGENT B1 ;  /* 0x0000000000017941 */ /* 0x000fea0003800200 */
.L_x_158:
[----:B------:R-:W-:Y:S04]  /*1ae0*/  BSSY.RECONVERGENT B1, `(.L_x_160) ;  /* 0x0000008000017945 */ /* 0x000fe80003800200 */
[----:B------:R-:W-:Y:S05]  /*1af0*/  @!P2 BRA `(.L_x_161) ;  /* 0x000000000018a947 */ /* 0x000fea0003800000 */
[----:B0123--:R-:W-:Y:S02]  /*1b00*/  IMAD R5, R11, 0x100, R18 ;  /* 0x000001000b057824 */ /* 0x00ffe400078e0212 */
[----:B------:R-:W-:Y:S02]  /*1b10*/  IMAD.MOV.U32 R6, RZ, RZ, R12 ;  /* 0x000000ffff067224 */ /* 0x000fe400078e000c */
[----:B------:R-:W-:Y:S02]  /*1b20*/  VIADD R5, R5, 0x400 ;  /* 0x0000040005057836 */ /* 0x000fe40000000000 */
[----:B------:R-:W-:Y:S02]  /*1b30*/  IMAD.MOV.U32 R7, RZ, RZ, RZ ;  /* 0x000000ffff077224 */ /* 0x000fe400078e00ff */
[----:B------:R-:W-:-:S05]  /*1b40*/  IMAD.WIDE.U32 R4, R5, 0x8, R2 ;  /* 0x0000000805047825 */ /* 0x000fca00078e0002 */
[----:B------:R4:W-:Y:S02]  /*1b50*/  REDG.E.ADD.64.STRONG.GPU desc[UR18][R4.64], R6 ;  /* 0x000000060400798e */ /* 0x0009e4000c12e512 */
.L_x_161:
[----:B------:R-:W-:Y:S05]  /*1b60*/  BSYNC.RECONVERGENT B1 ;  /* 0x0000000000017941 */ /* 0x000fea0003800200 */
.L_x_160:
[----:B------:R-:W-:Y:S04]  /*1b70*/  BSSY.RECONVERGENT B1, `(.L_x_162) ;  /* 0x0000007000017945 */ /* 0x000fe80003800200 */
[----:B------:R-:W-:Y:S05]  /*1b80*/  @!P3 BRA `(.L_x_163) ;  /* 0x000000000014b947 */ /* 0x000fea0003800000 */
[----:B01234-:R-:W-:Y:S02]  /*1b90*/  IMAD R5, R11, 0x100, R18 ;  /* 0x000001000b057824 */ /* 0x01ffe400078e0212 */
[----:B------:R-:W-:-:S03]  /*1ba0*/  IMAD.MOV.U32 R15, RZ, RZ, RZ ;  /* 0x000000ffff0f7224 */ /* 0x000fc600078e00ff */
[----:B------:R-:W-:-:S05]  /*1bb0*/  IADD3 R5, PT, PT, R5, 0x500, RZ ;  /* 0x0000050005057810 */ /* 0x000fca0007ffe0ff */
[----:B------:R-:W-:-:S05]  /*1bc0*/  IMAD.WIDE.U32 R4, R5, 0x8, R2 ;  /* 0x0000000805047825 */ /* 0x000fca00078e0002 */
[----:B------:R0:W-:Y:S02]  /*1bd0*/  REDG.E.ADD.64.STRONG.GPU desc[UR18][R4.64], R14 ;  /* 0x0000000e0400798e */ /* 0x0001e4000c12e512 */
.L_x_163:
[----:B------:R-:W-:Y:S05]  /*1be0*/  BSYNC.RECONVERGENT B1 ;  /* 0x0000000000017941 */ /* 0x000fea0003800200 */
.L_x_162:
[----:B------:R-:W-:Y:S04]  /*1bf0*/  BSSY.RECONVERGENT B1, `(.L_x_164) ;  /* 0x0000007000017945 */ /* 0x000fe80003800200 */
[----:B------:R-:W-:Y:S05]  /*1c00*/  @!P4 BRA `(.L_x_165) ;  /* 0x000000000014c947 */ /* 0x000fea0003800000 */
[----:B01234-:R-:W-:Y:S02]  /*1c10*/  IMAD R5, R11, 0x100, R18 ;  /* 0x000001000b057824 */ /* 0x01ffe400078e0212 */
[----:B------:R-:W-:Y:S02]  /*1c20*/  IMAD.MOV.U32 R17, RZ, RZ, RZ ;  /* 0x000000ffff117224 */ /* 0x000fe400078e00ff */
[----:B------:R-:W-:-:S04]  /*1c30*/  VIADD R5, R5, 0x600 ;  /* 0x0000060005057836 */ /* 0x000fc80000000000 */
[----:B------:R-:W-:-:S05]  /*1c40*/  IMAD.WIDE.U32 R4, R5, 0x8, R2 ;  /* 0x0000000805047825 */ /* 0x000fca00078e0002 */
[----:B------:R0:W-:Y:S02]  /*1c50*/  REDG.E.ADD.64.STRONG.GPU desc[UR18][R4.64], R16 ;  /* 0x000000100400798e */ /* 0x0001e4000c12e512 */
.L_x_165:
[----:B------:R-:W-:Y:S05]  /*1c60*/  BSYNC.RECONVERGENT B1 ;  /* 0x0000000000017941 */ /* 0x000fea0003800200 */
.L_x_164:
[----:B------:R-:W-:Y:S04]  /*1c70*/  BSSY.RECONVERGENT B1, `(.L_x_166) ;  /* 0x0000008000017945 */ /* 0x000fe80003800200 */
[----:B------:R-:W-:Y:S05]  /*1c80*/  @!P5 BRA `(.L_x_167) ;  /* 0x000000000018d947 */ /* 0x000fea0003800000 */
[----:B01234-:R-:W-:Y:S01]  /*1c90*/  IMAD R5, R11, 0x100, R18 ;  /* 0x000001000b057824 */ /* 0x01ffe200078e0212 */
[----:B------:R-:W-:Y:S01]  /*1ca0*/  MOV R6, R13 ;  /* 0x0000000d00067202 */ /* 0x000fe20000000f00 */
[----:B------:R-:W-:Y:S02]  /*1cb0*/  IMAD.MOV.U32 R7, RZ, RZ, RZ ;  /* 0x000000ffff077224 */ /* 0x000fe400078e00ff */
[----:B------:R-:W-:-:S04]  /*1cc0*/  VIADD R5, R5, 0x700 ;  /* 0x0000070005057836 */ /* 0x000fc80000000000 */
[----:B------:R-:W-:-:S05]  /*1cd0*/  IMAD.WIDE.U32 R4, R5, 0x8, R2 ;  /* 0x0000000805047825 */ /* 0x000fca00078e0002 */
[----:B------:R0:W-:Y:S02]  /*1ce0*/  REDG.E.ADD.64.STRONG.GPU desc[UR18][R4.64], R6 ;  /* 0x000000060400798e */ /* 0x0001e4000c12e512 */
.L_x_167:
[----:B------:R-:W-:Y:S05]  /*1cf0*/  BSYNC.RECONVERGENT B1 ;  /* 0x0000000000017941 */ /* 0x000fea0003800200 */
.L_x_166:
[----:B------:R-:W-:-:S05]  /*1d00*/  VIADD R11, R11, 0x8 ;  /* 0x000000080b0b7836 */ /* 0x000fca0000000000 */
[----:B------:R-:W-:-:S13]  /*1d10*/  ISETP.NE.AND P0, PT, R11, R9, PT ;  /* 0x000000090b00720c */ /* 0x000fda0003f05270 */
[----:B------:R-:W-:Y:S05]  /*1d20*/  @P0 BRA `(.L_x_168) ;  /* 0xfffffff800a00947 */ /* 0x000fea000383ffff */
[----:B01234-:R-:W-:-:S07]  /*1d30*/  IMAD.MOV.U32 R7, RZ, RZ, R9 ;  /* 0x000000ffff077224 */ /* 0x01ffce00078e0009 */
.L_x_151:
[----:B------:R-:W-:Y:S01]  /*1d40*/  UISETP.NE.AND UP0, UPT, UR20, URZ, UPT ;  /* 0x000000ff1400728c */ /* 0x000fe2000bf05270 */
[----:B------:R-:W-:Y:S01]  /*1d50*/  IMAD.U32 R2, RZ, RZ, UR9 ;  /* 0x00000009ff027e24 */ /* 0x000fe2000f8e00ff */
[----:B------:R-:W-:Y:S01]  /*1d60*/  LOP3.LUT R11, R0, 0x1, RZ, 0xc0, !PT ;  /* 0x00000001000b7812 */ /* 0x000fe200078ec0ff */
[----:B------:R-:W-:-:S03]  /*1d70*/  IMAD.U32 R10, RZ, RZ, UR20 ;  /* 0x00000014ff0a7e24 */ /* 0x000fc6000f8e00ff */
[----:B------:R-:W-:Y:S01]  /*1d80*/  IADD3 R0, PT, PT, R2, -0x1, RZ ;  /* 0xffffffff02007810 */ /* 0x000fe20007ffe0ff */
[----:B------:R-:W-:Y:S02]  /*1d90*/  VIADD R10, R10, 0xffffffff ;  /* 0xffffffff0a0a7836 */ /* 0x000fe40000000000 */
[----:B------:R-:W-:Y:S05]  /*1da0*/  BRA.U !UP0, `(.L_x_169) ;  /* 0x00000005086c7547 */ /* 0x000fea000b800000 */
[----:B------:R-:W-:-:S13]  /*1db0*/  ISETP.GE.U32.AND P0, PT, R10, 0x3, PT ;  /* 0x000000030a00780c */ /* 0x000fda0003f06070 */
[----:B------:R-:W-:Y:S05]  /*1dc0*/  @!P0 BRA `(.L_x_170) ;  /* 0x0000000000bc8947 */ /* 0x000fea0003800000 */
[----:B------:R-:W-:Y:S01]  /*1dd0*/  IMAD R2, R7, 0x400, R27 ;  /* 0x0000040007027824 */ /* 0x000fe200078e021b */
[----:B------:R-:W-:Y:S04]  /*1de0*/  BSSY.RECONVERGENT B1, `(.L_x_171) ;  /* 0x0000010000017945 */ /* 0x000fe80003800200 */
[----:B------:R-:W0:Y:S04]  /*1df0*/  LDS R13, [R2] ;  /* 0x00000000020d7984 */ /* 0x000e280000000800 */
[----:B------:R-:W1:Y:S04]  /*1e00*/  LDS R14, [R2+0x400] ;  /* 0x00040000020e7984 */ /* 0x000e680000000800 */
[----:B------:R-:W2:Y:S04]  /*1e10*/  LDS R6, [R2+0x800] ;  /* 0x0008000002067984 */ /* 0x000ea80000000800 */
[----:B------:R-:W3:Y:S01]  /*1e20*/  LDS R12, [R2+0xc00] ;  /* 0x000c0000020c7984 */ /* 0x000ee20000000800 */
[----:B0-----:R-:W-:-:S02]  /*1e30*/  ISETP.NE.AND P0, PT, R13, RZ, PT ;  /* 0x000000ff0d00720c */ /* 0x001fc40003f05270 */
[----:B-1----:R-:W-:Y:S02]  /*1e40*/  ISETP.NE.AND P1, PT, R14, RZ, PT ;  /* 0x000000ff0e00720c */ /* 0x002fe40003f25270 */
[----:B--2---:R-:W-:Y:S02]  /*1e50*/  ISETP.NE.AND P2, PT, R6, RZ, PT ;  /* 0x000000ff0600720c */ /* 0x004fe40003f45270 */
[----:B---3--:R-:W-:-:S07]  /*1e60*/  ISETP.NE.AND P3, PT, R12, RZ, PT ;  /* 0x000000ff0c00720c */ /* 0x008fce0003f65270 */
[----:B------:R-:W-:Y:S06]  /*1e70*/  @!P0 BRA `(.L_x_172) ;  /* 0x0000000000188947 */ /* 0x000fec0003800000 */
[----:B------:R-:W0:Y:S01]  /*1e80*/  LDC.64 R4, c[0x0][0x380] ;  /* 0x0000e000ff047b82 */ /* 0x000e220000000a00 */
[----:B------:R-:W-:Y:S02]  /*1e90*/  IMAD R3, R7, 0x100, R18 ;  /* 0x0000010007037824 */ /* 0x000fe400078e0212 */
[----:B------:R-:W-:Y:S02]  /*1ea0*/  IMAD.MOV.U32 R2, RZ, RZ, R13 ;  /* 0x000000ffff027224 */ /* 0x000fe400078e000d */
[----:B0-----:R-:W-:-:S04]  /*1eb0*/  IMAD.WIDE.U32 R4, R3, 0x8, R4 ;  /* 0x0000000803047825 */ /* 0x001fc800078e0004 */
[----:B------:R-:W-:-:S05]  /*1ec0*/  IMAD.MOV.U32 R3, RZ, RZ, RZ ;  /* 0x000000ffff037224 */ /* 0x000fca00078e00ff */
[----:B------:R0:W-:Y:S02]  /*1ed0*/  REDG.E.ADD.64.STRONG.GPU desc[UR18][R4.64], R2 ;  /* 0x000000020400798e */ /* 0x0001e4000c12e512 */
.L_x_172:
[----:B------:R-:W-:Y:S05]  /*1ee0*/  BSYNC.RECONVERGENT B1 ;  /* 0x0000000000017941 */ /* 0x000fea0003800200 */
.L_x_171:
[----:B------:R-:W-:Y:S04]  /*1ef0*/  BSSY.RECONVERGENT B1, `(.L_x_173) ;  /* 0x0000008000017945 */ /* 0x000fe80003800200 */
[----:B------:R-:W-:Y:S05]  /*1f00*/  @!P1 BRA `(.L_x_174) ;  /* 0x0000000000189947 */ /* 0x000fea0003800000 */
[----:B0-----:R-:W0:Y:S01]  /*1f10*/  LDC.64 R2, c[0x0][0x380] ;  /* 0x0000e000ff027b82 */ /* 0x001e220000000a00 */
[----:B------:R-:W-:Y:S02]  /*1f20*/  IMAD R5, R7, 0x100, R18 ;  /* 0x0000010007057824 */ /* 0x000fe400078e0212 */
[----:B------:R-:W-:Y:S02]  /*1f30*/  HFMA2 R15, -RZ, RZ, 0, 0 ;  /* 0x00000000ff0f7431 */ /* 0x000fe400000001ff */
[----:B------:R-:W-:-:S04]  /*1f40*/  VIADD R5, R5, 0x100 ;  /* 0x0000010005057836 */ /* 0x000fc80000000000 */
[----:B0-----:R-:W-:-:S05]  /*1f50*/  IMAD.WIDE.U32 R2, R5, 0x8, R2 ;  /* 0x0000000805027825 */ /* 0x001fca00078e0002 */
[----:B------:R1:W-:Y:S02]  /*1f60*/  REDG.E.ADD.64.STRONG.GPU desc[UR18][R2.64], R14 ;  /* 0x0000000e0200798e */ /* 0x0003e4000c12e512 */
.L_x_174:
[----:B------:R-:W-:Y:S05]  /*1f70*/  BSYNC.RECONVERGENT B1 ;  /* 0x0000000000017941 */ /* 0x000fea0003800200 */
.L_x_173:
[----:B------:R-:W-:Y:S04]  /*1f80*/  BSSY.RECONVERGENT B1, `(.L_x_175) ;  /* 0x0000009000017945 */ /* 0x000fe80003800200 */
[----:B------:R-:W-:Y:S05]  /*1f90*/  @!P2 BRA `(.L_x_176) ;  /* 0x00000000001ca947 */ /* 0x000fea0003800000 */
[----:B01----:R-:W0:Y:S01]  /*1fa0*/  LDC.64 R2, c[0x0][0x380] ;  /* 0x0000e000ff027b82 */ /* 0x003e220000000a00 */
[----:B------:R-:W-:Y:S02]  /*1fb0*/  IMAD R5, R7, 0x100, R18 ;  /* 0x0000010007057824 */ /* 0x000fe400078e0212 */
[----:B------:R-:W-:Y:S02]  /*1fc0*/  IMAD.MOV.U32 R4, RZ, RZ, R6 ;  /* 0x000000ffff047224 */ /* 0x000fe400078e0006 */
[----:B------:R-:W-:-:S04]  /*1fd0*/  VIADD R5, R5, 0x200 ;  /* 0x0000020005057836 */ /* 0x000fc80000000000 */
[----:B0-----:R-:W-:-:S04]  /*1fe0*/  IMAD.WIDE.U32 R2, R5, 0x8, R2 ;  /* 0x0000000805027825 */ /* 0x001fc800078e0002 */
[----:B------:R-:W-:-:S05]  /*1ff0*/  IMAD.MOV.U32 R5, RZ, RZ, RZ ;  /* 0x000000ffff057224 */ /* 0x000fca00078e00ff */
[----:B------:R2:W-:Y:S02]  /*2000*/  REDG.E.ADD.64.STRONG.GPU desc[UR18][R2.64], R4 ;  /* 0x000000040200798e */ /* 0x0005e4000c12e512 */
.L_x_176:
[----:B------:R-:W-:Y:S05]  /*2010*/  BSYNC.RECONVERGENT B1 ;  /* 0x0000000000017941 */ /* 0x000fea0003800200 */
.L_x_175:
[----:B------:R-:W-:Y:S04]  /*2020*/  BSSY.RECONVERGENT B1, `(.L_x_177) ;  /* 0x0000008000017945 */ /* 0x000fe80003800200 */
[----:B------:R-:W-:Y:S05]  /*2030*/  @!P3 BRA `(.L_x_178) ;  /* 0x000000000018b947 */ /* 0x000fea0003800000 */
[----:B012---:R-:W0:Y:S01]  /*2040*/  LDC.64 R2, c[0x0][0x380] ;  /* 0x0000e000ff027b82 */ /* 0x007e220000000a00 */
[----:B------:R-:W-:Y:S01]  /*2050*/  IMAD R5, R7, 0x100, R18 ;  /* 0x0000010007057824 */ /* 0x000fe200078e0212 */
[----:B------:R-:W-:-:S03]  /*2060*/  MOV R13, RZ ;  /* 0x000000ff000d7202 */ /* 0x000fc60000000f00 */
[----:B------:R-:W-:-:S04]  /*2070*/  VIADD R5, R5, 0x300 ;  /* 0x0000030005057836 */ /* 0x000fc80000000000 */
[----:B0-----:R-:W-:-:S05]  /*2080*/  IMAD.WIDE.U32 R2, R5, 0x8, R2 ;  /* 0x0000000805027825 */ /* 0x001fca00078e0002 */
[----:B------:R3:W-:Y:S02]  /*2090*/  REDG.E.ADD.64.STRONG.GPU desc[UR18][R2.64], R12 ;  /* 0x0000000c0200798e */ /* 0x0007e4000c12e512 */
.L_x_178:
[----:B------:R-:W-:Y:S05]  /*20a0*/  BSYNC.RECONVERGENT B1 ;  /* 0x0000000000017941 */ /* 0x000fea0003800200 */
.L_x_177:
[----:B------:R-:W-:-:S07]  /*20b0*/  VIADD R7, R7, 0x4 ;  /* 0x0000000407077836 */ /* 0x000fce0000000000 */
.L_x_170:
[----:B------:R-:W-:Y:S01]  /*20c0*/  UISETP.NE.AND UP0, UPT, UR9, URZ, UPT ;  /* 0x000000ff0900728c */ /* 0x000fe2000bf05270 */
[----:B------:R-:W-:Y:S08]  /*20d0*/  BSSY.RECONVERGENT B1, `(.L_x_169) ;  /* 0x0000028000017945 */ /* 0x000ff00003800200 */
[----:B------:R-:W-:Y:S05]  /*20e0*/  BRA.U !UP0, `(.L_x_179) ;  /* 0x0000000108987547 */ /* 0x000fea000b800000 */
[----:B------:R-:W-:-:S13]  /*20f0*/  ISETP.NE.AND P0, PT, R0, RZ, PT ;  /* 0x000000ff0000720c */ /* 0x000fda0003f05270 */
[----:B------:R-:W-:Y:S05]  /*2100*/  @!P0 BRA `(.L_x_180) ;  /* 0x0000000000608947 */ /* 0x000fea0003800000 */
[----:B0123--:R-:W-:Y:S01]  /*2110*/  IMAD R2, R7, 0x400, R27 ;  /* 0x0000040007027824 */ /* 0x00ffe200078e021b */
[----:B------:R-:W-:Y:S04]  /*2120*/  BSSY.RECONVERGENT B2, `(.L_x_181) ;  /* 0x000000b000027945 */ /* 0x000fe80003800200 */
[----:B------:R-:W0:Y:S04]  /*2130*/  LDS R4, [R2] ;  /* 0x0000000002047984 */ /* 0x000e280000000800 */
[----:B------:R-:W1:Y:S01]  /*2140*/  LDS R6, [R2+0x400] ;  /* 0x0004000002067984 */ /* 0x000e620000000800 */
[----:B0-----:R-:W-:-:S02]  /*2150*/  ISETP.NE.AND P0, PT, R4, RZ, PT ;  /* 0x000000ff0400720c */ /* 0x001fc40003f05270 */
[----:B-1----:R-:W-:-:S11]  /*2160*/  ISETP.NE.AND P1, PT, R6, RZ, PT ;  /* 0x000000ff0600720c */ /* 0x002fd60003f25270 */
[----:B------:R-:W-:Y:S05]  /*2170*/  @!P0 BRA `(.L_x_182) ;  /* 0x0000000000148947 */ /* 0x000fea0003800000 */
[----:B------:R-:W0:Y:S01]  /*2180*/  LDC.64 R2, c[0x0][0x380] ;  /* 0x0000e000ff027b82 */ /* 0x000e220000000a00 */
[----:B------:R-:W-:-:S04]  /*2190*/  IMAD R5, R7, 0x100, R18 ;  /* 0x0000010007057824 */ /* 0x000fc800078e0212 */
[----:B0-----:R-:W-:-:S04]  /*21a0*/  IMAD.WIDE.U32 R2, R5, 0x8, R2 ;  /* 0x0000000805027825 */ /* 0x001fc800078e0002 */
[----:B------:R-:W-:-:S05]  /*21b0*/  IMAD.MOV.U32 R5, RZ, RZ, RZ ;  /* 0x000000ffff057224 */ /* 0x000fca00078e00ff */
[----:B------:R0:W-:Y:S02]  /*21c0*/  REDG.E.ADD.64.STRONG.GPU desc[UR18][R2.64], R4 ;  /* 0x000000040200798e */ /* 0x0001e4000c12e512 */
.L_x_182:
[----:B------:R-:W-:Y:S05]  /*21d0*/  BSYNC.RECONVERGENT B2 ;  /* 0x0000000000027941 */ /* 0x000fea0003800200 */
.L_x_181:
[----:B------:R-:W-:Y:S04]  /*21e0*/  BSSY.RECONVERGENT B2, `(.L_x_183) ;  /* 0x0000009000027945 */ /* 0x000fe80003800200 */
[----:B------:R-:W-:Y:S05]  /*21f0*/  @!P1 BRA `(.L_x_184) ;  /* 0x00000000001c9947 */ /* 0x000fea0003800000 */
[----:B0-----:R-:W0:Y:S01]  /*2200*/  LDC.64 R2, c[0x0][0x380] ;  /* 0x0000e000ff027b82 */ /* 0x001e220000000a00 */
[----:B------:R-:W-:-:S05]  /*2210*/  IMAD R4, R7, 0x100, R18 ;  /* 0x0000010007047824 */ /* 0x000fca00078e0212 */
[----:B------:R-:W-:Y:S01]  /*2220*/  IADD3 R5, PT, PT, R4, 0x100, RZ ;  /* 0x0000010004057810 */ /* 0x000fe20007ffe0ff */
[----:B------:R-:W-:-:S04]  /*2230*/  IMAD.MOV.U32 R4, RZ, RZ, R6 ;  /* 0x000000ffff047224 */ /* 0x000fc800078e0006 */
[----:B0-----:R-:W-:-:S04]  /*2240*/  IMAD.WIDE.U32 R2, R5, 0x8, R2 ;  /* 0x0000000805027825 */ /* 0x001fc800078e0002 */
[----:B------:R-:W-:-:S05]  /*2250*/  IMAD.MOV.U32 R5, RZ, RZ, RZ ;  /* 0x000000ffff057224 */ /* 0x000fca00078e00ff */
[----:B------:R1:W-:Y:S02]  /*2260*/  REDG.E.ADD.64.STRONG.GPU desc[UR18][R2.64], R4 ;  /* 0x000000040200798e */ /* 0x0003e4000c12e512 */
.L_x_184:
[----:B------:R-:W-:Y:S05]  /*2270*/  BSYNC.RECONVERGENT B2 ;  /* 0x0000000000027941 */ /* 0x000fea0003800200 */
.L_x_183:
[----:B------:R-:W-:-:S07]  /*2280*/  VIADD R7, R7, 0x2 ;  /* 0x0000000207077836 */ /* 0x000fce0000000000 */
.L_x_180:
[----:B------:R-:W-:-:S13]  /*2290*/  ISETP.NE.AND P0, PT, R11, RZ, PT ;  /* 0x000000ff0b00720c */ /* 0x000fda0003f05270 */
[----:B------:R-:W-:Y:S05]  /*22a0*/  @!P0 BRA `(.L_x_179) ;  /* 0x0000000000288947 */ /* 0x000fea0003800000 */
[----:B0123--:R-:W-:-:S05]  /*22b0*/  IMAD R2, R7, 0x400, R27 ;  /* 0x0000040007027824 */ /* 0x00ffca00078e021b */
[----:B------:R-:W0:Y:S02]  /*22c0*/  LDS R6, [R2] ;  /* 0x0000000002067984 */ /* 0x000e240000000800 */
[----:B0-----:R-:W-:-:S13]  /*22d0*/  ISETP.NE.AND P0, PT, R6, RZ, PT ;  /* 0x000000ff0600720c */ /* 0x001fda0003f05270 */
[----:B------:R-:W-:Y:S05]  /*22e0*/  @!P0 BRA `(.L_x_179) ;  /* 0x0000000000188947 */ /* 0x000fea0003800000 */
[----:B------:R-:W0:Y:S01]  /*22f0*/  LDC.64 R2, c[0x0][0x380] ;  /* 0x0000e000ff027b82 */ /* 0x000e220000000a00 */
[----:B------:R-:W-:-:S04]  /*2300*/  IMAD R5, R7, 0x100, R18 ;  /* 0x0000010007057824 */ /* 0x000fc800078e0212 */
[----:B0-----:R-:W-:Y:S01]  /*2310*/  IMAD.WIDE.U32 R4, R5, 0x8, R2 ;  /* 0x0000000805047825 */ /* 0x001fe200078e0002 */
[----:B------:R-:W-:-:S03]  /*2320*/  MOV R2, R6 ;  /* 0x0000000600027202 */ /* 0x000fc60000000f00 */
[----:B------:R-:W-:-:S05]  /*2330*/  IMAD.MOV.U32 R3, RZ, RZ, RZ ;  /* 0x000000ffff037224 */ /* 0x000fca00078e00ff */
[----:B------:R4:W-:Y:S02]  /*2340*/  REDG.E.ADD.64.STRONG.GPU desc[UR18][R4.64], R2 ;  /* 0x000000020400798e */ /* 0x0009e4000c12e512 */
.L_x_179:
[----:B------:R-:W-:Y:S05]  /*2350*/  BSYNC.RECONVERGENT B1 ;  /* 0x0000000000017941 */ /* 0x000fea0003800200 */
.L_x_169:
[----:B------:R-:W-:-:S13]  /*2360*/  ISETP.GT.U32.AND P0, PT, R18, 0x7f, PT ;  /* 0x0000007f1200780c */ /* 0x000fda0003f04070 */
[----:B------:R-:W-:Y:S05]  /*2370*/  @P0 BRA `(.L_x_150) ;  /* 0x00000008008c0947 */ /* 0x000fea0003800000 */
[----:B------:R-:W-:Y:S01]  /*2380*/  ISETP.GE.U32.AND P0, PT, R8, 0x7, PT ;  /* 0x000000070800780c */ /* 0x000fe20003f06070 */
[----:B------:R-:W-:-:S12]  /*2390*/  IMAD.MOV.U32 R7, RZ, RZ, RZ ;  /* 0x000000ffff077224 */ /* 0x000fd800078e00ff */
[----:B------:R-:W-:Y:S05]  /*23a0*/  @!P0 BRA `(.L_x_185) ;  /* 0x0000000400148947 */ /* 0x000fea0003800000 */
[----:B01234-:R-:W0:Y:S01]  /*23b0*/  LDC.64 R2, c[0x0][0x380] ;  /* 0x0000e000ff027b82 */ /* 0x01fe220000000a00 */
[----:B------:R-:W-:-:S07]  /*23c0*/  IMAD.MOV.U32 R8, RZ, RZ, RZ ;  /* 0x000000ffff087224 */ /* 0x000fce00078e00ff */
.L_x_202:
[C---:B------:R-:W-:Y:S01]  /*23d0*/  IMAD R29, R8.reuse, 0x400, R27 ;  /* 0x00000400081d7824 */ /* 0x040fe200078e021b */
[----:B------:R-:W-:Y:S01]  /*23e0*/  BSSY.RECONVERGENT B1, `(.L_x_186) ;  /* 0x000000c000017945 */ /* 0x000fe20003800200 */
[----:B01234-:R-:W-:-:S03]  /*23f0*/  IMAD R5, R8, 0x100, R18 ;  /* 0x0000010008057824 */ /* 0x01ffc600078e0212 */
[----:B------:R-:W1:Y:S01]  /*2400*/  LDS R6, [R29+0x200] ;  /* 0x000200001d067984 */ /* 0x000e620000000800 */
[----:B0-----:R-:W-:-:S03]  /*2410*/  IMAD.WIDE.U32 R4, R5, 0x8, R2 ;  /* 0x0000000805047825 */ /* 0x001fc600078e0002 */
[----:B------:R-:W0:Y:S04]  /*2420*/  LDS R12, [R29+0x600] ;  /* 0x000600001d0c7984 */ /* 0x000e280000000800 */
[----:B------:R2:W3:Y:S04]  /*2430*/  LDS R17, [R29+0xa00] ;  /* 0x000a00001d117984 */ /* 0x0004e80000000800 */
[----:B------:R2:W4:Y:S01]  /*2440*/  LDS R13, [R29+0xe00] ;  /* 0x000e00001d0d7984 */ /* 0x0005220000000800 */
[----:B-1----:R-:W-:Y:S02]  /*2450*/  ISETP.NE.AND P0, PT, R6, RZ, PT ;  /* 0x000000ff0600720c */ /* 0x002fe40003f05270 */
[----:B0-----:R-:W-:-:S11]  /*2460*/  ISETP.NE.AND P1, PT, R12, RZ, PT ;  /* 0x000000ff0c00720c */ /* 0x001fd60003f25270 */
[----:B--234-:R-:W-:Y:S05]  /*2470*/  @!P0 BRA `(.L_x_187) ;  /* 0x0000000000088947 */ /* 0x01cfea0003800000 */
[----:B------:R-:W-:-:S05]  /*2480*/  HFMA2 R7, -RZ, RZ, 0, 0 ;  /* 0x00000000ff077431 */ /* 0x000fca00000001ff */
[----:B------:R0:W-:Y:S02]  /*2490*/  REDG.E.ADD.64.STRONG.GPU desc[UR18][R4.64+0x400], R6 ;  /* 0x000400060400798e */ /* 0x0001e4000c12e512 */
.L_x_187:
[----:B------:R-:W-:Y:S05]  /*24a0*/  BSYNC.RECONVERGENT B1 ;  /* 0x0000000000017941 */ /* 0x000fea0003800200 */
.L_x_186:
[----:B------:R-:W-:Y:S04]  /*24b0*/  BSSY.RECONVERGENT B1, `(.L_x_188) ;  /* 0x0000005000017945 */ /* 0x000fe80003800200 */
[----:B------:R-:W-:Y:S05]  /*24c0*/  @!P1 BRA `(.L_x_189) ;  /* 0x00000000000c9947 */ /* 0x000fea0003800000 */
[----:B0-----:R-:W-:Y:S02]  /*24d0*/  IMAD.MOV.U32 R6, RZ, RZ, R12 ;  /* 0x000000ffff067224 */ /* 0x001fe400078e000c */
[----:B------:R-:W-:-:S05]  /*24e0*/  IMAD.MOV.U32 R7, RZ, RZ, RZ ;  /* 0x000000ffff077224 */ /* 0x000fca00078e00ff */
[----:B------:R1:W-:Y:S02]  /*24f0*/  REDG.E.ADD.64.STRONG.GPU desc[UR18][R4.64+0xc00], R6 ;  /* 0x000c00060400798e */ /* 0x0003e4000c12e512 */
.L_x_189:
[----:B------:R-:W-:Y:S05]  /*2500*/  BSYNC.RECONVERGENT B1 ;  /* 0x0000000000017941 */ /* 0x000fea0003800200 */
.L_x_188:
[----:B------:R-:W2:Y:S01]  /*2510*/  LDS R15, [R29+0x1200] ;  /* 0x001200001d0f7984 */ /* 0x000ea20000000800 */
[----:B------:R-:W-:Y:S01]  /*2520*/  ISETP.NE.AND P6, PT, R17, RZ, PT ;  /* 0x000000ff1100720c */ /* 0x000fe20003fc5270 */
[----:B------:R-:W-:Y:S01]  /*2530*/  VIADD R8, R8, 0x8 ;  /* 0x0000000808087836 */ /* 0x000fe20000000000 */
[----:B------:R-:W-:Y:S01]  /*2540*/  BSSY.RECONVERGENT B1, `(.L_x_190) ;  /* 0x000000e000017945 */ /* 0x000fe20003800200 */
[----:B------:R-:W3:Y:S01]  /*2550*/  LDS R12, [R29+0x1600] ;  /* 0x001600001d0c7984 */ /* 0x000ee20000000800 */
[----:B------:R-:W-:Y:S02]  /*2560*/  ISETP.NE.AND P1, PT, R13, RZ, PT ;  /* 0x000000ff0d00720c */ /* 0x000fe40003f25270 */
[----:B------:R-:W-:Y:S01]  /*2570*/  ISETP.NE.AND P0, PT, R8, R9, PT ;  /* 0x000000090800720c */ /* 0x000fe20003f05270 */
[----:B------:R-:W4:Y:S04]  /*2580*/  LDS R14, [R29+0x1a00] ;  /* 0x001a00001d0e7984 */ /* 0x000f280000000800 */
[----:B------:R-:W5:Y:S01]  /*2590*/  LDS R16, [R29+0x1e00] ;  /* 0x001e00001d107984 */ /* 0x000f620000000800 */
[----:B--2---:R-:W-:-:S02]  /*25a0*/  ISETP.NE.AND P2, PT, R15, RZ, PT ;  /* 0x000000ff0f00720c */ /* 0x004fc40003f45270 */
[----:B---3--:R-:W-:Y:S02]  /*25b0*/  ISETP.NE.AND P3, PT, R12, RZ, PT ;  /* 0x000000ff0c00720c */ /* 0x008fe40003f65270 */
[----:B----4-:R-:W-:Y:S02]  /*25c0*/  ISETP.NE.AND P4, PT, R14, RZ, PT ;  /* 0x000000ff0e00720c */ /* 0x010fe40003f85270 */
[----:B-----5:R-:W-:Y:S01]  /*25d0*/  ISETP.NE.AND P5, PT, R16, RZ, PT ;  /* 0x000000ff1000720c */ /* 0x020fe20003fa5270 */
[----:B------:R-:W-:-:S12]  /*25e0*/  @!P6 BRA `(.L_x_191) ;  /* 0x00000000000ce947 */ /* 0x000fd80003800000 */
[----:B01----:R-:W-:Y:S02]  /*25f0*/  IMAD.MOV.U32 R6, RZ, RZ, R17 ;  /* 0x000000ffff067224 */ /* 0x003fe400078e0011 */
[----:B------:R-:W-:-:S05]  /*2600*/  IMAD.MOV.U32 R7, RZ, RZ, RZ ;  /* 0x000000ffff077224 */ /* 0x000fca00078e00ff */
[----:B------:R2:W-:Y:S02]  /*2610*/  REDG.E.ADD.64.STRONG.GPU desc[UR18][R4.64+0x1400], R6 ;  /* 0x001400060400798e */ /* 0x0005e4000c12e512 */
.L_x_191:
[----:B------:R-:W-:Y:S05]  /*2620*/  BSYNC.RECONVERGENT B1 ;  /* 0x0000000000017941 */ /* 0x000fea0003800200 */
.L_x_190:
[----:B------:R-:W-:Y:S04]  /*2630*/  BSSY.RECONVERGENT B1, `(.L_x_192) ;  /* 0x0000005000017945 */ /* 0x000fe80003800200 */
[----:B------:R-:W-:Y:S05]  /*2640*/  @!P1 BRA `(.L_x_193) ;  /* 0x00000000000c9947 */ /* 0x000fea0003800000 */
[----:B012---:R-:W-:Y:S01]  /*2650*/  MOV R6, R13 ;  /* 0x0000000d00067202 */ /* 0x007fe20000000f00 */
[----:B------:R-:W-:-:S05]  /*2660*/  IMAD.MOV.U32 R7, RZ, RZ, RZ ;  /* 0x000000ffff077224 */ /* 0x000fca00078e00ff */
[----:B------:R3:W-:Y:S02]  /*2670*/  REDG.E.ADD.64.STRONG.GPU desc[UR18][R4.64+0x1c00], R6 ;  /* 0x001c00060400798e */ /* 0x0007e4000c12e512 */
.L_x_193:
[----:B------:R-:W-:Y:S05]  /*2680*/  BSYNC.RECONVERGENT B1 ;  /* 0x0000000000017941 */ /* 0x000fea0003800200 */
.L_x_192:
[----:B------:R-:W-:Y:S04]  /*2690*/  BSSY.RECONVERGENT B1, `(.L_x_194) ;  /* 0x0000005000017945 */ /* 0x000fe80003800200 */
[----:B------:R-:W-:Y:S05]  /*26a0*/  @!P2 BRA `(.L_x_195) ;  /* 0x00000000000ca947 */ /* 0x000fea0003800000 */
[----:B0123--:R-:W-:Y:S02]  /*26b0*/  IMAD.MOV.U32 R6, RZ, RZ, R15 ;  /* 0x000000ffff067224 */ /* 0x00ffe400078e000f */
[----:B------:R-:W-:-:S05]  /*26c0*/  IMAD.MOV.U32 R7, RZ, RZ, RZ ;  /* 0x000000ffff077224 */ /* 0x000fca00078e00ff */
[----:B------:R4:W-:Y:S02]  /*26d0*/  REDG.E.ADD.64.STRONG.GPU desc[UR18][R4.64+0x2400], R6 ;  /* 0x002400060400798e */ /* 0x0009e4000c12e512 */
.L_x_195:
[----:B------:R-:W-:Y:S05]  /*26e0*/  BSYNC.RECONVERGENT B1 ;  /* 0x0000000000017941 */ /* 0x000fea0003800200 */
.L_x_194:
[----:B------:R-:W-:Y:S04]  /*26f0*/  BSSY.RECONVERGENT B1, `(.L_x_196) ;  /* 0x0000004000017945 */ /* 0x000fe80003800200 */
[----:B------:R-:W-:Y:S05]  /*2700*/  @!P3 BRA `(.L_x_197) ;  /* 0x000000000008b947 */ /* 0x000fea0003800000 */
[----:B------:R-:W-:-:S05]  /*2710*/  IMAD.MOV.U32 R13, RZ, RZ, RZ ;  /* 0x000000ffff0d7224 */ /* 0x000fca00078e00ff */
[----:B------:R0:W-:Y:S02]  /*2720*/  REDG.E.ADD.64.STRONG.GPU desc[UR18][R4.64+0x2c00], R12 ;  /* 0x002c000c0400798e */ /* 0x0001e4000c12e512 */
.L_x_197:
[----:B------:R-:W-:Y:S05]  /*2730*/  BSYNC.RECONVERGENT B1 ;  /* 0x0000000000017941 */ /* 0x000fea0003800200 */
.L_x_196:
[----:B------:R-:W-:Y:S04]  /*2740*/  BSSY.RECONVERGENT B1, `(.L_x_198) ;  /* 0x0000004000017945 */ /* 0x000fe80003800200 */
[----:B------:R-:W-:Y:S05]  /*2750*/  @!P4 BRA `(.L_x_199) ;  /* 0x000000000008c947 */ /* 0x000fea0003800000 */
[----:B------:R-:W-:-:S05]  /*2760*/  IMAD.MOV.U32 R15, RZ, RZ, RZ ;  /* 0x000000ffff0f7224 */ /* 0x000fca00078e00ff */
[----:B------:R0:W-:Y:S02]  /*2770*/  REDG.E.ADD.64.STRONG.GPU desc[UR18][R4.64+0x3400], R14 ;  /* 0x0034000e0400798e */ /* 0x0001e4000c12e512 */
.L_x_199:
[----:B------:R-:W-:Y:S05]  /*2780*/  BSYNC.RECONVERGENT B1 ;  /* 0x0000000000017941 */ /* 0x000fea0003800200 */
.L_x_198:
[----:B------:R-:W-:Y:S04]  /*2790*/  BSSY.RECONVERGENT B1, `(.L_x_200) ;  /* 0x0000004000017945 */ /* 0x000fe80003800200 */
[----:B------:R-:W-:Y:S05]  /*27a0*/  @!P5 BRA `(.L_x_201) ;  /* 0x000000000008d947 */ /* 0x000fea0003800000 */
[----:B------:R-:W-:-:S05]  /*27b0*/  HFMA2 R17, -RZ, RZ, 0, 0 ;  /* 0x00000000ff117431 */ /* 0x000fca00000001ff */
[----:B------:R0:W-:Y:S02]  /*27c0*/  REDG.E.ADD.64.STRONG.GPU desc[UR18][R4.64+0x3c00], R16 ;  /* 0x003c00100400798e */ /* 0x0001e4000c12e512 */
.L_x_201:
[----:B------:R-:W-:Y:S05]  /*27d0*/  BSYNC.RECONVERGENT B1 ;  /* 0x0000000000017941 */ /* 0x000fea0003800200 */
.L_x_200:
[----:B------:R-:W-:Y:S05]  /*27e0*/  @P0 BRA `(.L_x_202) ;  /* 0xfffffff800f80947 */ /* 0x000fea000383ffff */
[----:B01234-:R-:W-:-:S07]  /*27f0*/  IMAD.MOV.U32 R7, RZ, RZ, R9 ;  /* 0x000000ffff077224 */ /* 0x01ffce00078e0009 */
.L_x_185:
[----:B------:R-:W-:-:S09]  /*2800*/  UISETP.NE.AND UP0, UPT, UR20, URZ, UPT ;  /* 0x000000ff1400728c */ /* 0x000fd2000bf05270 */
[----:B------:R-:W-:Y:S05]  /*2810*/  BRA.U !UP0, `(.L_x_150) ;  /* 0x0000000508647547 */ /* 0x000fea000b800000 */
[----:B------:R-:W-:-:S13]  /*2820*/  ISETP.GE.U32.AND P0, PT, R10, 0x3, PT ;  /* 0x000000030a00780c */ /* 0x000fda0003f06070 */
[----:B------:R-:W-:Y:S05]  /*2830*/  @!P0 BRA `(.L_x_203) ;  /* 0x0000000000c08947 */ /* 0x000fea0003800000 */
[----:B01234-:R-:W-:Y:S01]  /*2840*/  IMAD R2, R7, 0x400, R27 ;  /* 0x0000040007027824 */ /* 0x01ffe200078e021b */
[----:B------:R-:W-:Y:S04]  /*2850*/  BSSY.RECONVERGENT B1, `(.L_x_204) ;  /* 0x0000010000017945 */ /* 0x000fe80003800200 */
[----:B------:R-:W0:Y:S04]  /*2860*/  LDS R10, [R2+0x200] ;  /* 0x00020000020a7984 */ /* 0x000e280000000800 */
        /* <DEDUP_REMOVED lines=14> */
.L_x_205:
[----:B------:R-:W-:Y:S05]  /*2950*/  BSYNC.RECONVERGENT B1 ;  /* 0x0000000000017941 */ /* 0x000fea0003800200 */
.L_x_204:
[----:B------:R-:W-:Y:S04]  /*2960*/  BSSY.RECONVERGENT B1, `(.L_x_206) ;  /* 0x0000009000017945 */ /* 0x000fe80003800200 */
[----:B------:R-:W-:Y:S05]  /*2970*/  @!P1 BRA `(.L_x_207) ;  /* 0x00000000001c9947 */ /* 0x000fea0003800000 */
[----:B0-----:R-:W0:Y:S01]  /*2980*/  LDC.64 R4, c[0x0][0x380] ;  /* 0x0000e000ff047b82 */ /* 0x001e220000000a00 */
[----:B------:R-:W-:Y:S01]  /*2990*/  LEA R3, R7, R18, 0x8 ;  /* 0x0000001207037211 */ /* 0x000fe200078e40ff */
[----:B------:R-:W-:-:S04]  /*29a0*/  IMAD.MOV.U32 R2, RZ, RZ, R9 ;  /* 0x000000ffff027224 */ /* 0x000fc800078e0009 */
[----:B------:R-:W-:-:S04]  /*29b0*/  VIADD R3, R3, 0x100 ;  /* 0x0000010003037836 */ /* 0x000fc80000000000 */
[----:B0-----:R-:W-:-:S04]  /*29c0*/  IMAD.WIDE.U32 R4, R3, 0x8, R4 ;  /* 0x0000000803047825 */ /* 0x001fc800078e0004 */
[----:B------:R-:W-:-:S05]  /*29d0*/  IMAD.MOV.U32 R3, RZ, RZ, RZ ;  /* 0x000000ffff037224 */ /* 0x000fca00078e00ff */
[----:B------:R1:W-:Y:S02]  /*29e0*/  REDG.E.ADD.64.STRONG.GPU desc[UR18][R4.64+0x400], R2 ;  /* 0x000400020400798e */ /* 0x0003e4000c12e512 */
.L_x_207:
[----:B------:R-:W-:Y:S05]  /*29f0*/  BSYNC.RECONVERGENT B1 ;  /* 0x0000000000017941 */ /* 0x000fea0003800200 */
.L_x_206:
[----:B------:R-:W-:Y:S04]  /*2a00*/  BSSY.RECONVERGENT B1, `(.L_x_208) ;  /* 0x0000009000017945 */ /* 0x000fe80003800200 */
[----:B------:R-:W-:Y:S05]  /*2a10*/  @!P2 BRA `(.L_x_209) ;  /* 0x00000000001ca947 */ /* 0x000fea0003800000 */
[----:B01----:R-:W0:Y:S01]  /*2a20*/  LDC.64 R2, c[0x0][0x380] ;  /* 0x0000e000ff027b82 */ /* 0x003e220000000a00 */
[----:B------:R-:W-:Y:S01]  /*2a30*/  IMAD R5, R7, 0x100, R18 ;  /* 0x0000010007057824 */ /* 0x000fe200078e0212 */
[----:B------:R-:W-:-:S03]  /*2a40*/  MOV R4, R6 ;  /* 0x0000000600047202 */ /* 0x000fc60000000f00 */
[----:B------:R-:W-:-:S04]  /*2a50*/  VIADD R5, R5, 0x200 ;  /* 0x0000020005057836 */ /* 0x000fc80000000000 */
[----:B0-----:R-:W-:-:S04]  /*2a60*/  IMAD.WIDE.U32 R2, R5, 0x8, R2 ;  /* 0x0000000805027825 */ /* 0x001fc800078e0002 */
[----:B------:R-:W-:-:S05]  /*2a70*/  IMAD.MOV.U32 R5, RZ, RZ, RZ ;  /* 0x000000ffff057224 */ /* 0x000fca00078e00ff */
[----:B------:R2:W-:Y:S02]  /*2a80*/  REDG.E.ADD.64.STRONG.GPU desc[UR18][R2.64+0x400], R4 ;  /* 0x000400040200798e */ /* 0x0005e4000c12e512 */
.L_x_209:
[----:B------:R-:W-:Y:S05]  /*2a90*/  BSYNC.RECONVERGENT B1 ;  /* 0x0000000000017941 */ /* 0x000fea0003800200 */
.L_x_208:
[----:B------:R-:W-:Y:S04]  /*2aa0*/  BSSY.RECONVERGENT B1, `(.L_x_210) ;  /* 0x0000008000017945 */ /* 0x000fe80003800200 */
[----:B------:R-:W-:Y:S05]  /*2ab0*/  @!P3 BRA `(.L_x_211) ;  /* 0x000000000018b947 */ /* 0x000fea0003800000 */
[----:B012---:R-:W0:Y:S01]  /*2ac0*/  LDC.64 R2, c[0x0][0x380] ;  /* 0x0000e000ff027b82 */ /* 0x007e220000000a00 */
[----:B------:R-:W-:Y:S02]  /*2ad0*/  IMAD R5, R7, 0x100, R18 ;  /* 0x0000010007057824 */ /* 0x000fe400078e0212 */
[----:B------:R-:W-:Y:S02]  /*2ae0*/  IMAD.MOV.U32 R9, RZ, RZ, RZ ;  /* 0x000000ffff097224 */ /* 0x000fe400078e00ff */
[----:B------:R-:W-:-:S04]  /*2af0*/  VIADD R5, R5, 0x300 ;  /* 0x0000030005057836 */ /* 0x000fc80000000000 */
[----:B0-----:R-:W-:-:S05]  /*2b00*/  IMAD.WIDE.U32 R2, R5, 0x8, R2 ;  /* 0x0000000805027825 */ /* 0x001fca00078e0002 */
[----:B------:R3:W-:Y:S02]  /*2b10*/  REDG.E.ADD.64.STRONG.GPU desc[UR18][R2.64+0x400], R8 ;  /* 0x000400080200798e */ /* 0x0007e4000c12e512 */
.L_x_211:
[----:B------:R-:W-:Y:S05]  /*2b20*/  BSYNC.RECONVERGENT B1 ;  /* 0x0000000000017941 */ /* 0x000fea0003800200 */
.L_x_210:
[----:B------:R-:W-:-:S07]  /*2b30*/  VIADD R7, R7, 0x4 ;  /* 0x0000000407077836 */ /* 0x000fce0000000000 */
.L_x_203:
[----:B------:R-:W-:-:S09]  /*2b40*/  UISETP.NE.AND UP0, UPT, UR9, URZ, UPT ;  /* 0x000000ff0900728c */ /* 0x000fd2000bf05270 */
[----:B------:R-:W-:Y:S05]  /*2b50*/  BRA.U !UP0, `(.L_x_150) ;  /* 0x0000000108947547 */ /* 0x000fea000b800000 */
[----:B------:R-:W-:-:S13]  /*2b60*/  ISETP.NE.AND P0, PT, R0, RZ, PT ;  /* 0x000000ff0000720c */ /* 0x000fda0003f05270 */
[----:B------:R-:W-:Y:S05]  /*2b70*/  @!P0 BRA `(.L_x_212) ;  /* 0x0000000000608947 */ /* 0x000fea0003800000 */
[----:B01234-:R-:W-:Y:S01]  /*2b80*/  LEA R2, R7, R27, 0xa ;  /* 0x0000001b07027211 */ /* 0x01ffe200078e50ff */
[----:B------:R-:W-:Y:S04]  /*2b90*/  BSSY.RECONVERGENT B1, `(.L_x_213) ;  /* 0x000000b000017945 */ /* 0x000fe80003800200 */
[----:B------:R-:W0:Y:S04]  /*2ba0*/  LDS R4, [R2+0x200] ;  /* 0x0002000002047984 */ /* 0x000e280000000800 */
        /* <DEDUP_REMOVED lines=9> */
.L_x_214:
[----:B------:R-:W-:Y:S05]  /*2c40*/  BSYNC.RECONVERGENT B1 ;  /* 0x0000000000017941 */ /* 0x000fea0003800200 */
.L_x_213:
[----:B------:R-:W-:Y:S04]  /*2c50*/  BSSY.RECONVERGENT B1, `(.L_x_215) ;  /* 0x0000009000017945 */ /* 0x000fe80003800200 */
[----:B------:R-:W-:Y:S05]  /*2c60*/  @!P1 BRA `(.L_x_216) ;  /* 0x00000000001c9947 */ /* 0x000fea0003800000 */
[----:B0-----:R-:W0:Y:S01]  /*2c70*/  LDC.64 R2, c[0x0][0x380] ;  /* 0x0000e000ff027b82 */ /* 0x001e220000000a00 */
[----:B------:R-:W-:-:S04]  /*2c80*/  IMAD R4, R7, 0x100, R18 ;  /* 0x0000010007047824 */ /* 0x000fc800078e0212 */
[----:B------:R-:W-:Y:S02]  /*2c90*/  VIADD R5, R4, 0x100 ;  /* 0x0000010004057836 */ /* 0x000fe40000000000 */
[----:B------:R-:W-:Y:S02]  /*2ca0*/  IMAD.MOV.U32 R4, RZ, RZ, R0 ;  /* 0x000000ffff047224 */ /* 0x000fe400078e0000 */
[----:B0-----:R-:W-:-:S04]  /*2cb0*/  IMAD.WIDE.U32 R2, R5, 0x8, R2 ;  /* 0x0000000805027825 */ /* 0x001fc800078e0002 */
[----:B------:R-:W-:-:S05]  /*2cc0*/  HFMA2 R5, -RZ, RZ, 0, 0 ;  /* 0x00000000ff057431 */ /* 0x000fca00000001ff */
[----:B------:R1:W-:Y:S02]  /*2cd0*/  REDG.E.ADD.64.STRONG.GPU desc[UR18][R2.64+0x400], R4 ;  /* 0x000400040200798e */ /* 0x0003e4000c12e512 */
.L_x_216:
[----:B------:R-:W-:Y:S05]  /*2ce0*/  BSYNC.RECONVERGENT B1 ;  /* 0x0000000000017941 */ /* 0x000fea0003800200 */
.L_x_215:
[----:B------:R-:W-:-:S07]  /*2cf0*/  VIADD R7, R7, 0x2 ;  /* 0x0000000207077836 */ /* 0x000fce0000000000 */
.L_x_212:
[----:B------:R-:W-:-:S13]  /*2d00*/  ISETP.NE.AND P0, PT, R11, RZ, PT ;  /* 0x000000ff0b00720c */ /* 0x000fda0003f05270 */
[----:B------:R-:W-:Y:S05]  /*2d10*/  @!P0 BRA `(.L_x_150) ;  /* 0x0000000000248947 */ /* 0x000fea0003800000 */
[----:B------:R-:W-:-:S05]  /*2d20*/  IMAD R0, R7, 0x400, R27 ;  /* 0x0000040007007824 */ /* 0x000fca00078e021b */
[----:B012-4-:R-:W0:Y:S02]  /*2d30*/  LDS R4, [R0+0x200] ;  /* 0x0002000000047984 */ /* 0x017e240000000800 */
[----:B0-----:R-:W-:-:S13]  /*2d40*/  ISETP.NE.AND P0, PT, R4, RZ, PT ;  /* 0x000000ff0400720c */ /* 0x001fda0003f05270 */
[----:B------:R-:W-:Y:S05]  /*2d50*/  @!P0 BRA `(.L_x_150) ;  /* 0x0000000000148947 */ /* 0x000fea0003800000 */
[----:B---3--:R-:W0:Y:S01]  /*2d60*/  LDC.64 R2, c[0x0][0x380] ;  /* 0x0000e000ff027b82 */ /* 0x008e220000000a00 */
[----:B------:R-:W-:Y:S02]  /*2d70*/  IMAD R7, R7, 0x100, R18 ;  /* 0x0000010007077824 */ /* 0x000fe400078e0212 */
[----:B------:R-:W-:Y:S02]  /*2d80*/  IMAD.MOV.U32 R5, RZ, RZ, RZ ;  /* 0x000000ffff057224 */ /* 0x000fe400078e00ff */
[----:B0-----:R-:W-:-:S05]  /*2d90*/  IMAD.WIDE.U32 R2, R7, 0x8, R2 ;  /* 0x0000000807027825 */ /* 0x001fca00078e0002 */
[----:B------:R0:W-:Y:S02]  /*2da0*/  REDG.E.ADD.64.STRONG.GPU desc[UR18][R2.64+0x400], R4 ;  /* 0x000400040200798e */ /* 0x0001e4000c12e512 */
.L_x_150:
[----:B------:R-:W-:Y:S05]  /*2db0*/  BSYNC.RECONVERGENT B0 ;  /* 0x0000000000007941 */ /* 0x000fea0003800200 */
.L_x_149:
[----:B------:R-:W1:Y:S01]  /*2dc0*/  LDCU.64 UR4, c[0x0][0x390] ;  /* 0x00007200ff0477ac */ /* 0x000e620008000a00 */
[----:B------:R-:W-:-:S04]  /*2dd0*/  UIADD3 UR6, UP1, UPT, UR6, 0x1, URZ ;  /* 0x0000000106067890 */ /* 0x000fc8000ff3e0ff */
[----:B------:R-:W-:Y:S02]  /*2de0*/  UIADD3.X UR7, UPT, UPT, URZ, UR7, URZ, UP1, !UPT ;  /* 0x00000007ff077290 */ /* 0x000fe40008ffe4ff */
[----:B-1----:R-:W-:-:S04]  /*2df0*/  UIADD3 UR10, UP0, UPT, UR4, -0x1, URZ ;  /* 0xffffffff040a7890 */ /* 0x002fc8000ff1e0ff */
[----:B------:R-:W-:-:S04]  /*2e00*/  UIADD3.X UR11, UPT, UPT, UR5, -0x1, URZ, UP0, !UPT ;  /* 0xffffffff050b7890 */ /* 0x000fc800087fe4ff */
[----:B------:R-:W-:-:S04]  /*2e10*/  USHF.R.U64 UR10, UR10, 0x1e, UR11 ;  /* 0x0000001e0a0a7899 */ /* 0x000fc8000800120b */
[----:B------:R-:W-:-:S04]  /*2e20*/  UIADD3 UR10, UP0, UPT, UR10, 0x1, URZ ;  /* 0x000000010a0a7890 */ /* 0x000fc8000ff1e0ff */
[----:B------:R-:W-:Y:S02]  /*2e30*/  ULEA.HI.X UR11, UR11, URZ, URZ, 0x2, UP0 ;  /* 0x000000ff0b0b7291 */ /* 0x000fe400080f14ff */
[----:B------:R-:W-:-:S04]  /*2e40*/  UISETP.LT.U32.AND UP0, UPT, UR10, UR4, UPT ;  /* 0x000000040a00728c */ /* 0x000fc8000bf01070 */
[----:B------:R-:W-:-:S04]  /*2e50*/  UISETP.LT.U32.AND.EX UP0, UPT, UR11, UR5, UPT, UP0 ;  /* 0x000000050b00728c */ /* 0x000fc8000bf01100 */
[----:B------:R-:W-:Y:S02]  /*2e60*/  USEL UR4, UR10, UR4, UP0 ;  /* 0x000000040a047287 */ /* 0x000fe40008000000 */
[----:B------:R-:W-:Y:S02]  /*2e70*/  USEL UR5, UR11, UR5, UP0 ;  /* 0x000000050b057287 */ /* 0x000fe40008000000 */
[----:B------:R-:W-:-:S04]  /*2e80*/  UISETP.NE.U32.AND UP0, UPT, UR6, UR4, UPT ;  /* 0x000000040600728c */ /* 0x000fc8000bf05070 */
[----:B------:R-:W-:Y:S01]  /*2e90*/  UISETP.NE.AND.EX UP0, UPT, UR7, UR5, UPT, UP0 ;  /* 0x000000050700728c */ /* 0x000fe2000bf05300 */
[----:B------:R-:W-:Y:S08]  /*2ea0*/  BAR.SYNC.DEFER_BLOCKING 0x0 ;  /* 0x0000000000007b1d */ /* 0x000ff00000010000 */
[----:B------:R-:W-:Y:S05]  /*2eb0*/  BRA.U UP0, `(.L_x_217) ;  /* 0xffffffd100dc7547 */ /* 0x000fea000b83ffff */
[----:B------:R-:W-:Y:S05]  /*2ec0*/  EXIT ;  /* 0x000000000000794d */ /* 0x000fea0003800000 */
.L_x_218:
        /* <DEDUP_REMOVED lines=11> */
.L_x_251:


//--------------------- .text._ZN3cub18CUB_300001_SM_10006detail10radix_sort31DeviceRadixSortSingleTileKernelINS1_5radix10policy_hubIjNS0_8NullTypeEyE10Policy1000ELNS0_9SortOrderE0EjS6_yNS1_21identity_decomposer_tEEEvPKT1_PSB_PKT2_PSF_T3_iiT4_ --------------------------
	.section	.text._ZN3cub18CUB_300001_SM_10006detail10radix_sort31DeviceRadixSortSingleTileKernelINS1_5radix10policy_hubIjNS0_8NullTypeEyE10Policy1000ELNS0_9SortOrderE0EjS6_yNS1_21identity_decomposer_tEEEvPKT1_PSB_PKT2_PSF_T3_iiT4_,"ax",@progbits
	.align	128
        .global         _ZN3cub18CUB_300001_SM_10006detail10radix_sort31DeviceRadixSortSingleTileKernelINS1_5radix10policy_hubIjNS0_8NullTypeEyE10Policy1000ELNS0_9SortOrderE0EjS6_yNS1_21identity_decomposer_tEEEvPKT1_PSB_PKT2_PSF_T3_iiT4_
        .type           _ZN3cub18CUB_300001_SM_10006detail10radix_sort31DeviceRadixSortSingleTileKernelINS1_5radix10policy_hubIjNS0_8NullTypeEyE10Policy1000ELNS0_9SortOrderE0EjS6_yNS1_21identity_decomposer_tEEEvPKT1_PSB_PKT2_PSF_T3_iiT4_,@function
        .size           _ZN3cub18CUB_300001_SM_10006detail10radix_sort31DeviceRadixSortSingleTileKernelINS1_5radix10policy_hubIjNS0_8NullTypeEyE10Policy1000ELNS0_9SortOrderE0EjS6_yNS1_21identity_decomposer_tEEEvPKT1_PSB_PKT2_PSF_T3_iiT4_,(.L_x_252 - _ZN3cub18CUB_300001_SM_10006detail10radix_sort31DeviceRadixSortSingleTileKernelINS1_5radix10policy_hubIjNS0_8NullTypeEyE10Policy1000ELNS0_9SortOrderE0EjS6_yNS1_21identity_decomposer_tEEEvPKT1_PSB_PKT2_PSF_T3_iiT4_)
        .other          _ZN3cub18CUB_300001_SM_10006detail10radix_sort31DeviceRadixSortSingleTileKernelINS1_5radix10policy_hubIjNS0_8NullTypeEyE10Policy1000ELNS0_9SortOrderE0EjS6_yNS1_21identity_decomposer_tEEEvPKT1_PSB_PKT2_PSF_T3_iiT4_,@"STO_CUDA_ENTRY STV_DEFAULT"
_ZN3cub18CUB_300001_SM_10006detail10radix_sort31DeviceRadixSortSingleTileKernelINS1_5radix10policy_hubIjNS0_8NullTypeEyE10Policy1000ELNS0_9SortOrderE0EjS6_yNS1_21identity_decomposer_tEEEvPKT1_PSB_PKT2_PSF_T3_iiT4_:
.text._ZN3cub18CUB_300001_SM_10006detail10radix_sort31DeviceRadixSortSingleTileKernelINS1_5radix10policy_hubIjNS0_8NullTypeEyE10Policy1000ELNS0_9SortOrderE0EjS6_yNS1_21identity_decomposer_tEEEvPKT1_PSB_PKT2_PSF_T3_iiT4_:
[----:B------:R-:W-:Y:S01]  /*0000*/  LDC R1, c[0x0][0x37c] ;  /* 0x0000df00ff017b82 */ /* 0x000fe20000000800 */
[----:B------:R-:W0:Y:S01]  /*0010*/  S2R R0, SR_TID.X ;  /* 0x0000000000007919 */ /* 0x000e220000002100 */
[----:B------:R-:W1:Y:S06]  /*0020*/  LDCU UR4, c[0x0][0x3a0] ;  /* 0x00007400ff0477ac */ /* 0x000e6c0008000800 */
[----:B------:R-:W2:Y:S01]  /*0030*/  LDC.64 R4, c[0x0][0x380] ;  /* 0x0000e000ff047b82 */ /* 0x000ea20000000a00 */
[----:B------:R-:W-:Y:S01]  /*0040*/  IMAD.MOV.U32 R12, RZ, RZ, -0x1 ;  /* 0xffffffffff0c7424 */ /* 0x000fe200078e00ff */
[----:B------:R-:W3:Y:S01]  /*0050*/  LDCU.64 UR10, c[0x0][0x358] ;  /* 0x00006b00ff0a77ac */ /* 0x000ee20008000a00 */
[----:B------:R-:W-:-:S02]  /*0060*/  IMAD.MOV.U32 R13, RZ, RZ, -0x1 ;  /* 0xffffffffff0d7424 */ /* 0x000fc400078e00ff */
[----:B------:R-:W-:Y:S02]  /*0070*/  IMAD.MOV.U32 R15, RZ, RZ, -0x1 ;  /* 0xffffffffff0f7424 */ /* 0x000fe400078e00ff */
[----:B------:R-:W-:Y:S02]  /*0080*/  IMAD.MOV.U32 R14, RZ, RZ, -0x1 ;  /* 0xffffffffff0e7424 */ /* 0x000fe400078e00ff */
[----:B------:R-:W-:Y:S02]  /*0090*/  IMAD.MOV.U32 R16, RZ, RZ, -0x1 ;  /* 0xffffffffff107424 */ /* 0x000fe400078e00ff */
[----:B------:R-:W-:Y:S02]  /*00a0*/  IMAD.MOV.U32 R17, RZ, RZ, -0x1 ;  /* 0xffffffffff117424 */ /* 0x000fe400078e00ff */
[----:B------:R-:W-:Y:S02]  /*00b0*/  IMAD.MOV.U32 R18, RZ, RZ, -0x1 ;  /* 0xffffffffff127424 */ /* 0x000fe400078e00ff */
[----:B------:R-:W-:-:S02]  /*00c0*/  IMAD.MOV.U32 R19, RZ, RZ, -0x1 ;  /* 0xffffffffff137424 */ /* 0x000fc400078e00ff */
[----:B------:R-:W-:Y:S02]  /*00d0*/  IMAD.MOV.U32 R20, RZ, RZ, -0x1 ;  /* 0xffffffffff147424 */ /* 0x000fe400078e00ff */
[----:B------:R-:W-:Y:S01]  /*00e0*/  IMAD.MOV.U32 R21, RZ, RZ, -0x1 ;  /* 0xffffffffff157424 */ /* 0x000fe200078e00ff */
[----:B------:R-:W4:Y:S01]  /*00f0*/  S2UR UR5, SR_CgaCtaId ;  /* 0x00000000000579c3 */ /* 0x000f220000008800 */
[----:B------:R-:W-:Y:S02]  /*0100*/  IMAD.MOV.U32 R22, RZ, RZ, -0x1 ;  /* 0xffffffffff167424 */ /* 0x000fe400078e00ff */
[----:B------:R-:W-:Y:S02]  /*0110*/  IMAD.MOV.U32 R23, RZ, RZ, -0x1 ;  /* 0xffffffffff177424 */ /* 0x000fe400078e00ff */
[----:B------:R-:W-:Y:S02]  /*0120*/  IMAD.MOV.U32 R24, RZ, RZ, -0x1 ;  /* 0xffffffffff187424 */ /* 0x000fe400078e00ff */
[----:B------:R-:W-:-:S02]  /*0130*/  IMAD.MOV.U32 R25, RZ, RZ, -0x1 ;  /* 0xffffffffff197424 */ /* 0x000fc400078e00ff */
[----:B------:R-:W-:Y:S02]  /*0140*/  IMAD.MOV.U32 R26, RZ, RZ, -0x1 ;  /* 0xffffffffff1a7424 */ /* 0x000fe400078e00ff */
[----:B------:R-:W-:Y:S02]  /*0150*/  IMAD.MOV.U32 R27, RZ, RZ, -0x1 ;  /* 0xffffffffff1b7424 */ /* 0x000fe400078e00ff */
[----:B------:R-:W-:Y:S01]  /*0160*/  IMAD.MOV.U32 R28, RZ, RZ, -0x1 ;  /* 0xffffffffff1c7424 */ /* 0x000fe200078e00ff */
[----:B------:R-:W4:Y:S01]  /*0170*/  S2R R29, SR_LANEID ;  /* 0x00000000001d7919 */ /* 0x000f220000000000 */
[----:B0-----:R-:W-:Y:S01]  /*0180*/  IMAD R7, R0, 0x13, RZ ;  /* 0x0000001300077824 */ /* 0x001fe200078e02ff */
[----:B------:R-:W0:Y:S03]  /*0190*/  LDCU.64 UR6, c[0x0][0x3a8] ;  /* 0x00007500ff0677ac */ /* 0x000e260008000a00 */
[C---:B------:R-:W-:Y:S01]  /*01a0*/  VIADD R2, R7.reuse, 0x1 ;  /* 0x0000000107027836 */ /* 0x040fe20000000000 */
[C---:B-1----:R-:W-:Y:S01]  /*01b0*/  ISETP.GE.AND P1, PT, R7.reuse, UR4, PT ;  /* 0x0000000407007c0c */ /* 0x042fe2000bf26270 */
[C---:B------:R-:W-:Y:S01]  /*01c0*/  VIADD R3, R7.reuse, 0x2 ;  /* 0x0000000207037836 */ /* 0x040fe20000000000 */
[----:B------:R-:W1:Y:S01]  /*01d0*/  LDCU UR9, c[0x0][0x3ac] ;  /* 0x00007580ff0977ac */ /* 0x000e620008000800 */
[C---:B------:R-:W-:Y:S01]  /*01e0*/  VIADD R6, R7.reuse, 0x5 ;  /* 0x0000000507067836 */ /* 0x040fe20000000000 */
[----:B------:R-:W-:Y:S01]  /*01f0*/  ISETP.GE.AND P2, PT, R2, UR4, PT ;  /* 0x0000000402007c0c */ /* 0x000fe2000bf46270 */
[----:B------:R-:W-:Y:S01]  /*0200*/  VIADD R2, R7, 0x3 ;  /* 0x0000000307027836 */ /* 0x000fe20000000000 */
[----:B------:R-:W-:Y:S01]  /*0210*/  ISETP.GE.AND P3, PT, R3, UR4, PT ;  /* 0x0000000403007c0c */ /* 0x000fe2000bf66270 */
[----:B--2---:R-:W-:Y:S01]  /*0220*/  IMAD.WIDE.U32 R4, R7, 0x4, R4 ;  /* 0x0000000407047825 */ /* 0x004fe200078e0004 */
[----:B------:R-:W-:-:S02]  /*0230*/  ISETP.GE.AND P6, PT, R6, UR4, PT ;  /* 0x0000000406007c0c */ /* 0x000fc4000bfc6270 */
[----:B------:R-:W-:Y:S01]  /*0240*/  ISETP.GE.AND P4, PT, R2, UR4, PT ;  /* 0x0000000402007c0c */ /* 0x000fe2000bf86270 */
[----:B------:R-:W-:Y:S02]  /*0250*/  IMAD.MOV.U32 R2, RZ, RZ, -0x1 ;  /* 0xffffffffff027424 */ /* 0x000fe400078e00ff */
[C---:B------:R-:W-:Y:S02]  /*0260*/  VIADD R6, R7.reuse, 0x7 ;  /* 0x0000000707067836 */ /* 0x040fe40000000000 */
[C---:B------:R-:W-:Y:S02]  /*0270*/  VIADD R3, R7.reuse, 0x4 ;  /* 0x0000000407037836 */ /* 0x040fe40000000000 */
[----:B---3--:R2:W5:Y:S01]  /*0280*/  @!P1 LDG.E R2, desc[UR10][R4.64] ;  /* 0x0000000a04029981 */ /* 0x008562000c1e1900 */
[----:B------:R-:W-:Y:S01]  /*0290*/  ISETP.GE.AND P1, PT, R6, UR4, PT ;  /* 0x0000000406007c0c */ /* 0x000fe2000bf26270 */
[----:B------:R-:W-:Y:S01]  /*02a0*/  VIADD R6, R7, 0x9 ;  /* 0x0000000907067836 */ /* 0x000fe20000000000 */
[----:B------:R-:W-:Y:S01]  /*02b0*/  ISETP.GE.AND P5, PT, R3, UR4, PT ;  /* 0x0000000403007c0c */ /* 0x000fe2000bfa6270 */
[C---:B------:R-:W-:Y:S01]  /*02c0*/  VIADD R8, R7.reuse, 0x6 ;  /* 0x0000000607087836 */ /* 0x040fe20000000000 */
[----:B------:R2:W5:Y:S01]  /*02d0*/  @!P3 LDG.E R12, desc[UR10][R4.64+0x8] ;  /* 0x0000080a040cb981 */ /* 0x000562000c1e1900 */
[----:B------:R-:W-:Y:S01]  /*02e0*/  IMAD.MOV.U32 R3, RZ, RZ, -0x1 ;  /* 0xffffffffff037424 */ /* 0x000fe200078e00ff */
[----:B------:R-:W-:Y:S01]  /*02f0*/  ISETP.GE.AND P3, PT, R6, UR4, PT ;  /* 0x0000000406007c0c */ /* 0x000fe2000bf66270 */
[C---:B------:R-:W-:Y:S01]  /*0300*/  VIADD R6, R7.reuse, 0xa ;  /* 0x0000000a07067836 */ /* 0x040fe20000000000 */
[----:B------:R-:W-:Y:S01]  /*0310*/  ISETP.GE.AND P0, PT, R8, UR4, PT ;  /* 0x0000000408007c0c */ /* 0x000fe2000bf06270 */
[C---:B------:R-:W-:Y:S01]  /*0320*/  VIADD R8, R7.reuse, 0x8 ;  /* 0x0000000807087836 */ /* 0x040fe20000000000 */
[----:B------:R2:W5:Y:S02]  /*0330*/  @!P4 LDG.E R13, desc[UR10][R4.64+0xc] ;  /* 0x00000c0a040dc981 */ /* 0x000564000c1e1900 */
[----:B------:R-:W-:Y:S01]  /*0340*/  ISETP.GE.AND P4, PT, R6, UR4, PT ;  /* 0x0000000406007c0c */ /* 0x000fe2000bf86270 */
[C---:B------:R-:W-:Y:S01]  /*0350*/  VIADD R6, R7.reuse, 0xc ;  /* 0x0000000c07067836 */ /* 0x040fe20000000000 */
[----:B------:R2:W5:Y:S01]  /*0360*/  @!P2 LDG.E R3, desc[UR10][R4.64+0x4] ;  /* 0x0000040a0403a981 */ /* 0x000562000c1e1900 */
[----:B------:R-:W-:Y:S01]  /*0370*/  ISETP.GE.AND P2, PT, R8, UR4, PT ;  /* 0x0000000408007c0c */ /* 0x000fe2000bf46270 */
[----:B------:R-:W-:-:S02]  /*0380*/  VIADD R8, R7, 0xb ;  /* 0x0000000b07087836 */ /* 0x000fc40000000000 */
[----:B------:R2:W5:Y:S01]  /*0390*/  @!P6 LDG.E R15, desc[UR10][R4.64+0x14] ;  /* 0x0000140a040fe981 */ /* 0x000562000c1e1900 */
[----:B------:R-:W-:Y:S01]  /*03a0*/  ISETP.GE.AND P6, PT, R6, UR4, PT ;  /* 0x0000000406007c0c */ /* 0x000fe2000bfc6270 */
[C---:B------:R-:W-:Y:S02]  /*03b0*/  VIADD R6, R7.reuse, 0xd ;  /* 0x0000000d07067836 */ /* 0x040fe40000000000 */
[----:B------:R2:W5:Y:S01]  /*03c0*/  @!P5 LDG.E R14, desc[UR10][R4.64+0x10] ;  /* 0x0000100a040ed981 */ /* 0x000562000c1e1900 */
[----:B------:R-:W-:Y:S01]  /*03d0*/  ISETP.GE.AND P5, PT, R8, UR4, PT ;  /* 0x0000000408007c0c */ /* 0x000fe2000bfa6270 */
[C---:B------:R-:W-:Y:S02]  /*03e0*/  VIADD R8, R7.reuse, 0xe ;  /* 0x0000000e07087836 */ /* 0x040fe40000000000 */
        /* <DEDUP_REMOVED lines=9> */
[----:B------:R-:W-:Y:S01]  /*0480*/  VIADD R7, R7, 0x12 ;  /* 0x0000001207077836 */ /* 0x000fe20000000000 */
[----:B------:R2:W5:Y:S02]  /*0490*/  @!P3 LDG.E R19, desc[UR10][R4.64+0x24] ;  /* 0x0000240a0413b981 */ /* 0x000564000c1e1900 */
[----:B------:R-:W-:-:S02]  /*04a0*/  ISETP.GE.AND P3, PT, R6, UR4, PT ;  /* 0x0000000406007c0c */ /* 0x000fc4000bf66270 */
[----:B------:R2:W5:Y:S01]  /*04b0*/  @!P4 LDG.E R20, desc[UR10][R4.64+0x28] ;  /* 0x0000280a0414c981 */ /* 0x000562000c1e1900 */
[----:B------:R-:W-:-:S03]  /*04c0*/  ISETP.GE.AND P4, PT, R8, UR4, PT ;  /* 0x0000000408007c0c */ /* 0x000fc6000bf86270 */
[----:B------:R2:W5:Y:S01]  /*04d0*/  @!P5 LDG.E R21, desc[UR10][R4.64+0x2c] ;  /* 0x00002c0a0415d981 */ /* 0x000562000c1e1900 */
[----:B------:R-:W-:-:S03]  /*04e0*/  ISETP.GE.AND P5, PT, R7, UR4, PT ;  /* 0x0000000407007c0c */ /* 0x000fc6000bfa6270 */
[----:B------:R2:W5:Y:S04]  /*04f0*/  @!P6 LDG.E R22, desc[UR10][R4.64+0x30] ;  /* 0x0000300a0416e981 */ /* 0x000568000c1e1900 */
[----:B------:R2:W5:Y:S04]  /*0500*/  @!P0 LDG.E R23, desc[UR10][R4.64+0x34] ;  /* 0x0000340a04178981 */ /* 0x000568000c1e1900 */
[----:B------:R2:W5:Y:S04]  /*0510*/  @!P1 LDG.E R24, desc[UR10][R4.64+0x38] ;  /* 0x0000380a04189981 */ /* 0x000568000c1e1900 */
[----:B------:R2:W5:Y:S04]  /*0520*/  @!P2 LDG.E R25, desc[UR10][R4.64+0x3c] ;  /* 0x00003c0a0419a981 */ /* 0x000568000c1e1900 */
[----:B------:R2:W5:Y:S04]  /*0530*/  @!P3 LDG.E R26, desc[UR10][R4.64+0x40] ;  /* 0x0000400a041ab981 */ /* 0x000568000c1e1900 */
[----:B------:R2:W5:Y:S04]  /*0540*/  @!P4 LDG.E R27, desc[UR10][R4.64+0x44] ;  /* 0x0000440a041bc981 */ /* 0x000568000c1e1900 */
[----:B------:R2:W5:Y:S01]  /*0550*/  @!P5 LDG.E R28, desc[UR10][R4.64+0x48] ;  /* 0x0000480a041cd981 */ /* 0x000562000c1e1900 */
[----:B------:R-:W-:-:S02]  /*0560*/  UMOV UR4, 0x400 ;  /* 0x0000040000047882 */ /* 0x000fc40000000000 */
[----:B----4-:R-:W-:Y:S01]  /*0570*/  ULEA UR4, UR5, UR4, 0x18 ;  /* 0x0000000405047291 */ /* 0x010fe2000f8ec0ff */
[----:B------:R-:W-:-:S05]  /*0580*/  SHF.R.U32.HI R105, RZ, 0x5, R0 ;  /* 0x00000005ff697819 */ /* 0x000fca0000011600 */
[----:B------:R-:W-:-:S05]  /*0590*/  LEA R31, R0, UR4, 0x2 ;  /* 0x00000004001f7c11 */ /* 0x000fca000f8e10ff */
[----:B------:R-:W-:Y:S01]  /*05a0*/  IMAD R33, R0, 0x80, R31 ;  /* 0x0000008000217824 */ /* 0x000fe200078e021f */
[----:B------:R-:W-:-:S03]  /*05b0*/  LEA R30, R105, UR4, 0x2 ;  /* 0x00000004691e7c11 */ /* 0x000fc6000f8e10ff */
[----:B------:R-:W-:Y:S01]  /*05c0*/  IMAD R35, R0, -0x38, R33 ;  /* 0xffffffc800237824 */ /* 0x000fe200078e0221 */
[----:B0-----:R-:W-:Y:S02]  /*05d0*/  UIADD3 UR8, UPT, UPT, UR6, 0x6, URZ ;  /* 0x0000000606087890 */ /* 0x001fe4000fffe0ff */
[----:B------:R-:W-:Y:S01]  /*05e0*/  UIADD3 UR5, UPT, UPT, -UR6, UR7, URZ ;  /* 0x0000000706057290 */ /* 0x000fe2000fffe1ff */
[----:B-12---:R-:W-:Y:S11]  /*05f0*/  BAR.SYNC.DEFER_BLOCKING 0x0 ;  /* 0x0000000000007b1d */ /* 0x006ff60000010000 */
.L_x_220:
[----:B------:R-:W-:Y:S01]  /*0600*/  UISETP.LT.AND UP0, UPT, UR5, 0x6, UPT ;  /* 0x000000060500788c */ /* 0x000fe2000bf01270 */
[----:B------:R-:W-:Y:S01]  /*0610*/  STS [R31], RZ ;  /* 0x000000ff1f007388 */ /* 0x000fe20000000800 */
[----:B------:R-:W-:Y:S01]  /*0620*/  UIADD3 UR6, UPT, UPT, UR8, -0x6, URZ ;  /* 0xfffffffa08067890 */ /* 0x000fe2000fffe0ff */
[----:B------:R-:W-:Y:S01]  /*0630*/  ISETP.NE.AND P1, PT, R29, 0x1f, PT ;  /* 0x0000001f1d00780c */ /* 0x000fe20003f25270 */
[----:B------:R-:W-:Y:S01]  /*0640*/  USEL UR4, UR5, 0x6, UP0 ;  /* 0x0000000605047887 */ /* 0x000fe20008000000 */
[----:B------:R-:W-:Y:S01]  /*0650*/  STS [R31+0x400], RZ ;  /* 0x000400ff1f007388 */ /* 0x000fe20000000800 */
[C---:B------:R-:W-:Y:S01]  /*0660*/  ISETP.NE.AND P2, PT, R105.reuse, 0x6, PT ;  /* 0x000000066900780c */ /* 0x040fe20003f45270 */
[----:B------:R-:W-:Y:S01]  /*0670*/  UISETP.GE.AND UP0, UPT, UR8, UR9, UPT ;  /* 0x000000090800728c */ /* 0x000fe2000bf06270 */
[----:B0----5:R-:W-:Y:S01]  /*0680*/  SHF.R.U32.HI R4, RZ, UR6, R2 ;  /* 0x00000006ff047c19 */ /* 0x021fe20008011602 */
[----:B------:R-:W-:Y:S01]  /*0690*/  UBMSK UR4, URZ, UR4 ;  /* 0x00000004ff04729b */ /* 0x000fe20008000000 */
[----:B------:R-:W-:Y:S01]  /*06a0*/  STS [R31+0x800], RZ ;  /* 0x000800ff1f007388 */ /* 0x000fe20000000800 */
[----:B------:R-:W-:-:S03]  /*06b0*/  ISETP.NE.AND P3, PT, R105, 0x7, PT ;  /* 0x000000076900780c */ /* 0x000fc60003f65270 */
[----:B------:R-:W-:Y:S01]  /*06c0*/  STS [R31+0xc00], RZ ;  /* 0x000c00ff1f007388 */ /* 0x000fe20000000800 */
[----:B------:R-:W-:-:S03]  /*06d0*/  LOP3.LUT R4, R4, UR4, RZ, 0xc0, !PT ;  /* 0x0000000404047c12 */ /* 0x000fc6000f8ec0ff */
[----:B------:R-:W-:Y:S02]  /*06e0*/  STS [R31+0x1000], RZ ;  /* 0x001000ff1f007388 */ /* 0x000fe40000000800 */
[----:B------:R-:W-:Y:S01]  /*06f0*/  IMAD.SHL.U32 R5, R4, 0x400, RZ ;  /* 0x0000040004057824 */ /* 0x000fe200078e00ff */
[----:B------:R-:W-:Y:S01]  /*0700*/  SHF.R.U32.HI R4, RZ, 0x4, R4 ;  /* 0x00000004ff047819 */ /* 0x000fe20000011604 */
[----:B------:R-:W-:Y:S03]  /*0710*/  STS [R31+0x1400], RZ ;  /* 0x001400ff1f007388 */ /* 0x000fe60000000800 */
[----:B------:R-:W-:Y:S01]  /*0720*/  LOP3.LUT R34, R5, 0x7c00, RZ, 0xc0, !PT ;  /* 0x00007c0005227812 */ /* 0x000fe200078ec0ff */
[----:B------:R-:W-:Y:S01]  /*0730*/  STS [R31+0x1800], RZ ;  /* 0x001800ff1f007388 */ /* 0x000fe20000000800 */
[----:B------:R-:W-:-:S03]  /*0740*/  LOP3.LUT R4, R4, 0xffffffe, RZ, 0xc0, !PT ;  /* 0x0ffffffe04047812 */ /* 0x000fc600078ec0ff */
[----:B------:R-:W-:Y:S01]  /*0750*/  STS [R31+0x1c00], RZ ;  /* 0x001c00ff1f007388 */ /* 0x000fe20000000800 */
[----:B------:R-:W-:Y:S02]  /*0760*/  IADD3 R34, PT, PT, R4, R31, R34 ;  /* 0x0000001f04227210 */ /* 0x000fe40007ffe022 */
[----:B------:R-:W-:Y:S01]  /*0770*/  SHF.R.U32.HI R4, RZ, UR6, R3 ;  /* 0x00000006ff047c19 */ /* 0x000fe20008011603 */
[----:B------:R-:W-:Y:S03]  /*0780*/  STS [R31+0x2000], RZ ;  /* 0x002000ff1f007388 */ /* 0x000fe60000000800 */
[----:B------:R-:W-:Y:S01]  /*0790*/  LOP3.LUT R4, R4, UR4, RZ, 0xc0, !PT ;  /* 0x0000000404047c12 */ /* 0x000fe2000f8ec0ff */
[----:B------:R-:W-:Y:S04]  /*07a0*/  STS [R31+0x2400], RZ ;  /* 0x002400ff1f007388 */ /* 0x000fe80000000800 */
[----:B------:R-:W-:Y:S01]  /*07b0*/  STS [R31+0x2800], RZ ;  /* 0x002800ff1f007388 */ /* 0x000fe20000000800 */
[----:B------:R-:W-:Y:S01]  /*07c0*/  IMAD.SHL.U32 R5, R4, 0x400, RZ ;  /* 0x0000040004057824 */ /* 0x000fe200078e00ff */
[----:B------:R-:W-:-:S02]  /*07d0*/  SHF.R.U32.HI R4, RZ, 0x4, R4 ;  /* 0x00000004ff047819 */ /* 0x000fc40000011604 */
[----:B------:R-:W-:Y:S02]  /*07e0*/  STS [R31+0x2c00], RZ ;  /* 0x002c00ff1f007388 */ /* 0x000fe40000000800 */
[----:B------:R-:W-:Y:S02]  /*07f0*/  LOP3.LUT R36, R5, 0x7c00, RZ, 0xc0, !PT ;  /* 0x00007c0005247812 */ /* 0x000fe400078ec0ff */
        /* <DEDUP_REMOVED lines=32> */
[----:B------:R-:W0:Y:S02]  /*0a00*/  LDS.U16 R32, [R34] ;  /* 0x0000000022207984 */ /* 0x000e240000000400 */
[----:B0-----:R-:W-:-:S05]  /*0a10*/  VIADD R5, R32, 0x1 ;  /* 0x0000000120057836 */ /* 0x001fca0000000000 */
[----:B------:R0:W-:Y:S04]  /*0a20*/  STS.U16 [R34], R5 ;  /* 0x0000000522007388 */ /* 0x0001e80000000400 */
[----:B------:R-:W1:Y:S01]  /*0a30*/  LDS.U16 R38, [R36] ;  /* 0x0000000024267984 */ /* 0x000e620000000400 */
[----:B0-----:R-:W-:Y:S01]  /*0a40*/  IMAD.SHL.U32 R5, R4, 0x400, RZ ;  /* 0x0000040004057824 */ /* 0x001fe200078e00ff */
[----:B------:R-:W-:-:S04]  /*0a50*/  SHF.R.U32.HI R4, RZ, 0x4, R4 ;  /* 0x00000004ff047819 */ /* 0x000fc80000011604 */
[----:B------:R-:W-:Y:S02]  /*0a60*/  LOP3.LUT R6, R5, 0x7c00, RZ, 0xc0, !PT ;  /* 0x00007c0005067812 */ /* 0x000fe400078ec0ff */
[----:B------:R-:W-:Y:S02]  /*0a70*/  LOP3.LUT R41, R4, 0xffffffe, RZ, 0xc0, !PT ;  /* 0x0ffffffe04297812 */ /* 0x000fe400078ec0ff */
[----:B------:R-:W-:Y:S02]  /*0a80*/  SHF.R.U32.HI R5, RZ, UR6, R14 ;  /* 0x00000006ff057c19 */ /* 0x000fe4000801160e */
[----:B------:R-:W-:Y:S02]  /*0a90*/  IADD3 R41, PT, PT, R41, R31, R6 ;  /* 0x0000001f29297210 */ /* 0x000fe40007ffe006 */
[----:B------:R-:W-:-:S05]  /*0aa0*/  LOP3.LUT R5, R5, UR4, RZ, 0xc0, !PT ;  /* 0x0000000405057c12 */ /* 0x000fca000f8ec0ff */
[----:B------:R-:W-:Y:S01]  /*0ab0*/  IMAD.SHL.U32 R6, R5, 0x400, RZ ;  /* 0x0000040005067824 */ /* 0x000fe200078e00ff */
[----:B------:R-:W-:-:S04]  /*0ac0*/  SHF.R.U32.HI R5, RZ, 0x4, R5 ;  /* 0x00000004ff057819 */ /* 0x000fc80000011605 */
[----:B------:R-:W-:Y:S02]  /*0ad0*/  LOP3.LUT R8, R6, 0x7c00, RZ, 0xc0, !PT ;  /* 0x00007c0006087812 */ /* 0x000fe400078ec0ff */
[----:B------:R-:W-:-:S04]  /*0ae0*/  LOP3.LUT R5, R5, 0xffffffe, RZ, 0xc0, !PT ;  /* 0x0ffffffe05057812 */ /* 0x000fc800078ec0ff */
[----:B------:R-:W-:Y:S01]  /*0af0*/  IADD3 R43, PT, PT, R5, R31, R8 ;  /* 0x0000001f052b7210 */ /* 0x000fe20007ffe008 */
[----:B-1----:R-:W-:-:S05]  /*0b00*/  VIADD R7, R38, 0x1 ;  /* 0x0000000126077836 */ /* 0x002fca0000000000 */
[----:B------:R-:W-:Y:S04]  /*0b10*/  STS.U16 [R36], R7 ;  /* 0x0000000724007388 */ /* 0x000fe80000000400 */
[----:B------:R-:W0:Y:S02]  /*0b20*/  LDS.U16 R40, [R39] ;  /* 0x0000000027287984 */ /* 0x000e240000000400 */
[----:B0-----:R-:W-:-:S05]  /*0b30*/  VIADD R4, R40, 0x1 ;  /* 0x0000000128047836 */ /* 0x001fca0000000000 */
[----:B------:R0:W-:Y:S04]  /*0b40*/  STS.U16 [R39], R4 ;  /* 0x0000000427007388 */ /* 0x0001e80000000400 */
[----:B------:R-:W1:Y:S01]  /*0b50*/  LDS.U16 R42, [R41] ;  /* 0x00000000292a7984 */ /* 0x000e620000000400 */
[----:B0-----:R-:W-:-:S04]  /*0b60*/  SHF.R.U32.HI R4, RZ, UR6, R15 ;  /* 0x00000006ff047c19 */ /* 0x001fc8000801160f */
[----:B------:R-:W-:-:S05]  /*0b70*/  LOP3.LUT R4, R4, UR4, RZ, 0xc0, !PT ;  /* 0x0000000404047c12 */ /* 0x000fca000f8ec0ff */
[----:B------:R-:W-:Y:S01]  /*0b80*/  IMAD.SHL.U32 R5, R4, 0x400, RZ ;  /* 0x0000040004057824 */ /* 0x000fe200078e00ff */
[----:B------:R-:W-:-:S04]  /*0b90*/  SHF.R.U32.HI R4, RZ, 0x4, R4 ;  /* 0x00000004ff047819 */ /* 0x000fc80000011604 */
[----:B------:R-:W-:Y:S02]  /*0ba0*/  LOP3.LUT R8, R5, 0x7c00, RZ, 0xc0, !PT ;  /* 0x00007c0005087812 */ /* 0x000fe400078ec0ff */
[----:B------:R-:W-:Y:S02]  /*0bb0*/  LOP3.LUT R45, R4, 0xffffffe, RZ, 0xc0, !PT ;  /* 0x0ffffffe042d7812 */ /* 0x000fe400078ec0ff */
[----:B------:R-:W-:Y:S02]  /*0bc0*/  SHF.R.U32.HI R5, RZ, UR6, R16 ;  /* 0x00000006ff057c19 */ /* 0x000fe40008011610 */
[----:B------:R-:W-:Y:S02]  /*0bd0*/  IADD3 R45, PT, PT, R45, R31, R8 ;  /* 0x0000001f2d2d7210 */ /* 0x000fe40007ffe008 */
[----:B------:R-:W-:Y:S01]  /*0be0*/  LOP3.LUT R5, R5, UR4, RZ, 0xc0, !PT ;  /* 0x0000000405057c12 */ /* 0x000fe2000f8ec0ff */
[----:B-1----:R-:W-:-:S05]  /*0bf0*/  VIADD R6, R42, 0x1 ;  /* 0x000000012a067836 */ /* 0x002fca0000000000 */
[----:B------:R0:W-:Y:S04]  /*0c00*/  STS.U16 [R41], R6 ;  /* 0x0000000629007388 */ /* 0x0001e80000000400 */
[----:B------:R-:W1:Y:S01]  /*0c10*/  LDS.U16 R44, [R43] ;  /* 0x000000002b2c7984 */ /* 0x000e620000000400 */
[----:B0-----:R-:W-:Y:S01]  /*0c20*/  IMAD.SHL.U32 R6, R5, 0x400, RZ ;  /* 0x0000040005067824 */ /* 0x001fe200078e00ff */
[----:B------:R-:W-:-:S04]  /*0c30*/  SHF.R.U32.HI R5, RZ, 0x4, R5 ;  /* 0x00000004ff057819 */ /* 0x000fc80000011605 */
[----:B------:R-:W-:Y:S02]  /*0c40*/  LOP3.LUT R8, R6, 0x7c00, RZ, 0xc0, !PT ;  /* 0x00007c0006087812 */ /* 0x000fe400078ec0ff */
[----:B------:R-:W-:-:S04]  /*0c50*/  LOP3.LUT R5, R5, 0xffffffe, RZ, 0xc0, !PT ;  /* 0x0ffffffe05057812 */ /* 0x000fc800078ec0ff */
[----:B------:R-:W-:Y:S01]  /*0c60*/  IADD3 R47, PT, PT, R5, R31, R8 ;  /* 0x0000001f052f7210 */ /* 0x000fe20007ffe008 */
[----:B-1----:R-:W-:-:S05]  /*0c70*/  VIADD R4, R44, 0x1 ;  /* 0x000000012c047836 */ /* 0x002fca0000000000 */
        /* <DEDUP_REMOVED lines=108> */
[----:B------:R-:W-:Y:S01]  /*1340*/  SHF.R.U32.HI R5, RZ, UR6, R28 ;  /* 0x00000006ff057c19 */ /* 0x000fe2000801161c */
[----:B------:R-:W0:Y:S01]  /*1350*/  S2UR UR6, SR_CgaCtaId ;  /* 0x00000000000679c3 */ /* 0x000e220000008800 */
[----:B------:R-:W-:Y:S02]  /*1360*/  IADD3 R69, PT, PT, R69, R31, R8 ;  /* 0x0000001f45457210 */ /* 0x000fe40007ffe008 */
[----:B------:R-:W-:Y:S01]  /*1370*/  LOP3.LUT R5, R5, UR4, RZ, 0xc0, !PT ;  /* 0x0000000405057c12 */ /* 0x000fe2000f8ec0ff */
[----:B------:R-:W-:Y:S01]  /*1380*/  UMOV UR4, 0x400 ;  /* 0x0000040000047882 */ /* 0x000fe20000000000 */
[----:B-1----:R-:W-:-:S05]  /*1390*/  VIADD R6, R66, 0x1 ;  /* 0x0000000142067836 */ /* 0x002fca0000000000 */
[----:B------:R1:W-:Y:S04]  /*13a0*/  STS.U16 [R65], R6 ;  /* 0x0000000641007388 */ /* 0x0003e80000000400 */
[----:B------:R-:W2:Y:S01]  /*13b0*/  LDS.U16 R68, [R67] ;  /* 0x0000000043447984 */ /* 0x000ea20000000400 */
[----:B0-----:R-:W-:Y:S01]  /*13c0*/  ULEA UR4, UR6, UR4, 0x18 ;  /* 0x0000000406047291 */ /* 0x001fe2000f8ec0ff */
[----:B-1----:R-:W-:Y:S01]  /*13d0*/  IMAD.SHL.U32 R6, R5, 0x400, RZ ;  /* 0x0000040005067824 */ /* 0x002fe200078e00ff */
[----:B------:R-:W-:-:S04]  /*13e0*/  SHF.R.U32.HI R5, RZ, 0x4, R5 ;  /* 0x00000004ff057819 */ /* 0x000fc80000011605 */
[----:B------:R-:W-:Y:S02]  /*13f0*/  LOP3.LUT R8, R6, 0x7c00, RZ, 0xc0, !PT ;  /* 0x00007c0006087812 */ /* 0x000fe400078ec0ff */
[----:B------:R-:W-:-:S04]  /*1400*/  LOP3.LUT R5, R5, 0xffffffe, RZ, 0xc0, !PT ;  /* 0x0ffffffe05057812 */ /* 0x000fc800078ec0ff */
[----:B------:R-:W-:Y:S01]  /*1410*/  IADD3 R71, PT, PT, R5, R31, R8 ;  /* 0x0000001f05477210 */ /* 0x000fe20007ffe008 */
[----:B--2---:R-:W-:-:S05]  /*1420*/  VIADD R4, R68, 0x1 ;  /* 0x0000000144047836 */ /* 0x004fca0000000000 */
[----:B------:R-:W-:Y:S04]  /*1430*/  STS.U16 [R67], R4 ;  /* 0x0000000443007388 */ /* 0x000fe80000000400 */
[----:B------:R-:W0:Y:S02]  /*1440*/  LDS.U16 R70, [R69] ;  /* 0x0000000045467984 */ /* 0x000e240000000400 */
[----:B0-----:R-:W-:-:S05]  /*1450*/  VIADD R6, R70, 0x1 ;  /* 0x0000000146067836 */ /* 0x001fca0000000000 */
[----:B------:R-:W-:Y:S04]  /*1460*/  STS.U16 [R69], R6 ;  /* 0x0000000645007388 */ /* 0x000fe80000000400 */
[----:B------:R-:W0:Y:S02]  /*1470*/  LDS.U16 R72, [R71] ;  /* 0x0000000047487984 */ /* 0x000e240000000400 */
[----:B0-----:R-:W-:-:S05]  /*1480*/  VIADD R4, R72, 0x1 ;  /* 0x0000000148047836 */ /* 0x001fca0000000000 */
[----:B------:R-:W-:Y:S01]  /*1490*/  STS.U16 [R71], R4 ;  /* 0x0000000447007388 */ /* 0x000fe20000000400 */
[----:B------:R-:W-:Y:S06]  /*14a0*/  BAR.SYNC.DEFER_BLOCKING 0x0 ;  /* 0x0000000000007b1d */ /* 0x000fec0000010000 */
[----:B------:R-:W-:Y:S04]  /*14b0*/  LDS R73, [R33] ;  /* 0x0000000021497984 */ /* 0x000fe80000000800 */
[----:B------:R-:W0:Y:S04]  /*14c0*/  LDS R74, [R33+0x4] ;  /* 0x00000400214a7984 */ /* 0x000e280000000800 */
[----:B------:R-:W1:Y:S04]  /*14d0*/  LDS R75, [R33+0x8] ;  /* 0x00000800214b7984 */ /* 0x000e680000000800 */
[----:B------:R-:W2:Y:S04]  /*14e0*/  LDS R76, [R33+0xc] ;  /* 0x00000c00214c7984 */ /* 0x000ea80000000800 */
[----:B------:R-:W3:Y:S04]  /*14f0*/  LDS R77, [R33+0x10] ;  /* 0x00001000214d7984 */ /* 0x000ee80000000800 */
[----:B------:R-:W4:Y:S04]  /*1500*/  LDS R78, [R33+0x14] ;  /* 0x00001400214e7984 */ /* 0x000f280000000800 */
[----:B------:R-:W4:Y:S04]  /*1510*/  LDS R79, [R33+0x18] ;  /* 0x00001800214f7984 */ /* 0x000f280000000800 */
[----:B------:R-:W4:Y:S04]  /*1520*/  LDS R80, [R33+0x1c] ;  /* 0x00001c0021507984 */ /* 0x000f280000000800 */
[----:B------:R-:W4:Y:S04]  /*1530*/  LDS R81, [R33+0x20] ;  /* 0x0000200021517984 */ /* 0x000f280000000800 */
[----:B------:R-:W4:Y:S04]  /*1540*/  LDS R82, [R33+0x24] ;  /* 0x0000240021527984 */ /* 0x000f280000000800 */
[----:B------:R-:W4:Y:S04]  /*1550*/  LDS R83, [R33+0x28] ;  /* 0x0000280021537984 */ /* 0x000f280000000800 */
[----:B------:R-:W4:Y:S01]  /*1560*/  LDS R84, [R33+0x2c] ;  /* 0x00002c0021547984 */ /* 0x000f220000000800 */
[----:B0-----:R-:W-:-:S03]  /*1570*/  IMAD.IADD R74, R73, 0x1, R74 ;  /* 0x00000001494a7824 */ /* 0x001fc600078e024a */
[----:B------:R-:W0:Y:S01]  /*1580*/  LDS R85, [R33+0x30] ;  /* 0x0000300021557984 */ /* 0x000e220000000800 */
[----:B-1----:R-:W-:-:S03]  /*1590*/  IMAD.IADD R75, R75, 0x1, R74 ;  /* 0x000000014b4b7824 */ /* 0x002fc600078e024a */
[----:B------:R-:W1:Y:S01]  /*15a0*/  LDS R86, [R33+0x34] ;  /* 0x0000340021567984 */ /* 0x000e620000000800 */
[----:B--2---:R-:W-:-:S03]  /*15b0*/  IMAD.IADD R76, R76, 0x1, R75 ;  /* 0x000000014c4c7824 */ /* 0x004fc600078e024b */
[----:B------:R-:W2:Y:S01]  /*15c0*/  LDS R87, [R33+0x38] ;  /* 0x0000380021577984 */ /* 0x000ea20000000800 */
[----:B---3--:R-:W-:-:S03]  /*15d0*/  IMAD.IADD R77, R77, 0x1, R76 ;  /* 0x000000014d4d7824 */ /* 0x008fc600078e024c */
[----:B------:R-:W3:Y:S01]  /*15e0*/  LDS R88, [R33+0x3c] ;  /* 0x00003c0021587984 */ /* 0x000ee20000000800 */
[----:B----4-:R-:W-:-:S03]  /*15f0*/  IMAD.IADD R78, R78, 0x1, R77 ;  /* 0x000000014e4e7824 */ /* 0x010fc600078e024d */
[----:B------:R-:W4:Y:S01]  /*1600*/  LDS R89, [R33+0x40] ;  /* 0x0000400021597984 */ /* 0x000f220000000800 */
[----:B------:R-:W-:-:S03]  /*1610*/  IMAD.IADD R79, R79, 0x1, R78 ;  /* 0x000000014f4f7824 */ /* 0x000fc600078e024e */
        /* <DEDUP_REMOVED lines=31> */
[----:B------:R-:W-:-:S04]  /*1810*/  IMAD.IADD R95, R95, 0x1, R94 ;  /* 0x000000015f5f7824 */ /* 0x000fc800078e025e */
[----:B0-----:R-:W-:-:S04]  /*1820*/  IMAD.IADD R96, R96, 0x1, R95 ;  /* 0x0000000160607824 */ /* 0x001fc800078e025f */
[----:B-1----:R-:W-:-:S04]  /*1830*/  IMAD.IADD R97, R97, 0x1, R96 ;  /* 0x0000000161617824 */ /* 0x002fc800078e0260 */
[----:B--2---:R-:W-:-:S04]  /*1840*/  IMAD.IADD R98, R98, 0x1, R97 ;  /* 0x0000000162627824 */ /* 0x004fc800078e0261 */
[----:B---3--:R-:W-:-:S04]  /*1850*/  IMAD.IADD R99, R99, 0x1, R98 ;  /* 0x0000000163637824 */ /* 0x008fc800078e0262 */
[----:B----4-:R-:W-:-:S04]  /*1860*/  IMAD.IADD R100, R100, 0x1, R99 ;  /* 0x0000000164647824 */ /* 0x010fc800078e0263 */
[----:B------:R-:W-:-:S04]  /*1870*/  IMAD.IADD R101, R101, 0x1, R100 ;  /* 0x0000000165657824 */ /* 0x000fc800078e0264 */
[----:B------:R-:W-:-:S04]  /*1880*/  IMAD.IADD R102, R102, 0x1, R101 ;  /* 0x0000000166667824 */ /* 0x000fc800078e0265 */
[----:B------:R-:W-:-:S04]  /*1890*/  IMAD.IADD R103, R103, 0x1, R102 ;  /* 0x0000000167677824 */ /* 0x000fc800078e0266 */
[----:B------:R-:W-:-:S04]  /*18a0*/  IMAD.IADD R104, R104, 0x1, R103 ;  /* 0x0000000168687824 */ /* 0x000fc800078e0267 */
[----:B------:R-:W-:-:S05]  /*18b0*/  IMAD.IADD R106, R5, 0x1, R104 ;  /* 0x00000001056a7824 */ /* 0x000fca00078e0268 */
        /* <DEDUP_REMOVED lines=8> */
[----:B------:R-:W0:Y:S02]  /*1940*/  SHFL.UP P0, R107, R108, 0x10, RZ ;  /* 0x060000006c6b7989 */ /* 0x000e2400000000ff */
[----:B0-----:R-:W-:Y:S01]  /*1950*/  @P0 IMAD.IADD R107, R108, 0x1, R107 ;  /* 0x000000016c6b0824 */ /* 0x001fe200078e026b */
[----:B------:R-:W-:-:S03]  /*1960*/  ISETP.NE.AND P0, PT, R105, 0x1, PT ;  /* 0x000000016900780c */ /* 0x000fc60003f05270 */
[----:B------:R-:W-:Y:S01]  /*1970*/  IMAD.IADD R106, R107, 0x1, -R106 ;  /* 0x000000016b6a7824 */ /* 0x000fe200078e0a6a */
[----:B------:R-:W-:Y:S01]  /*1980*/  @!P1 STS [R30+0x8400], R107 ;  /* 0x0084006b1e009388 */ /* 0x000fe20000000800 */
[----:B------:R-:W-:Y:S01]  /*1990*/  BAR.SYNC.DEFER_BLOCKING 0x0 ;  /* 0x0000000000007b1d */ /* 0x000fe20000010000 */
[----:B------:R-:W-:-:S05]  /*19a0*/  ISETP.NE.AND P1, PT, R105, 0x4, PT ;  /* 0x000000046900780c */ /* 0x000fca0003f25270 */
[----:B------:R-:W0:Y:S04]  /*19b0*/  LDS.128 R4, [UR4+0x8400] ;  /* 0x00840004ff047984 */ /* 0x000e280008000c00 */
[----:B------:R-:W1:Y:S01]  /*19c0*/  LDS.128 R8, [UR4+0x8410] ;  /* 0x00841004ff087984 */ /* 0x000e620008000c00 */
[C---:B0-----:R-:W-:Y:S01]  /*19d0*/  SEL R37, R4.reuse, R37, !P0 ;  /* 0x0000002504257207 */ /* 0x041fe20004000000 */
[----:B------:R-:W-:Y:S01]  /*19e0*/  IMAD.IADD R5, R4, 0x1, R5 ;  /* 0x0000000104057824 */ /* 0x000fe200078e0205 */
[----:B------:R-:W-:-:S03]  /*19f0*/  ISETP.NE.AND P0, PT, R105, 0x2, PT ;  /* 0x000000026900780c */ /* 0x000fc60003f05270 */
[----:B------:R-:W-:Y:S01]  /*1a00*/  IMAD.IADD R6, R6, 0x1, R5 ;  /* 0x0000000106067824 */ /* 0x000fe200078e0205 */
[----:B------:R-:W-:Y:S02]  /*1a10*/  SEL R37, R5, R37, !P0 ;  /* 0x0000002505257207 */ /* 0x000fe40004000000 */
[----:B------:R-:W-:Y:S01]  /*1a20*/  ISETP.NE.AND P0, PT, R105, 0x3, PT ;  /* 0x000000036900780c */ /* 0x000fe20003f05270 */
[----:B------:R-:W-:-:S03]  /*1a30*/  IMAD.IADD R7, R7, 0x1, R6 ;  /* 0x0000000107077824 */ /* 0x000fc600078e0206 */
[----:B------:R-:W-:Y:S01]  /*1a40*/  SEL R37, R6, R37, !P0 ;  /* 0x0000002506257207 */ /* 0x000fe20004000000 */
[----:B-1----:R-:W-:Y:S01]  /*1a50*/  IMAD.IADD R8, R7, 0x1, R8 ;  /* 0x0000000107087824 */ /* 0x002fe200078e0208 */
[----:B------:R-:W-:Y:S02]  /*1a60*/  ISETP.NE.AND P0, PT, R105, 0x5, PT ;  /* 0x000000056900780c */ /* 0x000fe40003f05270 */
[----:B------:R-:W-:Y:S01]  /*1a70*/  SEL R37, R7, R37, !P1 ;  /* 0x0000002507257207 */ /* 0x000fe20004800000 */
[----:B------:R-:W-:Y:S01]  /*1a80*/  IMAD.IADD R9, R9, 0x1, R8 ;  /* 0x0000000109097824 */ /* 0x000fe200078e0208 */
[----:B------:R-:W-:Y:S02]  /*1a90*/  ISETP.NE.AND P1, PT, R29, RZ, PT ;  /* 0x000000ff1d00720c */ /* 0x000fe40003f25270 */
[----:B------:R-:W-:Y:S01]  /*1aa0*/  SEL R37, R8, R37, !P0 ;  /* 0x0000002508257207 */ /* 0x000fe20004000000 */
[----:B------:R-:W-:Y:S01]  /*1ab0*/  IMAD.IADD R10, R10, 0x1, R9 ;  /* 0x000000010a0a7824 */ /* 0x000fe200078e0209 */
[----:B------:R-:W-:-:S02]  /*1ac0*/  ISETP.GT.U32.AND P0, PT, R0, 0x1f, PT ;  /* 0x0000001f0000780c */ /* 0x000fc40003f04070 */
[----:B------:R-:W-:Y:S01]  /*1ad0*/  SEL R37, R9, R37, !P2 ;  /* 0x0000002509257207 */ /* 0x000fe20005000000 */
[----:B------:R-:W-:Y:S01]  /*1ae0*/  IMAD.IADD R11, R11, 0x1, R10 ;  /* 0x000000010b0b7824 */ /* 0x000fe200078e020a */
[----:B------:R-:W-:Y:S02]  /*1af0*/  ISETP.GT.U32.OR P2, PT, R0, 0x1f, P1 ;  /* 0x0000001f0000780c */ /* 0x000fe40000f44470 */
[----:B------:R-:W-:Y:S02]  /*1b00*/  SEL R4, R106, RZ, P1 ;  /* 0x000000ff6a047207 */ /* 0x000fe40000800000 */
[----:B------:R-:W-:-:S05]  /*1b10*/  SEL R37, R10, R37, !P3 ;  /* 0x000000250a257207 */ /* 0x000fca0005800000 */
[----:B------:R-:W-:Y:S01]  /*1b20*/  @P0 IMAD.IADD R106, R37, 0x1, R4 ;  /* 0x00000001256a0824 */ /* 0x000fe200078e0204 */
[----:B------:R-:W-:-:S03]  /*1b30*/  ISETP.NE.AND P0, PT, R0, RZ, PT ;  /* 0x000000ff0000720c */ /* 0x000fc60003f05270 */
[----:B------:R-:W-:-:S05]  /*1b40*/  @!P2 IMAD.U32 R106, R11, 0x10000, RZ ;  /* 0x000100000b6aa824 */ /* 0x000fca00078e00ff */
[----:B------:R-:W-:Y:S01]  /*1b50*/  @!P2 STS [UR4+0x8428], R106 ;  /* 0x0084286aff00a988 */ /* 0x000fe20008000804 */
[----:B------:R-:W-:Y:S06]  /*1b60*/  BAR.SYNC.DEFER_BLOCKING 0x0 ;  /* 0x0000000000007b1d */ /* 0x000fec0000010000 */
[----:B------:R-:W0:Y:S02]  /*1b70*/  LDS R4, [UR4+0x8428] ;  /* 0x00842804ff047984 */ /* 0x000e240008000800 */
[----:B0-----:R-:W-:-:S05]  /*1b80*/  SEL R5, R4, RZ, P0 ;  /* 0x000000ff04057207 */ /* 0x001fca0000000000 */
[----:B------:R-:W-:-:S04]  /*1b90*/  IMAD.IADD R4, R5, 0x1, R106 ;  /* 0x0000000105047824 */ /* 0x000fc800078e026a */
[--C-:B------:R-:W-:Y:S01]  /*1ba0*/  IMAD.IADD R6, R73, 0x1, R4.reuse ;  /* 0x0000000149067824 */ /* 0x100fe200078e0204 */
[----:B------:R-:W-:Y:S01]  /*1bb0*/  STS [R33], R4 ;  /* 0x0000000421007388 */ /* 0x000fe20000000800 */
[--C-:B------:R-:W-:Y:S02]  /*1bc0*/  IMAD.IADD R74, R74, 0x1, R4.reuse ;  /* 0x000000014a4a7824 */ /* 0x100fe400078e0204 */
[--C-:B------:R-:W-:Y:S01]  /*1bd0*/  IMAD.IADD R8, R75, 0x1, R4.reuse ;  /* 0x000000014b087824 */ /* 0x100fe200078e0204 */
[----:B------:R-:W-:Y:S01]  /*1be0*/  STS [R33+0x4], R6 ;  /* 0x0000040621007388 */ /* 0x000fe20000000800 */
[--C-:B------:R-:W-:Y:S02]  /*1bf0*/  IMAD.IADD R76, R76, 0x1, R4.reuse ;  /* 0x000000014c4c7824 */ /* 0x100fe400078e0204 */
[--C-:B------:R-:W-:Y:S01]  /*1c00*/  IMAD.IADD R10, R77, 0x1, R4.reuse ;  /* 0x000000014d0a7824 */ /* 0x100fe200078e0204 */
[----:B------:R-:W-:Y:S01]  /*1c10*/  STS [R33+0x8], R74 ;  /* 0x0000084a21007388 */ /* 0x000fe20000000800 */
[----:B------:R-:W-:-:S02]  /*1c20*/  IMAD.IADD R78, R78, 0x1, R4 ;  /* 0x000000014e4e7824 */ /* 0x000fc400078e0204 */
[--C-:B------:R-:W-:Y:S01]  /*1c30*/  IMAD.IADD R106, R79, 0x1, R4.reuse ;  /* 0x000000014f6a7824 */ /* 0x100fe200078e0204 */
[----:B------:R-:W-:Y:S01]  /*1c40*/  STS [R33+0xc], R8 ;  /* 0x00000c0821007388 */ /* 0x000fe20000000800 */
        /* <DEDUP_REMOVED lines=36> */
[----:B------:R-:W-:-:S03]  /*1e90*/  IMAD.IADD R104, R104, 0x1, R4 ;  /* 0x0000000168687824 */ /* 0x000fc600078e0204 */
[----:B------:R-:W-:Y:S04]  /*1ea0*/  STS [R33+0x40], R88 ;  /* 0x0000405821007388 */ /* 0x000fe80000000800 */
        /* <DEDUP_REMOVED lines=15> */
[----:B------:R-:W-:Y:S01]  /*1fa0*/  STS [R33+0x80], R104 ;  /* 0x0000806821007388 */ /* 0x000fe20000000800 */
[----:B------:R-:W-:Y:S06]  /*1fb0*/  BAR.SYNC.DEFER_BLOCKING 0x0 ;  /* 0x0000000000007b1d */ /* 0x000fec0000010000 */
[----:B------:R-:W0:Y:S04]  /*1fc0*/  LDS.U16 R5, [R34] ;  /* 0x0000000022057984 */ /* 0x000e280000000400 */
[----:B------:R-:W1:Y:S04]  /*1fd0*/  LDS.U16 R7, [R36] ;  /* 0x0000000024077984 */ /* 0x000e680000000400 */
[----:B------:R-:W2:Y:S04]  /*1fe0*/  LDS.U16 R39, [R39] ;  /* 0x0000000027277984 */ /* 0x000ea80000000400 */
[----:B------:R-:W3:Y:S04]  /*1ff0*/  LDS.U16 R41, [R41] ;  /* 0x0000000029297984 */ /* 0x000ee80000000400 */
[----:B------:R-:W4:Y:S04]  /*2000*/  LDS.U16 R43, [R43] ;  /* 0x000000002b2b7984 */ /* 0x000f280000000400 */
[----:B------:R-:W4:Y:S04]  /*2010*/  LDS.U16 R45, [R45] ;  /* 0x000000002d2d7984 */ /* 0x000f280000000400 */
[----:B------:R-:W4:Y:S04]  /*2020*/  LDS.U16 R47, [R47] ;  /* 0x000000002f2f7984 */ /* 0x000f280000000400 */
[----:B------:R-:W4:Y:S04]  /*2030*/  LDS.U16 R49, [R49] ;  /* 0x0000000031317984 */ /* 0x000f280000000400 */
[----:B------:R-:W4:Y:S04]  /*2040*/  LDS.U16 R51, [R51] ;  /* 0x0000000033337984 */ /* 0x000f280000000400 */
[----:B------:R-:W4:Y:S04]  /*2050*/  LDS.U16 R53, [R53] ;  /* 0x0000000035357984 */ /* 0x000f280000000400 */
[----:B------:R-:W4:Y:S01]  /*2060*/  LDS.U16 R55, [R55] ;  /* 0x0000000037377984 */ /* 0x000f220000000400 */
[----:B0-----:R-:W-:-:S03]  /*2070*/  IMAD.IADD R5, R32, 0x1, R5 ;  /* 0x0000000120057824 */ /* 0x001fc600078e0205 */
[----:B------:R-:W0:Y:S01]  /*2080*/  LDS.U16 R57, [R57] ;  /* 0x0000000039397984 */ /* 0x000e220000000400 */
[----:B-1----:R-:W-:-:S03]  /*2090*/  IMAD.IADD R7, R38, 0x1, R7 ;  /* 0x0000000126077824 */ /* 0x002fc600078e0207 */
[----:B------:R-:W1:Y:S01]  /*20a0*/  LDS.U16 R59, [R59] ;  /* 0x000000003b3b7984 */ /* 0x000e620000000400 */
[----:B--2---:R-:W-:-:S03]  /*20b0*/  IMAD.IADD R39, R40, 0x1, R39 ;  /* 0x0000000128277824 */ /* 0x004fc600078e0227 */
[----:B------:R-:W2:Y:S01]  /*20c0*/  LDS.U16 R61, [R61] ;  /* 0x000000003d3d7984 */ /* 0x000ea20000000400 */
[----:B---3--:R-:W-:-:S03]  /*20d0*/  IMAD.IADD R41, R42, 0x1, R41 ;  /* 0x000000012a297824 */ /* 0x008fc600078e0229 */
[----:B------:R-:W3:Y:S01]  /*20e0*/  LDS.U16 R63, [R63] ;  /* 0x000000003f3f7984 */ /* 0x000ee20000000400 */
[----:B----4-:R-:W-:-:S03]  /*20f0*/  IMAD.IADD R43, R44, 0x1, R43 ;  /* 0x000000012c2b7824 */ /* 0x010fc600078e022b */
[----:B------:R-:W4:Y:S01]  /*2100*/  LDS.U16 R65, [R65] ;  /* 0x0000000041417984 */ /* 0x000f220000000400 */
[----:B------:R-:W-:-:S03]  /*2110*/  IMAD.IADD R45, R46, 0x1, R45 ;  /* 0x000000012e2d7824 */ /* 0x000fc600078e022d */
[----:B------:R-:W4:Y:S01]  /*2120*/  LDS.U16 R67, [R67] ;  /* 0x0000000043437984 */ /* 0x000f220000000400 */
[----:B------:R-:W-:-:S03]  /*2130*/  IMAD.IADD R47, R48, 0x1, R47 ;  /* 0x00000001302f7824 */ /* 0x000fc600078e022f */
[----:B------:R-:W4:Y:S01]  /*2140*/  LDS.U16 R69, [R69] ;  /* 0x0000000045457984 */ /* 0x000f220000000400 */
[----:B------:R-:W-:-:S03]  /*2150*/  IMAD.IADD R49, R50, 0x1, R49 ;  /* 0x0000000132317824 */ /* 0x000fc600078e0231 */
[----:B------:R-:W4:Y:S01]  /*2160*/  LDS.U16 R71, [R71] ;  /* 0x0000000047477984 */ /* 0x000f220000000400 */
[----:B------:R-:W-:Y:S02]  /*2170*/  IMAD.IADD R51, R52, 0x1, R51 ;  /* 0x0000000134337824 */ /* 0x000fe400078e0233 */
[----:B------:R-:W-:Y:S02]  /*2180*/  IMAD.IADD R53, R54, 0x1, R53 ;  /* 0x0000000136357824 */ /* 0x000fe400078e0235 */
[----:B------:R-:W-:Y:S02]  /*2190*/  IMAD.IADD R55, R56, 0x1, R55 ;  /* 0x0000000138377824 */ /* 0x000fe400078e0237 */
[----:B0-----:R-:W-:Y:S02]  /*21a0*/  IMAD.IADD R57, R58, 0x1, R57 ;  /* 0x000000013a397824 */ /* 0x001fe400078e0239 */
[----:B-1----:R-:W-:Y:S02]  /*21b0*/  IMAD.IADD R59, R60, 0x1, R59 ;  /* 0x000000013c3b7824 */ /* 0x002fe400078e023b */
[----:B--2---:R-:W-:-:S02]  /*21c0*/  IMAD.IADD R61, R62, 0x1, R61 ;  /* 0x000000013e3d7824 */ /* 0x004fc400078e023d */
[----:B---3--:R-:W-:Y:S02]  /*21d0*/  IMAD.IADD R63, R64, 0x1, R63 ;  /* 0x00000001403f7824 */ /* 0x008fe400078e023f */
[----:B----4-:R-:W-:Y:S02]  /*21e0*/  IMAD.IADD R65, R66, 0x1, R65 ;  /* 0x0000000142417824 */ /* 0x010fe400078e0241 */
[----:B------:R-:W-:Y:S02]  /*21f0*/  IMAD.IADD R67, R68, 0x1, R67 ;  /* 0x0000000144437824 */ /* 0x000fe400078e0243 */
[----:B------:R-:W-:Y:S02]  /*2200*/  IMAD.IADD R69, R70, 0x1, R69 ;  /* 0x0000000146457824 */ /* 0x000fe400078e0245 */
[----:B------:R-:W-:Y:S01]  /*2210*/  IMAD.IADD R71, R72, 0x1, R71 ;  /* 0x0000000148477824 */ /* 0x000fe200078e0247 */
[----:B------:R-:W-:Y:S06]  /*2220*/  BAR.SYNC.DEFER_BLOCKING 0x0 ;  /* 0x0000000000007b1d */ /* 0x000fec0000010000 */
[----:B------:R-:W-:Y:S05]  /*2230*/  BRA.U UP0, `(.L_x_219) ;  /* 0x0000000100f87547 */ /* 0x000fea000b800000 */
[----:B------:R-:W-:Y:S01]  /*2240*/  LEA R5, R5, UR4, 0x2 ;  /* 0x0000000405057c11 */ /* 0x000fe2000f8e10ff */
[----:B------:R-:W-:Y:S01]  /*2250*/  UIADD3 UR8, UPT, UPT, UR8, 0x6, URZ ;  /* 0x0000000608087890 */ /* 0x000fe2000fffe0ff */
[----:B------:R-:W-:Y:S01]  /*2260*/  LEA R4, R7, UR4, 0x2 ;  /* 0x0000000407047c11 */ /* 0x000fe2000f8e10ff */
[----:B------:R-:W-:Y:S01]  /*2270*/  UIADD3 UR5, UPT, UPT, UR5, -0x6, URZ ;  /* 0xfffffffa05057890 */ /* 0x000fe2000fffe0ff */
[----:B------:R-:W-:Y:S01]  /*2280*/  LEA R7, R39, UR4, 0x2 ;  /* 0x0000000427077c11 */ /* 0x000fe2000f8e10ff */
[----:B------:R0:W-:Y:S01]  /*2290*/  STS [R5], R2 ;  /* 0x0000000205007388 */ /* 0x0001e20000000800 */
[----:B------:R-:W-:Y:S02]  /*22a0*/  LEA R6, R41, UR4, 0x2 ;  /* 0x0000000429067c11 */ /* 0x000fe4000f8e10ff */
[----:B------:R-:W-:Y:S01]  /*22b0*/  LEA R9, R43, UR4, 0x2 ;  /* 0x000000042b097c11 */ /* 0x000fe2000f8e10ff */
[----:B------:R1:W-:Y:S01]  /*22c0*/  STS [R4], R3 ;  /* 0x0000000304007388 */ /* 0x0003e20000000800 */
[----:B------:R-:W-:-:S02]  /*22d0*/  LEA R8, R45, UR4, 0x2 ;  /* 0x000000042d087c11 */ /* 0x000fc4000f8e10ff */
[----:B------:R-:W-:Y:S01]  /*22e0*/  LEA R11, R47, UR4, 0x2 ;  /* 0x000000042f0b7c11 */ /* 0x000fe2000f8e10ff */
[----:B------:R2:W-:Y:S01]  /*22f0*/  STS [R7], R12 ;  /* 0x0000000c07007388 */ /* 0x0005e20000000800 */
[----:B------:R-:W-:Y:S02]  /*2300*/  LEA R10, R49, UR4, 0x2 ;  /* 0x00000004310a7c11 */ /* 0x000fe4000f8e10ff */
[----:B0-----:R-:W-:Y:S01]  /*2310*/  LEA R5, R51, UR4, 0x2 ;  /* 0x0000000433057c11 */ /* 0x001fe2000f8e10ff */
[----:B------:R0:W-:Y:S01]  /*2320*/  STS [R6], R13 ;  /* 0x0000000d06007388 */ /* 0x0001e20000000800 */
[----:B------:R-:W-:Y:S02]  /*2330*/  LEA R2, R53, UR4, 0x2 ;  /* 0x0000000435027c11 */ /* 0x000fe4000f8e10ff */
[----:B-1----:R-:W-:Y:S01]  /*2340*/  LEA R3, R55, UR4, 0x2 ;  /* 0x0000000437037c11 */ /* 0x002fe2000f8e10ff */
[----:B------:R1:W-:Y:S01]  /*2350*/  STS [R9], R14 ;  /* 0x0000000e09007388 */ /* 0x0003e20000000800 */
[----:B------:R-:W-:-:S02]  /*2360*/  LEA R4, R57, UR4, 0x2 ;  /* 0x0000000439047c11 */ /* 0x000fc4000f8e10ff */
[----:B--2---:R-:W-:Y:S01]  /*2370*/  LEA R7, R59, UR4, 0x2 ;  /* 0x000000043b077c11 */ /* 0x004fe2000f8e10ff */
[----:B------:R2:W-:Y:S01]  /*2380*/  STS [R8], R15 ;  /* 0x0000000f08007388 */ /* 0x0005e20000000800 */
[----:B0-----:R-:W-:-:S03]  /*2390*/  LEA R6, R61, UR4, 0x2 ;  /* 0x000000043d067c11 */ /* 0x001fc6000f8e10ff */
[----:B------:R0:W-:Y:S01]  /*23a0*/  STS [R11], R16 ;  /* 0x000000100b007388 */ /* 0x0001e20000000800 */
[----:B-1----:R-:W-:-:S03]  /*23b0*/  LEA R9, R63, UR4, 0x2 ;  /* 0x000000043f097c11 */ /* 0x002fc6000f8e10ff */
[----:B------:R1:W-:Y:S01]  /*23c0*/  STS [R10], R17 ;  /* 0x000000110a007388 */ /* 0x0003e20000000800 */
[----:B--2---:R-:W-:-:S03]  /*23d0*/  LEA R8, R65, UR4, 0x2 ;  /* 0x0000000441087c11 */ /* 0x004fc6000f8e10ff */
[----:B------:R2:W-:Y:S01]  /*23e0*/  STS [R5], R18 ;  /* 0x0000001205007388 */ /* 0x0005e20000000800 */
[----:B0-----:R-:W-:-:S03]  /*23f0*/  LEA R11, R71, UR4, 0x2 ;  /* 0x00000004470b7c11 */ /* 0x001fc6000f8e10ff */
[----:B------:R0:W-:Y:S01]  /*2400*/  STS [R2], R19 ;  /* 0x0000001302007388 */ /* 0x0001e20000000800 */
[----:B-1----:R-:W-:-:S03]  /*2410*/  LEA R10, R69, UR4, 0x2 ;  /* 0x00000004450a7c11 */ /* 0x002fc6000f8e10ff */
[----:B------:R0:W-:Y:S01]  /*2420*/  STS [R3], R20 ;  /* 0x0000001403007388 */ /* 0x0001e20000000800 */
[----:B--2---:R-:W-:-:S03]  /*2430*/  LEA R5, R67, UR4, 0x2 ;  /* 0x0000000443057c11 */ /* 0x004fc6000f8e10ff */
[----:B------:R0:W-:Y:S04]  /*2440*/  STS [R4], R21 ;  /* 0x0000001504007388 */ /* 0x0001e80000000800 */
[----:B------:R0:W-:Y:S04]  /*2450*/  STS [R7], R22 ;  /* 0x0000001607007388 */ /* 0x0001e80000000800 */
[----:B------:R0:W-:Y:S04]  /*2460*/  STS [R6], R23 ;  /* 0x0000001706007388 */ /* 0x0001e80000000800 */
[----:B------:R0:W-:Y:S04]  /*2470*/  STS [R9], R24 ;  /* 0x0000001809007388 */ /* 0x0001e80000000800 */
[----:B------:R0:W-:Y:S04]  /*2480*/  STS [R8], R25 ;  /* 0x0000001908007388 */ /* 0x0001e80000000800 */
[----:B------:R0:W-:Y:S04]  /*2490*/  STS [R5], R26 ;  /* 0x0000001a05007388 */ /* 0x0001e80000000800 */
[----:B------:R0:W-:Y:S04]  /*24a0*/  STS [R10], R27 ;  /* 0x0000001b0a007388 */ /* 0x0001e80000000800 */
[----:B------:R0:W-:Y:S01]  /*24b0*/  STS [R11], R28 ;  /* 0x0000001c0b007388 */ /* 0x0001e20000000800 */
[----:B------:R-:W-:Y:S06]  /*24c0*/  BAR.SYNC.DEFER_BLOCKING 0x0 ;  /* 0x0000000000007b1d */ /* 0x000fec0000010000 */
[----:B------:R0:W1:Y:S04]  /*24d0*/  LDS R2, [R35] ;  /* 0x0000000023027984 */ /* 0x0000680000000800 */
[----:B------:R0:W2:Y:S04]  /*24e0*/  LDS R3, [R35+0x4] ;  /* 0x0000040023037984 */ /* 0x0000a80000000800 */
[----:B------:R0:W3:Y:S04]  /*24f0*/  LDS R12, [R35+0x8] ;  /* 0x00000800230c7984 */ /* 0x0000e80000000800 */
[----:B------:R0:W4:Y:S04]  /*2500*/  LDS R13, [R35+0xc] ;  /* 0x00000c00230d7984 */ /* 0x0001280000000800 */
[----:B------:R0:W0:Y:S04]  /*2510*/  LDS R14, [R35+0x10] ;  /* 0x00001000230e7984 */ /* 0x0000280000000800 */
        /* <DEDUP_REMOVED lines=13> */
[----:B------:R0:W0:Y:S01]  /*25f0*/  LDS R28, [R35+0x48] ;  /* 0x00004800231c7984 */ /* 0x0000220000000800 */
[----:B------:R-:W-:Y:S06]  /*2600*/  BAR.SYNC.DEFER_BLOCKING 0x0 ;  /* 0x0000000000007b1d */ /* 0x000fec0000010000 */
[----:B-1234-:R-:W-:Y:S05]  /*2610*/  BRA `(.L_x_220) ;  /* 0xffffffdc00f87947 */ /* 0x01efea000383ffff */
.L_x_219:
[----:B------:R-:W-:Y:S01]  /*2620*/  LEA R5, R5, UR4, 0x2 ;  /* 0x0000000405057c11 */ /* 0x000fe2000f8e10ff */
[----:B------:R-:W-:Y:S01]  /*2630*/  IMAD R35, R0, -0x48, R35 ;  /* 0xffffffb800237824 */ /* 0x000fe200078e0223 */
[----:B------:R-:W-:Y:S02]  /*2640*/  LEA R4, R7, UR4, 0x2 ;  /* 0x0000000407047c11 */ /* 0x000fe4000f8e10ff */
[----:B------:R-:W-:Y:S01]  /*2650*/  LEA R39, R39, UR4, 0x2 ;  /* 0x0000000427277c11 */ /* 0x000fe2000f8e10ff */
[----:B------:R0:W-:Y:S01]  /*2660*/  STS [R5], R2 ;  /* 0x0000000205007388 */ /* 0x0001e20000000800 */
[----:B------:R-:W-:Y:S02]  /*2670*/  LEA R6, R41, UR4, 0x2 ;  /* 0x0000000429067c11 */ /* 0x000fe4000f8e10ff */
[----:B------:R-:W-:Y:S01]  /*2680*/  LEA R43, R43, UR4, 0x2 ;  /* 0x000000042b2b7c11 */ /* 0x000fe2000f8e10ff */
[----:B------:R1:W-:Y:S01]  /*2690*/  STS [R4], R3 ;  /* 0x0000000304007388 */ /* 0x0003e20000000800 */
[----:B------:R-:W-:-:S02]  /*26a0*/  LEA R8, R45, UR4, 0x2 ;  /* 0x000000042d087c11 */ /* 0x000fc4000f8e10ff */
[----:B------:R-:W-:Y:S01]  /*26b0*/  LEA R47, R47, UR4, 0x2 ;  /* 0x000000042f2f7c11 */ /* 0x000fe2000f8e10ff */
[----:B------:R-:W-:Y:S01]  /*26c0*/  STS [R39], R12 ;  /* 0x0000000c27007388 */ /* 0x000fe20000000800 */
[----:B------:R-:W-:Y:S02]  /*26d0*/  LEA R10, R49, UR4, 0x2 ;  /* 0x00000004310a7c11 */ /* 0x000fe4000f8e10ff */
[----:B------:R-:W-:Y:S01]  /*26e0*/  LEA R51, R51, UR4, 0x2 ;  /* 0x0000000433337c11 */ /* 0x000fe2000f8e10ff */
[----:B------:R2:W-:Y:S01]  /*26f0*/  STS [R6], R13 ;  /* 0x0000000d06007388 */ /* 0x0005e20000000800 */
[----:B0-----:R-:W-:Y:S02]  /*2700*/  LEA R2, R53, UR4, 0x2 ;  /* 0x0000000435027c11 */ /* 0x001fe4000f8e10ff */
[----:B------:R-:W-:Y:S01]  /*2710*/  LEA R55, R55, UR4, 0x2 ;  /* 0x0000000437377c11 */ /* 0x000fe2000f8e10ff */
[----:B------:R-:W-:Y:S01]  /*2720*/  STS [R43], R14 ;  /* 0x0000000e2b007388 */ /* 0x000fe20000000800 */
[----:B-1----:R-:W-:-:S02]  /*2730*/  LEA R4, R57, UR4, 0x2 ;  /* 0x0000000439047c11 */ /* 0x002fc4000f8e10ff */
[----:B------:R-:W-:Y:S01]  /*2740*/  LEA R59, R59, UR4, 0x2 ;  /* 0x000000043b3b7c11 */ /* 0x000fe2000f8e10ff */
[----:B------:R0:W-:Y:S01]  /*2750*/  STS [R8], R15 ;  /* 0x0000000f08007388 */ /* 0x0001e20000000800 */
[----:B------:R-:W-:Y:S02]  /*2760*/  LEA R63, R63, UR4, 0x2 ;  /* 0x000000043f3f7c11 */ /* 0x000fe4000f8e10ff */
[----:B--2---:R-:W-:Y:S01]  /*2770*/  LEA R6, R61, UR4, 0x2 ;  /* 0x000000043d067c11 */ /* 0x004fe2000f8e10ff */
[----:B------:R-:W-:Y:S01]  /*2780*/  STS [R47], R16 ;  /* 0x000000102f007388 */ /* 0x000fe20000000800 */
[----:B------:R-:W-:Y:S02]  /*2790*/  LEA R67, R67, UR4, 0x2 ;  /* 0x0000000443437c11 */ /* 0x000fe4000f8e10ff */
[----:B------:R-:W-:Y:S01]  /*27a0*/  LEA R71, R71, UR4, 0x2 ;  /* 0x0000000447477c11 */ /* 0x000fe2000f8e10ff */
[----:B------:R1:W-:Y:S01]  /*27b0*/  STS [R10], R17 ;  /* 0x000000110a007388 */ /* 0x0003e20000000800 */
[----:B0-----:R-:W-:-:S03]  /*27c0*/  LEA R8, R65, UR4, 0x2 ;  /* 0x0000000441087c11 */ /* 0x001fc6000f8e10ff */
[----:B------:R-:W-:Y:S04]  /*27d0*/  STS [R51], R18 ;  /* 0x0000001233007388 */ /* 0x000fe80000000800 */
[----:B------:R0:W-:Y:S01]  /*27e0*/  STS [R2], R19 ;  /* 0x0000001302007388 */ /* 0x0001e20000000800 */
[----:B-1----:R-:W-:Y:S01]  /*27f0*/  LEA R10, R69, UR4, 0x2 ;  /* 0x00000004450a7c11 */ /* 0x002fe2000f8e10ff */
[----:B------:R-:W1:Y:S02]  /*2800*/  LDCU.64 UR4, c[0x0][0x3a0] ;  /* 0x00007400ff0477ac */ /* 0x000e640008000a00 */
[----:B------:R-:W-:Y:S04]  /*2810*/  STS [R55], R20 ;  /* 0x0000001437007388 */ /* 0x000fe80000000800 */
[----:B------:R2:W-:Y:S01]  /*2820*/  STS [R4], R21 ;  /* 0x0000001504007388 */ /* 0x0005e20000000800 */
[----:B0-----:R-:W0:Y:S03]  /*2830*/  LDC.64 R2, c[0x0][0x388] ;  /* 0x0000e200ff027b82 */ /* 0x001e260000000a00 */
[----:B------:R-:W-:Y:S04]  /*2840*/  STS [R59], R22 ;  /* 0x000000163b007388 */ /* 0x000fe80000000800 */
[----:B------:R3:W-:Y:S01]  /*2850*/  STS [R6], R23 ;  /* 0x0000001706007388 */ /* 0x0007e20000000800 */
[----:B--2---:R-:W-:-:S03]  /*2860*/  VIADD R4, R0, 0x100 ;  /* 0x0000010000047836 */ /* 0x004fc60000000000 */
[----:B------:R-:W-:Y:S02]  /*2870*/  STS [R63], R24 ;  /* 0x000000183f007388 */ /* 0x000fe40000000800 */
[----:B-1----:R-:W-:Y:S02]  /*2880*/  ISETP.GE.U32.AND P3, PT, R4, UR4, PT ;  /* 0x0000000404007c0c */ /* 0x002fe4000bf66070 */
[----:B------:R1:W-:Y:S01]  /*2890*/  STS [R8], R25 ;  /* 0x0000001908007388 */ /* 0x0003e20000000800 */
[C---:B------:R-:W-:Y:S02]  /*28a0*/  VIADD R4, R0.reuse, 0x200 ;  /* 0x0000020000047836 */ /* 0x040fe40000000000 */
[----:B---3--:R-:W-:Y:S01]  /*28b0*/  VIADD R6, R0, 0x300 ;  /* 0x0000030000067836 */ /* 0x008fe20000000000 */
[----:B------:R-:W-:Y:S01]  /*28c0*/  STS [R67], R26 ;  /* 0x0000001a43007388 */ /* 0x000fe20000000800 */
[----:B------:R-:W-:Y:S02]  /*28d0*/  ISETP.GE.U32.AND.EX P3, PT, RZ, UR5, PT, P3 ;  /* 0x00000005ff007c0c */ /* 0x000fe4000bf66130 */
[----:B------:R-:W-:Y:S01]  /*28e0*/  ISETP.GE.U32.AND P4, PT, R4, UR4, PT ;  /* 0x0000000404007c0c */ /* 0x000fe2000bf86070 */
[----:B------:R2:W-:Y:S01]  /*28f0*/  STS [R10], R27 ;  /* 0x0000001b0a007388 */ /* 0x0005e20000000800 */
[----:B------:R-:W-:Y:S01]  /*2900*/  ISETP.GE.U32.AND P1, PT, R6, UR4, PT ;  /* 0x0000000406007c0c */ /* 0x000fe2000bf26070 */
[C---:B0-----:R-:W-:Y:S01]  /*2910*/  IMAD.WIDE.U32 R2, R0.reuse, 0x4, R2 ;  /* 0x0000000400027825 */ /* 0x041fe200078e0002 */
[C---:B-1----:R-:W-:Y:S01]  /*2920*/  LOP3.LUT R8, R0.reuse, 0x400, RZ, 0xfc, !PT ;  /* 0x0000040000087812 */ /* 0x042fe200078efcff */
[----:B------:R-:W-:Y:S01]  /*2930*/  STS [R71], R28 ;  /* 0x0000001c47007388 */ /* 0x000fe20000000800 */
[----:B------:R-:W-:Y:S01]  /*2940*/  BAR.SYNC.DEFER_BLOCKING 0x0 ;  /* 0x0000000000007b1d */ /* 0x000fe20000010000 */
[----:B------:R-:W-:Y:S01]  /*2950*/  ISETP.GE.U32.AND.EX P1, PT, RZ, UR5, PT, P1 ;  /* 0x00000005ff007c0c */ /* 0x000fe2000bf26110 */
[----:B--2---:R-:W-:Y:S01]  /*2960*/  VIADD R10, R0, 0x500 ;  /* 0x00000500000a7836 */ /* 0x004fe20000000000 */
[----:B------:R-:W-:Y:S01]  /*2970*/  ISETP.GE.U32.AND P6, PT, R8, UR4, PT ;  /* 0x0000000408007c0c */ /* 0x000fe2000bfc6070 */
[C---:B------:R-:W-:Y:S01]  /*2980*/  VIADD R4, R0.reuse, 0x600 ;  /* 0x0000060000047836 */ /* 0x040fe20000000000 */
[----:B------:R-:W-:Y:S01]  /*2990*/  ISETP.GE.U32.AND.EX P4, PT, RZ, UR5, PT, P4 ;  /* 0x00000005ff007c0c */ /* 0x000fe2000bf86140 */
[----:B------:R-:W-:Y:S01]  /*29a0*/  VIADD R6, R0, 0x700 ;  /* 0x0000070000067836 */ /* 0x000fe20000000000 */
[----:B------:R-:W-:-:S02]  /*29b0*/  ISETP.GE.U32.AND P0, PT, R10, UR4, PT ;  /* 0x000000040a007c0c */ /* 0x000fc4000bf06070 */
[----:B------:R-:W-:Y:S02]  /*29c0*/  ISETP.GE.U32.AND.EX P6, PT, RZ, UR5, PT, P6 ;  /* 0x00000005ff007c0c */ /* 0x000fe4000bfc6160 */
[----:B------:R-:W-:Y:S02]  /*29d0*/  ISETP.GE.U32.AND.EX P0, PT, RZ, UR5, PT, P0 ;  /* 0x00000005ff007c0c */ /* 0x000fe4000bf06100 */
[----:B------:R-:W-:Y:S02]  /*29e0*/  ISETP.GE.U32.AND P5, PT, R4, UR4, PT ;  /* 0x0000000404007c0c */ /* 0x000fe4000bfa6070 */
[----:B------:R-:W-:Y:S02]  /*29f0*/  LOP3.LUT R4, R0, 0x800, RZ, 0xfc, !PT ;  /* 0x0000080000047812 */ /* 0x000fe400078efcff */
[----:B------:R-:W-:Y:S01]  /*2a00*/  ISETP.GE.U32.AND P2, PT, R6, UR4, PT ;  /* 0x0000000406007c0c */ /* 0x000fe2000bf46070 */
[----:B------:R-:W-:Y:S01]  /*2a10*/  VIADD R6, R0, 0x900 ;  /* 0x0000090000067836 */ /* 0x000fe20000000000 */
[----:B------:R-:W-:-:S02]  /*2a20*/  ISETP.GE.U32.AND.EX P5, PT, RZ, UR5, PT, P5 ;  /* 0x00000005ff007c0c */ /* 0x000fc4000bfa6150 */
[----:B------:R-:W-:Y:S01]  /*2a30*/  ISETP.GE.U32.AND.EX P2, PT, RZ, UR5, PT, P2 ;  /* 0x00000005ff007c0c */ /* 0x000fe2000bf46120 */
[----:B------:R-:W0:Y:S04]  /*2a40*/  LDS R5, [R35+0x400] ;  /* 0x0004000023057984 */ /* 0x000e280000000800 */
[----:B------:R-:W1:Y:S04]  /*2a50*/  LDS R9, [R35+0xc00] ;  /* 0x000c000023097984 */ /* 0x000e680000000800 */
        /* <DEDUP_REMOVED lines=8> */
[----:B0-----:R-:W-:Y:S01]  /*2ae0*/  @!P3 STG.E desc[UR10][R2.64+0x400], R5 ;  /* 0x000400050200b986 */ /* 0x001fe2000c10190a */
[----:B------:R-:W-:Y:S01]  /*2af0*/  ISETP.GE.U32.AND P3, PT, R4, UR4, PT ;  /* 0x0000000404007c0c */ /* 0x000fe2000bf66070 */
[----:B------:R-:W-:-:S02]  /*2b00*/  VIADD R4, R0, 0xa00 ;  /* 0x00000a0000047836 */ /* 0x000fc40000000000 */
[----:B------:R-:W0:Y:S01]  /*2b10*/  LDS R25, [R35+0x2c00] ;  /* 0x002c000023197984 */ /* 0x000e220000000800 */
[----:B------:R-:W-:-:S03]  /*2b20*/  ISETP.GE.U32.AND.EX P3, PT, RZ, UR5, PT, P3 ;  /* 0x00000005ff007c0c */ /* 0x000fc6000bf66130 */
[----:B-1----:R-:W-:Y:S01]  /*2b30*/  @!P1 STG.E desc[UR10][R2.64+0xc00], R9 ;  /* 0x000c000902009986 */ /* 0x002fe2000c10190a */
[----:B------:R-:W-:-:S03]  /*2b40*/  ISETP.GE.U32.AND P1, PT, R0, UR4, PT ;  /* 0x0000000400007c0c */ /* 0x000fc6000bf26070 */
[----:B------:R-:W1:Y:S04]  /*2b50*/  LDS R5, [R35+0x3000] ;  /* 0x0030000023057984 */ /* 0x000e680000000800 */
[----:B--2---:R-:W-:Y:S01]  /*2b60*/  @!P0 STG.E desc[UR10][R2.64+0x1400], R13 ;  /* 0x0014000d02008986 */ /* 0x004fe2000c10190a */
[----:B------:R-:W-:-:S03]  /*2b70*/  ISETP.GE.U32.AND.EX P0, PT, RZ, UR5, PT, P1 ;  /* 0x00000005ff007c0c */ /* 0x000fc6000bf06110 */
[----:B---3--:R-:W-:Y:S01]  /*2b80*/  @!P6 STG.E desc[UR10][R2.64+0x1000], R11 ;  /* 0x0010000b0200e986 */ /* 0x008fe2000c10190a */
[----:B------:R-:W-:Y:S01]  /*2b90*/  ISETP.GE.U32.AND P6, PT, R4, UR4, PT ;  /* 0x0000000404007c0c */ /* 0x000fe2000bfc6070 */
[----:B------:R-:W-:Y:S02]  /*2ba0*/  VIADD R4, R0, 0xb00 ;  /* 0x00000b0000047836 */ /* 0x000fe40000000000 */
[----:B----4-:R-:W-:Y:S01]  /*2bb0*/  @!P4 STG.E desc[UR10][R2.64+0x800], R7 ;  /* 0x000800070200c986 */ /* 0x010fe2000c10190a */
[----:B------:R-:W-:Y:S01]  /*2bc0*/  ISETP.GE.U32.AND P4, PT, R6, UR4, PT ;  /* 0x0000000406007c0c */ /* 0x000fe2000bf86070 */
[----:B------:R-:W-:Y:S01]  /*2bd0*/  VIADD R6, R0, 0xe00 ;  /* 0x00000e0000067836 */ /* 0x000fe20000000000 */
[----:B------:R-:W-:Y:S01]  /*2be0*/  ISETP.GE.U32.AND P1, PT, R4, UR4, PT ;  /* 0x0000000404007c0c */ /* 0x000fe2000bf26070 */
[----:B------:R-:W2:Y:S01]  /*2bf0*/  LDS R7, [R35+0x3400] ;  /* 0x0034000023077984 */ /* 0x000ea20000000800 */
[----:B------:R-:W-:Y:S02]  /*2c00*/  LOP3.LUT R4, R0, 0xc00, RZ, 0xfc, !PT ;  /* 0x00000c0000047812 */ /* 0x000fe400078efcff */
[----:B------:R-:W-:Y:S01]  /*2c10*/  ISETP.GE.U32.AND.EX P4, PT, RZ, UR5, PT, P4 ;  /* 0x00000005ff007c0c */ /* 0x000fe2000bf86140 */
[----:B------:R-:W3:Y:S01]  /*2c20*/  LDS R9, [R35+0x3800] ;  /* 0x0038000023097984 */ /* 0x000ee20000000800 */
[----:B------:R-:W-:-:S03]  /*2c30*/  ISETP.GE.U32.AND.EX P6, PT, RZ, UR5, PT, P6 ;  /* 0x00000005ff007c0c */ /* 0x000fc6000bfc6160 */
[----:B------:R-:W-:Y:S04]  /*2c40*/  LDS R11, [R35+0x3c00] ;  /* 0x003c0000230b7984 */ /* 0x000fe80000000800 */
[----:B------:R-:W-:Y:S04]  /*2c50*/  LDS R13, [R35+0x4000] ;  /* 0x00400000230d7984 */ /* 0x000fe80000000800 */
[----:B------:R-:W-:Y:S04]  /*2c60*/  LDS R27, [R35+0x4400] ;  /* 0x00440000231b7984 */ /* 0x000fe80000000800 */
[----:B------:R-:W4:Y:S04]  /*2c70*/  @!P0 LDS R29, [R35] ;  /* 0x00000000231d8984 */ /* 0x000f280000000800 */
[----:B-----5:R0:W-:Y:S01]  /*2c80*/  @!P5 STG.E desc[UR10][R2.64+0x1800], R15 ;  /* 0x0018000f0200d986 */ /* 0x0201e2000c10190a */
[----:B------:R-:W-:Y:S01]  /*2c90*/  ISETP.GE.U32.AND P5, PT, R4, UR4, PT ;  /* 0x0000000404007c0c */ /* 0x000fe2000bfa6070 */
[----:B------:R-:W-:-:S02]  /*2ca0*/  VIADD R4, R0, 0xd00 ;  /* 0x00000d0000047836 */ /* 0x000fc40000000000 */
[----:B------:R0:W-:Y:S01]  /*2cb0*/  @!P2 STG.E desc[UR10][R2.64+0x1c00], R17 ;  /* 0x001c00110200a986 */ /* 0x0001e2000c10190a */
[----:B------:R-:W-:Y:S02]  /*2cc0*/  ISETP.GE.U32.AND.EX P2, PT, RZ, UR5, PT, P1 ;  /* 0x00000005ff007c0c */ /* 0x000fe4000bf46110 */
[----:B------:R-:W-:Y:S01]  /*2cd0*/  ISETP.GE.U32.AND.EX P5, PT, RZ, UR5, PT, P5 ;  /* 0x00000005ff007c0c */ /* 0x000fe2000bfa6150 */
[----:B------:R0:W-:Y:S01]  /*2ce0*/  @!P3 STG.E desc[UR10][R2.64+0x2000], R19 ;  /* 0x002000130200b986 */ /* 0x0001e2000c10190a */
[----:B------:R-:W-:Y:S01]  /*2cf0*/  ISETP.GE.U32.AND P1, PT, R4, UR4, PT ;  /* 0x0000000404007c0c */ /* 0x000fe2000bf26070 */
[----:B------:R-:W-:Y:S01]  /*2d00*/  VIADD R4, R0, 0xf00 ;  /* 0x00000f0000047836 */ /* 0x000fe20000000000 */
[----:B------:R-:W-:Y:S01]  /*2d10*/  ISETP.GE.U32.AND P3, PT, R6, UR4, PT ;  /* 0x0000000406007c0c */ /* 0x000fe2000bf66070 */
[----:B------:R1:W-:Y:S01]  /*2d20*/  @!P4 STG.E desc[UR10][R2.64+0x2400], R21 ;  /* 0x002400150200c986 */ /* 0x0003e2000c10190a */
[----:B------:R-:W-:Y:S01]  /*2d30*/  VIADD R6, R0, 0x1100 ;  /* 0x0000110000067836 */ /* 0x000fe20000000000 */
[----:B------:R-:W-:-:S02]  /*2d40*/  ISETP.GE.U32.AND.EX P1, PT, RZ, UR5, PT, P1 ;  /* 0x00000005ff007c0c */ /* 0x000fc4000bf26110 */
[----:B------:R-:W-:Y:S01]  /*2d50*/  ISETP.GE.U32.AND P4, PT, R4, UR4, PT ;  /* 0x0000000404007c0c */ /* 0x000fe2000bf86070 */
[----:B------:R2:W-:Y:S01]  /*2d60*/  @!P6 STG.E desc[UR10][R2.64+0x2800], R23 ;  /* 0x002800170200e986 */ /* 0x0005e2000c10190a */
[C---:B------:R-:W-:Y:S01]  /*2d70*/  LOP3.LUT R4, R0.reuse, 0x1000, RZ, 0xfc, !PT ;  /* 0x0000100000047812 */ /* 0x040fe200078efcff */
[----:B------:R-:W-:Y:S01]  /*2d80*/  VIADD R0, R0, 0x1200 ;  /* 0x0000120000007836 */ /* 0x000fe20000000000 */
[----:B------:R-:W-:Y:S01]  /*2d90*/  ISETP.GE.U32.AND.EX P3, PT, RZ, UR5, PT, P3 ;  /* 0x00000005ff007c0c */ /* 0x000fe2000bf66130 */
[----:B0-----:R0:W-:Y:S01]  /*2da0*/  @!P2 STG.E desc[UR10][R2.64+0x2c00], R25 ;  /* 0x002c00190200a986 */ /* 0x0011e2000c10190a */
[----:B------:R-:W-:Y:S02]  /*2db0*/  ISETP.GE.U32.AND P6, PT, R4, UR4, PT ;  /* 0x0000000404007c0c */ /* 0x000fe4000bfc6070 */
[----:B------:R-:W-:Y:S01]  /*2dc0*/  ISETP.GE.U32.AND P2, PT, R6, UR4, PT ;  /* 0x0000000406007c0c */ /* 0x000fe2000bf46070 */
[----:B-1----:R0:W-:Y:S01]  /*2dd0*/  @!P5 STG.E desc[UR10][R2.64+0x3000], R5 ;  /* 0x003000050200d986 */ /* 0x0021e2000c10190a */
[----:B------:R-:W-:-:S02]  /*2de0*/  ISETP.GE.U32.AND P5, PT, R0, UR4, PT ;  /* 0x0000000400007c0c */ /* 0x000fc4000bfa6070 */
[----:B------:R-:W-:Y:S01]  /*2df0*/  ISETP.GE.U32.AND.EX P4, PT, RZ, UR5, PT, P4 ;  /* 0x00000005ff007c0c */ /* 0x000fe2000bf86140 */
[----:B--2---:R0:W-:Y:S01]  /*2e00*/  @!P1 STG.E desc[UR10][R2.64+0x3400], R7 ;  /* 0x0034000702009986 */ /* 0x0041e2000c10190a */
[----:B------:R-:W-:Y:S02]  /*2e10*/  ISETP.GE.U32.AND.EX P6, PT, RZ, UR5, PT, P6 ;  /* 0x00000005ff007c0c */ /* 0x000fe4000bfc6160 */
[----:B------:R-:W-:Y:S01]  /*2e20*/  ISETP.GE.U32.AND.EX P2, PT, RZ, UR5, PT, P2 ;  /* 0x00000005ff007c0c */ /* 0x000fe2000bf46120 */
[----:B---3--:R0:W-:Y:S01]  /*2e30*/  @!P3 STG.E desc[UR10][R2.64+0x3800], R9 ;  /* 0x003800090200b986 */ /* 0x0081e2000c10190a */
[----:B------:R-:W-:-:S03]  /*2e40*/  ISETP.GE.U32.AND.EX P5, PT, RZ, UR5, PT, P5 ;  /* 0x00000005ff007c0c */ /* 0x000fc6000bfa6150 */
[----:B----4-:R0:W-:Y:S04]  /*2e50*/  @!P0 STG.E desc[UR10][R2.64], R29 ;  /* 0x0000001d02008986 */ /* 0x0101e8000c10190a */
[----:B------:R0:W-:Y:S04]  /*2e60*/  @!P4 STG.E desc[UR10][R2.64+0x3c00], R11 ;  /* 0x003c000b0200c986 */ /* 0x0001e8000c10190a */
[----:B------:R0:W-:Y:S04]  /*2e70*/  @!P6 STG.E desc[UR10][R2.64+0x4000], R13 ;  /* 0x0040000d0200e986 */ /* 0x0001e8000c10190a */
[----:B------:R0:W-:Y:S01]  /*2e80*/  @!P2 STG.E desc[UR10][R2.64+0x4400], R27 ;  /* 0x0044001b0200a986 */ /* 0x0001e2000c10190a */
[----:B------:R-:W-:Y:S05]  /*2e90*/  @P5 EXIT ;  /* 0x000000000000594d */ /* 0x000fea0003800000 */
[----:B------:R-:W1:Y:S04]  /*2ea0*/  LDS R35, [R35+0x4800] ;  /* 0x0048000023237984 */ /* 0x000e680000000800 */
[----:B-1----:R-:W-:Y:S01]  /*2eb0*/  STG.E desc[UR10][R2.64+0x4800], R35 ;  /* 0x0048002302007986 */ /* 0x002fe2000c10190a */
[----:B------:R-:W-:Y:S05]  /*2ec0*/  EXIT ;  /* 0x000000000000794d */ /* 0x000fea0003800000 */
.L_x_221:
        /* <DEDUP_REMOVED lines=11> */
.L_x_252:


//--------------------- .text._ZN3cub18CUB_300001_SM_10006detail11EmptyKernelIvEEvv --------------------------
	.section	.text._ZN3cub18CUB_300001_SM_10006detail11EmptyKernelIvEEvv,"ax",@progbits
	.align	128
        .global         _ZN3cub18CUB_300001_SM_10006detail11EmptyKernelIvEEvv
        .type           _ZN3cub18CUB_300001_SM_10006detail11EmptyKernelIvEEvv,@function
        .size           _ZN3cub18CUB_300001_SM_10006detail11EmptyKernelIvEEvv,(.L_x_253 - _ZN3cub18CUB_300001_SM_10006detail11EmptyKernelIvEEvv)
        .other          _ZN3cub18CUB_300001_SM_10006detail11EmptyKernelIvEEvv,@"STO_CUDA_ENTRY STV_DEFAULT"
_ZN3cub18CUB_300001_SM_10006detail11EmptyKernelIvEEvv:
.text._ZN3cub18CUB_300001_SM_10006detail11EmptyKernelIvEEvv:
[----:B------:R-:W-:Y:S01]  /*0000*/  LDC R1, c[0x0][0x37c] ;  /* 0x0000df00ff017b82 */ /* 0x000fe20000000800 */
[----:B------:R-:W-:Y:S05]  /*0010*/  EXIT ;  /* 0x000000000000794d */ /* 0x000fea0003800000 */
.L_x_222:
        /* <DEDUP_REMOVED lines=14> */
.L_x_253:


//--------------------- .text._Z7scatterPKjiS0_Pjiii --------------------------
	.section	.text._Z7scatterPKjiS0_Pjiii,"ax",@progbits
	.align	128
        .global         _Z7scatterPKjiS0_Pjiii
        .type           _Z7scatterPKjiS0_Pjiii,@function
        .size           _Z7scatterPKjiS0_Pjiii,(.L_x_254 - _Z7scatterPKjiS0_Pjiii)
        .other          _Z7scatterPKjiS0_Pjiii,@"STO_CUDA_ENTRY STV_DEFAULT"
_Z7scatterPKjiS0_Pjiii:
.text._Z7scatterPKjiS0_Pjiii:
[----:B------:R-:W-:Y:S01]  /*0000*/  LDC R1, c[0x0][0x37c] ;  /* 0x0000df00ff017b82 */ /* 0x000fe20000000800 */
[----:B------:R-:W0:Y:S01]  /*0010*/  S2R R0, SR_TID.X ;  /* 0x0000000000007919 */ /* 0x000e220000002100 */
[----:B------:R-:W1:Y:S06]  /*0020*/  LDCU UR8, c[0x0][0x360] ;  /* 0x00006c00ff0877ac */ /* 0x000e6c0008000800 */
[----:B------:R-:W0:Y:S01]  /*0030*/  S2UR UR12, SR_CTAID.X ;  /* 0x00000000000c79c3 */ /* 0x000e220000002500 */
[----:B------:R-:W2:Y:S01]  /*0040*/  LDCU UR4, c[0x0][0x388] ;  /* 0x00007100ff0477ac */ /* 0x000ea20008000800 */
[----:B------:R-:W3:Y:S06]  /*0050*/  LDCU.64 UR10, c[0x0][0x358] ;  /* 0x00006b00ff0a77ac */ /* 0x000eec0008000a00 */
[----:B------:R-:W0:Y:S01]  /*0060*/  LDC R3, c[0x0][0x360] ;  /* 0x0000d800ff037b82 */ /* 0x000e220000000800 */
[----:B------:R-:W4:Y:S01]  /*0070*/  LDCU UR6, c[0x0][0x3a0] ;  /* 0x00007400ff0677ac */ /* 0x000f220008000800 */
[----:B------:R-:W5:Y:S01]  /*0080*/  LDCU UR7, c[0x0][0x3a8] ;  /* 0x00007500ff0777ac */ /* 0x000f620008000800 */
[----:B0-----:R-:W-:-:S05]  /*0090*/  IMAD R2, R3, UR12, R0 ;  /* 0x0000000c03027c24 */ /* 0x001fca000f8e0200 */
[----:B--2---:R-:W-:-:S13]  /*00a0*/  ISETP.GE.AND P0, PT, R2, UR4, PT ;  /* 0x0000000402007c0c */ /* 0x004fda000bf06270 */
[----:B------:R-:W0:Y:S08]  /*00b0*/  @!P0 LDC.64 R4, c[0x0][0x380] ;  /* 0x0000e000ff048b82 */ /* 0x000e300000000a00 */
[----:B------:R-:W2:Y:S08]  /*00c0*/  S2UR UR5, SR_CgaCtaId ;  /* 0x00000000000579c3 */ /* 0x000eb00000008800 */
[----:B------:R-:W1:Y:S01]  /*00d0*/  @!P0 LDC R3, c[0x0][0x3a4] ;  /* 0x0000e900ff038b82 */ /* 0x000e620000000800 */
[----:B0-----:R-:W-:-:S05]  /*00e0*/  @!P0 IMAD.WIDE R4, R2, 0x4, R4 ;  /* 0x0000000402048825 */ /* 0x001fca00078e0204 */
[----:B---3--:R0:W3:Y:S01]  /*00f0*/  @!P0 LDG.E R6, desc[UR10][R4.64] ;  /* 0x0000000a04068981 */ /* 0x0080e2000c1e1900 */
[----:B------:R-:W-:Y:S01]  /*0100*/  UMOV UR4, 0x400 ;  /* 0x0000040000047882 */ /* 0x000fe20000000000 */
[----:B-----5:R-:W-:Y:S02]  /*0110*/  UISETP.GE.AND UP0, UPT, UR7, 0x1, UPT ;  /* 0x000000010700788c */ /* 0x020fe4000bf06270 */
[----:B--2---:R-:W-:Y:S02]  /*0120*/  ULEA UR4, UR5, UR4, 0x18 ;  /* 0x0000000405047291 */ /* 0x004fe4000f8ec0ff */
[----:B----4-:R-:W-:Y:S02]  /*0130*/  UIADD3 UR5, UPT, UPT, UR6, -0x1, URZ ;  /* 0xffffffff06057890 */ /* 0x010fe4000fffe0ff */
[----:B-1----:R-:W-:-:S04]  /*0140*/  ULEA UR6, UR8, UR4, 0x2 ;  /* 0x0000000408067291 */ /* 0x002fc8000f8e10ff */
[----:B------:R-:W-:Y:S02]  /*0150*/  IMAD.U32 R7, RZ, RZ, UR5 ;  /* 0x00000005ff077e24 */ /* 0x000fe4000f8e00ff */
[----:B0-----:R-:W-:Y:S01]  /*0160*/  LEA R4, R0, UR6, 0x2 ;  /* 0x0000000600047c11 */ /* 0x001fe2000f8e10ff */
[----:B------:R-:W-:-:S04]  /*0170*/  ULEA UR6, UR8, UR6, 0x2 ;  /* 0x0000000608067291 */ /* 0x000fc8000f8e10ff */
[----:B------:R-:W-:Y:S01]  /*0180*/  ULEA UR5, UR8, UR6, 0x2 ;  /* 0x0000000608057291 */ /* 0x000fe2000f8e10ff */
[----:B---3--:R-:W-:Y:S02]  /*0190*/  @!P0 SHF.R.U32.HI R8, RZ, R3, R6 ;  /* 0x00000003ff088219 */ /* 0x008fe40000011606 */
[----:B------:R-:W-:Y:S02]  /*01a0*/  LEA R3, R0, UR4, 0x2 ;  /* 0x0000000400037c11 */ /* 0x000fe4000f8e10ff */
[----:B------:R-:W-:-:S03]  /*01b0*/  @!P0 LOP3.LUT R7, R8, R7, RZ, 0xc0, !PT ;  /* 0x0000000708078212 */ /* 0x000fc600078ec0ff */
[----:B------:R0:W-:Y:S04]  /*01c0*/  @!P0 STS [R3], R6 ;  /* 0x0000000603008388 */ /* 0x0001e80000000800 */
[----:B------:R0:W-:Y:S01]  /*01d0*/  STS [R4], R7 ;  /* 0x0000000704007388 */ /* 0x0001e20000000800 */
[----:B------:R-:W-:Y:S06]  /*01e0*/  BAR.SYNC.DEFER_BLOCKING 0x0 ;  /* 0x0000000000007b1d */ /* 0x000fec0000010000 */
[----:B------:R-:W-:Y:S05]  /*01f0*/  BRA.U !UP0, `(.L_x_223) ;  /* 0x0000000508947547 */ /* 0x000fea000b800000 */
[----:B------:R-:W-:Y:S01]  /*0200*/  UIADD3 UR4, UPT, UPT, UR8, -0x1, URZ ;  /* 0xffffffff08047890 */ /* 0x000fe2000fffe0ff */
[----:B0-----:R-:W-:Y:S01]  /*0210*/  SHF.R.U32.HI R7, RZ, 0x3, R0 ;  /* 0x00000003ff077819 */ /* 0x001fe20000011600 */
[----:B------:R-:W-:Y:S01]  /*0220*/  USHF.R.U32.HI UR9, URZ, 0x5, UR8 ;  /* 0x00000005ff097899 */ /* 0x000fe20008011608 */
[C---:B------:R-:W-:Y:S01]  /*0230*/  ISETP.NE.AND P0, PT, R0.reuse, RZ, PT ;  /* 0x000000ff0000720c */ /* 0x040fe20003f05270 */
[----:B------:R-:W-:Y:S01]  /*0240*/  UIADD3 UR7, UPT, UPT, -UR7, URZ, URZ ;  /* 0x000000ff07077290 */ /* 0x000fe2000fffe1ff */
[C---:B------:R-:W-:Y:S02]  /*0250*/  LOP3.LUT R12, R0.reuse, 0x1f, RZ, 0xc0, !PT ;  /* 0x0000001f000c7812 */ /* 0x040fe400078ec0ff */
[C---:B------:R-:W-:Y:S01]  /*0260*/  ISETP.NE.AND P1, PT, R0.reuse, UR4, PT ;  /* 0x0000000400007c0c */ /* 0x040fe2000bf25270 */
[----:B------:R-:W-:Y:S01]  /*0270*/  UMOV UR4, URZ ;  /* 0x000000ff00047c82 */ /* 0x000fe20008000000 */
[----:B------:R-:W-:Y:S02]  /*0280*/  LEA R6, R0, UR6, 0x2 ;  /* 0x0000000600067c11 */ /* 0x000fe4000f8e10ff */
[----:B------:R-:W-:-:S02]  /*0290*/  P2R R13, PR, RZ, 0x2 ;  /* 0x00000002ff0d7803 */ /* 0x000fc40000000000 */
[----:B------:R-:W-:Y:S02]  /*02a0*/  LEA R5, R0, UR5, 0x2 ;  /* 0x0000000500057c11 */ /* 0x000fe4000f8e10ff */
[----:B------:R-:W-:-:S07]  /*02b0*/  LOP3.LUT R7, R7, 0x7c, RZ, 0xc0, !PT ;  /* 0x0000007c07077812 */ /* 0x000fce00078ec0ff */
.L_x_226:
[----:B------:R-:W0:Y:S01]  /*02c0*/  @P0 LDS R9, [R4+-0x4] ;  /* 0xfffffc0004090984 */ /* 0x000e220000000800 */
[----:B------:R-:W-:Y:S01]  /*02d0*/  IMAD.MOV.U32 R8, RZ, RZ, RZ ;  /* 0x000000ffff087224 */ /* 0x000fe200078e00ff */
[C---:B------:R-:W-:Y:S02]  /*02e0*/  ISETP.NE.AND P1, PT, R12.reuse, RZ, PT ;  /* 0x000000ff0c00720c */ /* 0x040fe40003f25270 */
[----:B------:R-:W-:Y:S02]  /*02f0*/  ISETP.NE.AND P2, PT, R12, 0x1f, PT ;  /* 0x0000001f0c00780c */ /* 0x000fe40003f45270 */
[----:B0-----:R-:W-:-:S04]  /*0300*/  @P0 SHF.R.U32.HI R9, RZ, UR4, R9 ;  /* 0x00000004ff090c19 */ /* 0x001fc80008011609 */
[----:B------:R-:W-:-:S05]  /*0310*/  @P0 LOP3.LUT R8, R9, 0x1, RZ, 0xc0, !PT ;  /* 0x0000000109080812 */ /* 0x000fca00078ec0ff */
[----:B------:R-:W0:Y:S02]  /*0320*/  SHFL.UP PT, R9, R8, 0x1, RZ ;  /* 0x0420000008097989 */ /* 0x000e2400000e00ff */
[----:B0-----:R-:W-:Y:S02]  /*0330*/  SEL R9, R9, RZ, P1 ;  /* 0x000000ff09097207 */ /* 0x001fe40000800000 */
[----:B------:R-:W-:-:S03]  /*0340*/  ISETP.GE.U32.AND P1, PT, R12, 0x2, PT ;  /* 0x000000020c00780c */ /* 0x000fc60003f26070 */
[----:B------:R-:W-:-:S05]  /*0350*/  IMAD.IADD R9, R9, 0x1, R8 ;  /* 0x0000000109097824 */ /* 0x000fca00078e0208 */
        /* <DEDUP_REMOVED lines=14> */
[----:B------:R-:W-:-:S03]  /*0440*/  ISETP.GT.U32.AND P1, PT, R0, 0x1f, PT ;  /* 0x0000001f0000780c */ /* 0x000fc60003f24070 */
[----:B------:R-:W-:-:S05]  /*0450*/  IMAD.IADD R8, R9, 0x1, R8 ;  /* 0x0000000109087824 */ /* 0x000fca00078e0208 */
[----:B------:R0:W-:Y:S01]  /*0460*/  @!P2 STS [R7+UR6], R8 ;  /* 0x000000080700a988 */ /* 0x0001e20008000806 */
[----:B------:R-:W-:Y:S06]  /*0470*/  BAR.SYNC.DEFER_BLOCKING 0x0 ;  /* 0x0000000000007b1d */ /* 0x000fec0000010000 */
[----:B-12---:R-:W-:Y:S05]  /*0480*/  @P1 BRA `(.L_x_224) ;  /* 0x0000000000681947 */ /* 0x006fea0003800000 */
[C---:B------:R-:W-:Y:S01]  /*0490*/  ISETP.GE.U32.AND P1, PT, R0.reuse, UR9, PT ;  /* 0x0000000900007c0c */ /* 0x040fe2000bf26070 */
[----:B------:R-:W-:Y:S01]  /*04a0*/  IMAD.MOV.U32 R9, RZ, RZ, RZ ;  /* 0x000000ffff097224 */ /* 0x000fe200078e00ff */
[----:B------:R-:W-:Y:S01]  /*04b0*/  UMOV UR13, 0xffffffff ;  /* 0xffffffff000d7882 */ /* 0x000fe20000000000 */
[C---:B------:R-:W-:Y:S02]  /*04c0*/  ISETP.GE.U32.AND P2, PT, R0.reuse, 0x10, PT ;  /* 0x000000100000780c */ /* 0x040fe40003f46070 */
[C---:B------:R-:W-:Y:S02]  /*04d0*/  ISETP.GE.U32.AND P3, PT, R0.reuse, 0x8, PT ;  /* 0x000000080000780c */ /* 0x040fe40003f66070 */
[C---:B------:R-:W-:Y:S02]  /*04e0*/  ISETP.GE.U32.AND P4, PT, R0.reuse, 0x4, PT ;  /* 0x000000040000780c */ /* 0x040fe40003f86070 */
[C---:B------:R-:W-:Y:S02]  /*04f0*/  ISETP.GE.U32.AND P5, PT, R0.reuse, 0x2, PT ;  /* 0x000000020000780c */ /* 0x040fe40003fa6070 */
[----:B------:R-:W-:-:S02]  /*0500*/  ISETP.NE.AND P0, PT, R0, RZ, PT ;  /* 0x000000ff0000720c */ /* 0x000fc40003f05270 */
[----:B------:R1:W2:Y:S01]  /*0510*/  @!P1 LDS R9, [R6] ;  /* 0x0000000006099984 */ /* 0x0002a20000000800 */
[----:B------:R-:W-:Y:S10]  /*0520*/  BRA.DIV UR13, `(.L_x_225) ;  /* 0x000000060d4c7947 */ /* 0x000ff4000b800000 */
[----:B--2---:R-:W2:Y:S02]  /*0530*/  SHFL.UP PT, R10, R9, 0x1, RZ ;  /* 0x04200000090a7989 */ /* 0x004ea400000e00ff */
[----:B--2---:R-:W-:-:S05]  /*0540*/  SEL R10, R10, RZ, P0 ;  /* 0x000000ff0a0a7207 */ /* 0x004fca0000000000 */
[----:B------:R-:W-:-:S05]  /*0550*/  IMAD.IADD R10, R10, 0x1, R9 ;  /* 0x000000010a0a7824 */ /* 0x000fca00078e0209 */
[----:B------:R-:W2:Y:S02]  /*0560*/  SHFL.UP PT, R11, R10, 0x2, RZ ;  /* 0x044000000a0b7989 */ /* 0x000ea400000e00ff */
        /* <DEDUP_REMOVED lines=8> */
[----:B------:R2:W3:Y:S02]  /*05f0*/  SHFL.UP PT, R9, R15, 0x10, RZ ;  /* 0x060000000f097989 */ /* 0x0004e400000e00ff */
.L_x_236:
[----:B---3--:R-:W-:-:S05]  /*0600*/  SEL R10, R9, RZ, P2 ;  /* 0x000000ff090a7207 */ /* 0x008fca0001000000 */
[----:B--2---:R-:W-:-:S05]  /*0610*/  IMAD.IADD R15, R15, 0x1, R10 ;  /* 0x000000010f0f7824 */ /* 0x004fca00078e020a */
[----:B------:R2:W-:Y:S02]  /*0620*/  @!P1 STS [R6], R15 ;  /* 0x0000000f06009388 */ /* 0x0005e40000000800 */
.L_x_224:
[----:B------:R-:W-:Y:S05]  /*0630*/  WARPSYNC.ALL ;  /* 0x0000000000007948 */ /* 0x000fea0003800000 */
[----:B------:R-:W-:Y:S01]  /*0640*/  ISETP.GE.U32.AND P1, PT, R0, 0x20, PT ;  /* 0x000000200000780c */ /* 0x000fe20003f26070 */
[----:B------:R-:W-:Y:S01]  /*0650*/  BAR.SYNC.DEFER_BLOCKING 0x0 ;  /* 0x0000000000007b1d */ /* 0x000fe20000010000 */
[----:B------:R-:W-:Y:S01]  /*0660*/  ISETP.NE.AND P2, PT, R13, RZ, PT ;  /* 0x000000ff0d00720c */ /* 0x000fe20003f45270 */
[----:B------:R-:W-:-:S04]  /*0670*/  UIADD3 UR7, UPT, UPT, UR7, 0x1, URZ ;  /* 0x0000000107077890 */ /* 0x000fc8000fffe0ff */
[----:B------:R-:W-:-:S06]  /*0680*/  UISETP.NE.AND UP0, UPT, UR7, URZ, UPT ;  /* 0x000000ff0700728c */ /* 0x000fcc000bf05270 */
[----:B------:R-:W0:Y:S02]  /*0690*/  @P1 LDS R9, [R7+UR6+-0x4] ;  /* 0xfffffc0607091984 */ /* 0x000e240008000800 */
[----:B0-----:R-:W-:-:S05]  /*06a0*/  @P1 IMAD.IADD R8, R8, 0x1, R9 ;  /* 0x0000000108081824 */ /* 0x001fca00078e0209 */
[----:B------:R-:W-:Y:S01]  /*06b0*/  @!P2 STS [UR6+0x80], R8 ;  /* 0x00008008ff00a988 */ /* 0x000fe20008000806 */
[----:B------:R-:W-:Y:S06]  /*06c0*/  BAR.SYNC.DEFER_BLOCKING 0x0 ;  /* 0x0000000000007b1d */ /* 0x000fec0000010000 */
[----:B------:R-:W0:Y:S02]  /*06d0*/  LDS R9, [R4] ;  /* 0x0000000004097984 */ /* 0x000e240000000800 */
[----:B0-----:R-:W-:-:S04]  /*06e0*/  SHF.R.U32.HI R10, RZ, UR4, R9 ;  /* 0x00000004ff0a7c19 */ /* 0x001fc80008011609 */
[----:B------:R-:W-:-:S04]  /*06f0*/  LOP3.LUT R10, R10, 0x1, RZ, 0xc0, !PT ;  /* 0x000000010a0a7812 */ /* 0x000fc800078ec0ff */
[----:B------:R-:W-:-:S13]  /*0700*/  ISETP.NE.U32.AND P1, PT, R10, 0x1, PT ;  /* 0x000000010a00780c */ /* 0x000fda0003f25070 */
[----:B------:R-:W0:Y:S04]  /*0710*/  @!P1 LDS R11, [UR6+-0x4] ;  /* 0xfffffc06ff0b9984 */ /* 0x000e280008000800 */
[----:B------:R-:W3:Y:S01]  /*0720*/  @!P1 LDS R10, [UR6+0x80] ;  /* 0x00008006ff0a9984 */ /* 0x000ee20008000800 */
[----:B0-----:R-:W-:Y:S01]  /*0730*/  @!P1 SHF.R.U32.HI R11, RZ, UR4, R11 ;  /* 0x00000004ff0b9c19 */ /* 0x001fe2000801160b */
[----:B------:R-:W-:-:S03]  /*0740*/  UIADD3 UR4, UPT, UPT, UR4, 0x1, URZ ;  /* 0x0000000104047890 */ /* 0x000fc6000fffe0ff */
[----:B------:R-:W-:-:S05]  /*0750*/  @!P1 LOP3.LUT R11, R11, 0x1, RZ, 0xc0, !PT ;  /* 0x000000010b0b9812 */ /* 0x000fca00078ec0ff */
[----:B---3--:R-:W-:-:S05]  /*0760*/  @!P1 IMAD.IADD R11, R10, 0x1, R11 ;  /* 0x000000010a0b9824 */ /* 0x008fca00078e020b */
[--C-:B------:R-:W-:Y:S01]  /*0770*/  @!P1 IADD3 R11, PT, PT, -R11, UR8, R8.reuse ;  /* 0x000000080b0b9c10 */ /* 0x100fe2000fffe108 */
[----:B------:R-:W-:-:S05]  /*0780*/  @P1 IMAD.IADD R11, R0, 0x1, -R8 ;  /* 0x00000001000b1824 */ /* 0x000fca00078e0a08 */
[C---:B------:R-:W-:Y:S02]  /*0790*/  LEA R8, R11.reuse, UR5, 0x2 ;  /* 0x000000050b087c11 */ /* 0x040fe4000f8e10ff */
[----:B------:R-:W-:-:S03]  /*07a0*/  LEA R11, R11, UR6, 0x2 ;  /* 0x000000060b0b7c11 */ /* 0x000fc6000f8e10ff */
[----:B------:R-:W-:Y:S04]  /*07b0*/  STS [R8+0x84], R9 ;  /* 0x0000840908007388 */ /* 0x000fe80000000800 */
[----:B------:R-:W0:Y:S04]  /*07c0*/  LDS R10, [R3] ;  /* 0x00000000030a7984 */ /* 0x000e280000000800 */
[----:B0-----:R-:W-:Y:S01]  /*07d0*/  STS [R11+0x84], R10 ;  /* 0x0000840a0b007388 */ /* 0x001fe20000000800 */
[----:B------:R-:W-:Y:S06]  /*07e0*/  BAR.SYNC.DEFER_BLOCKING 0x0 ;  /* 0x0000000000007b1d */ /* 0x000fec0000010000 */
[----:B--2---:R-:W0:Y:S04]  /*07f0*/  LDS R15, [R5+0x84] ;  /* 0x00008400050f7984 */ /* 0x004e280000000800 */
[----:B0-----:R-:W-:Y:S04]  /*0800*/  STS [R4], R15 ;  /* 0x0000000f04007388 */ /* 0x001fe80000000800 */
[----:B------:R-:W0:Y:S04]  /*0810*/  LDS R14, [R6+0x84] ;  /* 0x00008400060e7984 */ /* 0x000e280000000800 */
[----:B0-----:R2:W-:Y:S01]  /*0820*/  STS [R3], R14 ;  /* 0x0000000e03007388 */ /* 0x0015e20000000800 */
[----:B------:R-:W-:Y:S06]  /*0830*/  BAR.SYNC.DEFER_BLOCKING 0x0 ;  /* 0x0000000000007b1d */ /* 0x000fec0000010000 */
[----:B------:R-:W-:Y:S05]  /*0840*/  BRA.U UP0, `(.L_x_226) ;  /* 0xfffffff9009c7547 */ /* 0x000fea000b83ffff */
.L_x_223:
[----:B------:R3:W4:Y:S01]  /*0850*/  LDS R5, [R4] ;  /* 0x0000000004057984 */ /* 0x0007220000000800 */
[----:B------:R-:W-:Y:S01]  /*0860*/  ISETP.NE.AND P0, PT, R0, RZ, PT ;  /* 0x000000ff0000720c */ /* 0x000fe20003f05270 */
[----:B------:R-:W-:Y:S01]  /*0870*/  BSSY.RECONVERGENT B0, `(.L_x_227) ;  /* 0x000000b000007945 */ /* 0x000fe20003800200 */
[----:B------:R-:W-:-:S03]  /*0880*/  ULEA UR5, UR8, UR5, 0x2 ;  /* 0x0000000508057291 */ /* 0x000fc6000f8e10ff */
[----:B------:R-:W-:Y:S08]  /*0890*/  BSSY.RELIABLE B1, `(.L_x_228) ;  /* 0x0000006000017945 */ /* 0x000ff00003800100 */
[----:B---3--:R-:W-:Y:S05]  /*08a0*/  @!P0 BRA `(.L_x_229) ;  /* 0x0000000000108947 */ /* 0x008fea0003800000 */
[----:B01----:R-:W4:Y:S02]  /*08b0*/  LDS R6, [R4+-0x4] ;  /* 0xfffffc0004067984 */ /* 0x003f240000000800 */
[----:B----4-:R-:W-:-:S13]  /*08c0*/  ISETP.NE.AND P0, PT, R5, R6, PT ;  /* 0x000000060500720c */ /* 0x010fda0003f05270 */
[----:B------:R-:W-:Y:S05]  /*08d0*/  @!P0 BREAK.RELIABLE B1 ;  /* 0x0000000000018942 */ /* 0x000fea0003800100 */
[----:B------:R-:W-:Y:S05]  /*08e0*/  @!P0 BRA `(.L_x_230) ;  /* 0x00000000000c8947 */ /* 0x000fea0003800000 */
.L_x_229:
[----:B------:R-:W-:Y:S05]  /*08f0*/  BSYNC.RELIABLE B1 ;  /* 0x0000000000017941 */ /* 0x000fea0003800100 */
.L_x_228:
[----:B----4-:R-:W-:-:S05]  /*0900*/  LEA R5, R5, UR5, 0x2 ;  /* 0x0000000505057c11 */ /* 0x010fca000f8e10ff */
[----:B------:R3:W-:Y:S02]  /*0910*/  STS [R5+0x84], R0 ;  /* 0x0000840005007388 */ /* 0x0007e40000000800 */
.L_x_230:
[----:B------:R-:W-:Y:S05]  /*0920*/  BSYNC.RECONVERGENT B0 ;  /* 0x0000000000007941 */ /* 0x000fea0003800200 */
.L_x_227:
[----:B------:R-:W-:Y:S05]  /*0930*/  WARPSYNC.ALL ;  /* 0x0000000000007948 */ /* 0x000fea0003800000 */
[----:B------:R-:W4:Y:S02]  /*0940*/  LDCU UR4, c[0x0][0x388] ;  /* 0x00007100ff0477ac */ /* 0x000f240008000800 */
[----:B----4-:R-:W-:-:S13]  /*0950*/  ISETP.GE.AND P0, PT, R2, UR4, PT ;  /* 0x0000000402007c0c */ /* 0x010fda000bf06270 */
[----:B------:R-:W-:Y:S05]  /*0960*/  @P0 EXIT ;  /* 0x000000000000094d */ /* 0x000fea0003800000 */
[----:B------:R-:W-:Y:S08]  /*0970*/  BAR.SYNC.DEFER_BLOCKING 0x0 ;  /* 0x0000000000007b1d */ /* 0x000ff00000010000 */
[----:B---3--:R-:W3:Y:S08]  /*0980*/  LDC R5, c[0x0][0x370] ;  /* 0x0000dc00ff057b82 */ /* 0x008ef00000000800 */
[----:B01----:R-:W0:Y:S08]  /*0990*/  LDC.64 R6, c[0x0][0x390] ;  /* 0x0000e400ff067b82 */ /* 0x003e300000000a00 */
[----:B------:R-:W1:Y:S01]  /*09a0*/  LDC.64 R8, c[0x0][0x398] ;  /* 0x0000e600ff087b82 */ /* 0x000e620000000a00 */
[----:B------:R-:W3:Y:S04]  /*09b0*/  LDS R4, [R4] ;  /* 0x0000000004047984 */ /* 0x000ee80000000800 */
[----:B--2---:R-:W-:Y:S01]  /*09c0*/  LDS R3, [R3] ;  /* 0x0000000003037984 */ /* 0x004fe20000000800 */
[----:B---3--:R-:W-:-:S04]  /*09d0*/  IMAD R5, R4, R5, UR12 ;  /* 0x0000000c04057e24 */ /* 0x008fc8000f8e0205 */
[----:B0-----:R-:W-:-:S06]  /*09e0*/  IMAD.WIDE.U32 R6, R5, 0x4, R6 ;  /* 0x0000000405067825 */ /* 0x001fcc00078e0006 */
[----:B------:R-:W2:Y:S01]  /*09f0*/  LDG.E R6, desc[UR10][R6.64] ;  /* 0x0000000a06067981 */ /* 0x000ea2000c1e1900 */
[----:B------:R-:W-:-:S05]  /*0a00*/  LEA R2, R4, UR5, 0x2 ;  /* 0x0000000504027c11 */ /* 0x000fca000f8e10ff */
[----:B------:R-:W2:Y:S02]  /*0a10*/  LDS R5, [R2+0x84] ;  /* 0x0000840002057984 */ /* 0x000ea40000000800 */
[----:B--2---:R-:W-:-:S05]  /*0a20*/  IADD3 R5, PT, PT, R6, R0, -R5 ;  /* 0x0000000006057210 */ /* 0x004fca0007ffe805 */
[----:B-1----:R-:W-:-:S05]  /*0a30*/  IMAD.WIDE.U32 R4, R5, 0x4, R8 ;  /* 0x0000000405047825 */ /* 0x002fca00078e0008 */
[----:B------:R-:W-:Y:S01]  /*0a40*/  STG.E desc[UR10][R4.64], R3 ;  /* 0x0000000304007986 */ /* 0x000fe2000c10190a */
[----:B------:R-:W-:Y:S05]  /*0a50*/  EXIT ;  /* 0x000000000000794d */ /* 0x000fea0003800000 */
.L_x_225:
[----:B--2---:R-:W-:Y:S02]  /*0a60*/  IMAD.MOV.U32 R19, RZ, RZ, R9 ;  /* 0x000000ffff137224 */ /* 0x004fe400078e0009 */
[----:B------:R-:W-:Y:S02]  /*0a70*/  IMAD.MOV.U32 R18, RZ, RZ, 0x1 ;  /* 0x00000001ff127424 */ /* 0x000fe400078e00ff */
[----:B------:R-:W-:Y:S02]  /*0a80*/  IMAD.MOV.U32 R21, RZ, RZ, RZ ;  /* 0x000000ffff157224 */ /* 0x000fe400078e00ff */
[----:B------:R-:W-:-:S07]  /*0a90*/  IMAD.MOV.U32 R16, RZ, RZ, -0x1 ;  /* 0xffffffffff107424 */ /* 0x000fce00078e00ff */
[----:B01----:R-:W-:Y:S05]  /*0aa0*/  WARPSYNC.COLLECTIVE R16, `(.L_x_231) ;  /* 0x0000000010087348 */ /* 0x003fea0003c00000 */
[----:B------:R2:W3:Y:S02]  /*0ab0*/  SHFL.UP P6, R17, R19, R18, R21 ;  /* 0x0400001213117389 */ /* 0x0004e400000c0015 */
[----:B0123--:R-:W-:Y:S05]  /*0ac0*/  ENDCOLLECTIVE ;  /* 0x000000000000791b */ /* 0x00ffea0003800000 */
.L_x_231:
[----:B------:R-:W-:Y:S02]  /*0ad0*/  IMAD.MOV.U32 R18, RZ, RZ, 0x2 ;  /* 0x00000002ff127424 */ /* 0x000fe400078e00ff */
[----:B------:R-:W-:-:S05]  /*0ae0*/  IMAD.MOV.U32 R10, RZ, RZ, R17 ;  /* 0x000000ffff0a7224 */ /* 0x000fca00078e0011 */
[----:B------:R-:W-:-:S05]  /*0af0*/  SEL R10, R10, RZ, P0 ;  /* 0x000000ff0a0a7207 */ /* 0x000fca0000000000 */
[----:B------:R-:W-:-:S04]  /*0b00*/  IMAD.IADD R10, R10, 0x1, R9 ;  /* 0x000000010a0a7824 */ /* 0x000fc800078e0209 */
[----:B------:R-:W-:-:S07]  /*0b10*/  IMAD.MOV.U32 R19, RZ, RZ, R10 ;  /* 0x000000ffff137224 */ /* 0x000fce00078e000a */
[----:B------:R-:W-:Y:S05]  /*0b20*/  WARPSYNC.COLLECTIVE R16, `(.L_x_232) ;  /* 0x0000000010087348 */ /* 0x000fea0003c00000 */
[----:B------:R0:W1:Y:S02]  /*0b30*/  SHFL.UP P6, R17, R19, R18, R21 ;  /* 0x0400001213117389 */ /* 0x00006400000c0015 */
[----:B01----:R-:W-:Y:S05]  /*0b40*/  ENDCOLLECTIVE ;  /* 0x000000000000791b */ /* 0x003fea0003800000 */
.L_x_232:
        /* <DEDUP_REMOVED lines=8> */
.L_x_233:
        /* <DEDUP_REMOVED lines=8> */
.L_x_234:
        /* <DEDUP_REMOVED lines=8> */
.L_x_235:
[----:B------:R-:W-:Y:S01]  /*0cd0*/  IMAD.MOV.U32 R9, RZ, RZ, R17 ;  /* 0x000000ffff097224 */ /* 0x000fe200078e0011 */
[----:B------:R-:W-:Y:S06]  /*0ce0*/  BRA `(.L_x_236) ;  /* 0xfffffff800447947 */ /* 0x000fec000383ffff */
.L_x_237:
        /* <DEDUP_REMOVED lines=9> */
.L_x_254:


//--------------------- .text._Z10addBlkSumsPjiS_ --------------------------
	.section	.text._Z10addBlkSumsPjiS_,"ax",@progbits
	.align	128
        .global         _Z10addBlkSumsPjiS_
        .type           _Z10addBlkSumsPjiS_,@function
        .size           _Z10addBlkSumsPjiS_,(.L_x_255 - _Z10addBlkSumsPjiS_)
        .other          _Z10addBlkSumsPjiS_,@"STO_CUDA_ENTRY STV_DEFAULT"
_Z10addBlkSumsPjiS_:
.text._Z10addBlkSumsPjiS_:
[----:B------:R-:W-:Y:S01]  /*0000*/  LDC R1, c[0x0][0x37c] ;  /* 0x0000df00ff017b82 */ /* 0x000fe20000000800 */
[----:B------:R-:W0:Y:S01]  /*0010*/  S2R R9, SR_CTAID.X ;  /* 0x0000000000097919 */ /* 0x000e220000002500 */
[----:B------:R-:W0:Y:S01]  /*0020*/  LDCU UR4, c[0x0][0x360] ;  /* 0x00006c00ff0477ac */ /* 0x000e220008000800 */
[----:B------:R-:W0:Y:S01]  /*0030*/  S2R R0, SR_TID.X ;  /* 0x0000000000007919 */ /* 0x000e220000002100 */
[----:B------:R-:W1:Y:S01]  /*0040*/  LDCU UR5, c[0x0][0x388] ;  /* 0x00007100ff0577ac */ /* 0x000e620008000800 */
[----:B0-----:R-:W-:-:S05]  /*0050*/  IMAD R7, R9, UR4, R0 ;  /* 0x0000000409077c24 */ /* 0x001fca000f8e0200 */
[----:B-1----:R-:W-:-:S13]  /*0060*/  ISETP.GE.AND P0, PT, R7, UR5, PT ;  /* 0x0000000507007c0c */ /* 0x002fda000bf06270 */
[----:B------:R-:W-:Y:S05]  /*0070*/  @P0 EXIT ;  /* 0x000000000000094d */ /* 0x000fea0003800000 */
[----:B------:R-:W0:Y:S01]  /*0080*/  LDC.64 R2, c[0x0][0x390] ;  /* 0x0000e400ff027b82 */ /* 0x000e220000000a00 */
[----:B------:R-:W1:Y:S07]  /*0090*/  LDCU.64 UR4, c[0x0][0x358] ;  /* 0x00006b00ff0477ac */ /* 0x000e6e0008000a00 */
[----:B------:R-:W2:Y:S01]  /*00a0*/  LDC.64 R4, c[0x0][0x380] ;  /* 0x0000e000ff047b82 */ /* 0x000ea20000000a00 */
[----:B0-----:R-:W-:-:S06]  /*00b0*/  IMAD.WIDE.U32 R2, R9, 0x4, R2 ;  /* 0x0000000409027825 */ /* 0x001fcc00078e0002 */
[----:B-1----:R-:W3:Y:S01]  /*00c0*/  LDG.E R2, desc[UR4][R2.64] ;  /* 0x0000000402027981 */ /* 0x002ee2000c1e1900 */
[----:B--2---:R-:W-:-:S05]  /*00d0*/  IMAD.WIDE R4, R7, 0x4, R4 ;  /* 0x0000000407047825 */ /* 0x004fca00078e0204 */
[----:B------:R-:W3:Y:S02]  /*00e0*/  LDG.E R7, desc[UR4][R4.64] ;  /* 0x0000000404077981 */ /* 0x000ee4000c1e1900 */
[----:B---3--:R-:W-:-:S05]  /*00f0*/  IADD3 R7, PT, PT, R2, R7, RZ ;  /* 0x0000000702077210 */ /* 0x008fca0007ffe0ff */
[----:B------:R-:W-:Y:S01]  /*0100*/  STG.E desc[UR4][R4.64], R7 ;  /* 0x0000000704007986 */ /* 0x000fe2000c101904 */
[----:B------:R-:W-:Y:S05]  /*0110*/  EXIT ;  /* 0x000000000000794d */ /* 0x000fea0003800000 */
.L_x_238:
        /* <DEDUP_REMOVED lines=14> */
.L_x_255:


//--------------------- .text._Z13scanBlkKernelPjiS_S_ --------------------------
	.section	.text._Z13scanBlkKernelPjiS_S_,"ax",@progbits
	.align	128
        .global         _Z13scanBlkKernelPjiS_S_
        .type           _Z13scanBlkKernelPjiS_S_,@function
        .size           _Z13scanBlkKernelPjiS_S_,(.L_x_256 - _Z13scanBlkKernelPjiS_S_)
        .other          _Z13scanBlkKernelPjiS_S_,@"STO_CUDA_ENTRY STV_DEFAULT"
_Z13scanBlkKernelPjiS_S_:
.text._Z13scanBlkKernelPjiS_S_:
        /* <DEDUP_REMOVED lines=9> */
[----:B------:R-:W1:Y:S01]  /*0090*/  LDCU.64 UR6, c[0x0][0x358] ;  /* 0x00006b00ff0677ac */ /* 0x000e620008000a00 */
[----:B0-----:R-:W-:-:S06]  /*00a0*/  IMAD.WIDE R2, R7, 0x4, R2 ;  /* 0x0000000407027825 */ /* 0x001fcc00078e0202 */
[----:B-1----:R-:W2:Y:S01]  /*00b0*/  LDG.E R2, desc[UR6][R2.64] ;  /* 0x0000000602027981 */ /* 0x002ea2000c1e1900 */
[----:B------:R-:W0:Y:S01]  /*00c0*/  S2UR UR5, SR_CgaCtaId ;  /* 0x00000000000579c3 */ /* 0x000e220000008800 */
[----:B------:R-:W-:Y:S01]  /*00d0*/  UMOV UR4, 0x400 ;  /* 0x0000040000047882 */ /* 0x000fe20000000000 */
[----:B------:R-:W-:Y:S02]  /*00e0*/  UISETP.GE.U32.AND UP0, UPT, UR8, 0x2, UPT ;  /* 0x000000020800788c */ /* 0x000fe4000bf06070 */
[----:B0-----:R-:W-:-:S06]  /*00f0*/  ULEA UR4, UR5, UR4, 0x18 ;  /* 0x0000000405047291 */ /* 0x001fcc000f8ec0ff */
[----:B------:R-:W-:-:S05]  /*0100*/  LEA R9, R6, UR4, 0x2 ;  /* 0x0000000406097c11 */ /* 0x000fca000f8e10ff */
[----:B--2---:R0:W-:Y:S01]  /*0110*/  STS [R9], R2 ;  /* 0x0000000209007388 */ /* 0x0041e20000000800 */
[----:B------:R-:W-:Y:S06]  /*0120*/  BAR.SYNC.DEFER_BLOCKING 0x0 ;  /* 0x0000000000007b1d */ /* 0x000fec0000010000 */
[----:B------:R-:W-:Y:S05]  /*0130*/  BRA.U !UP0, `(.L_x_239) ;  /* 0x0000000108347547 */ /* 0x000fea000b800000 */
[----:B------:R-:W-:-:S05]  /*0140*/  UMOV UR5, 0x1 ;  /* 0x0000000100057882 */ /* 0x000fca0000000000 */
.L_x_240:
[----:B------:R-:W-:-:S13]  /*0150*/  ISETP.GE.U32.AND P0, PT, R6, UR5, PT ;  /* 0x0000000506007c0c */ /* 0x000fda000bf06070 */
[----:B------:R-:W-:Y:S01]  /*0160*/  @P0 VIADD R0, R6, -UR5 ;  /* 0x8000000506000c36 */ /* 0x000fe20008000000 */
[----:B------:R-:W-:-:S04]  /*0170*/  USHF.L.U32 UR5, UR5, 0x1, URZ ;  /* 0x0000000105057899 */ /* 0x000fc800080006ff */
[----:B------:R-:W-:Y:S01]  /*0180*/  @P0 LEA R0, R0, UR4, 0x2 ;  /* 0x0000000400000c11 */ /* 0x000fe2000f8e10ff */
[----:B------:R-:W-:-:S04]  /*0190*/  UISETP.GE.U32.AND UP0, UPT, UR5, UR8, UPT ;  /* 0x000000080500728c */ /* 0x000fc8000bf06070 */
[----:B0-----:R-:W-:Y:S01]  /*01a0*/  @P0 LDS R2, [R0] ;  /* 0x0000000000020984 */ /* 0x001fe20000000800 */
[----:B------:R-:W-:Y:S06]  /*01b0*/  BAR.SYNC.DEFER_BLOCKING 0x0 ;  /* 0x0000000000007b1d */ /* 0x000fec0000010000 */
[----:B------:R-:W0:Y:S02]  /*01c0*/  @P0 LDS R3, [R9] ;  /* 0x0000000009030984 */ /* 0x000e240000000800 */
[----:B01----:R-:W-:-:S05]  /*01d0*/  @P0 IMAD.IADD R4, R2, 0x1, R3 ;  /* 0x0000000102040824 */ /* 0x003fca00078e0203 */
[----:B------:R1:W-:Y:S01]  /*01e0*/  @P0 STS [R9], R4 ;  /* 0x0000000409000388 */ /* 0x0003e20000000800 */
[----:B------:R-:W-:Y:S06]  /*01f0*/  BAR.SYNC.DEFER_BLOCKING 0x0 ;  /* 0x0000000000007b1d */ /* 0x000fec0000010000 */
[----:B------:R-:W-:Y:S05]  /*0200*/  BRA.U !UP0, `(.L_x_240) ;  /* 0xfffffffd08d07547 */ /* 0x000fea000b83ffff */
.L_x_239:
[----:B------:R-:W2:Y:S01]  /*0210*/  LDCU.64 UR10, c[0x0][0x398] ;  /* 0x00007300ff0a77ac */ /* 0x000ea20008000a00 */
[----:B01----:R-:W0:Y:S01]  /*0220*/  LDS R9, [R9] ;  /* 0x0000000009097984 */ /* 0x003e220000000800 */
[----:B------:R-:W1:Y:S01]  /*0230*/  LDC.64 R4, c[0x0][0x390] ;  /* 0x0000e400ff047b82 */ /* 0x000e620000000a00 */
[----:B------:R-:W-:-:S06]  /*0240*/  UIADD3 UR4, UPT, UPT, UR8, -0x1, URZ ;  /* 0xffffffff08047890 */ /* 0x000fcc000fffe0ff */
[----:B------:R-:W-:Y:S02]  /*0250*/  ISETP.NE.AND P0, PT, R6, UR4, PT ;  /* 0x0000000406007c0c */ /* 0x000fe4000bf05270 */
[----:B--2---:R-:W-:-:S04]  /*0260*/  ISETP.EQ.U32.AND P1, PT, RZ, UR10, PT ;  /* 0x0000000aff007c0c */ /* 0x004fc8000bf22070 */
[----:B------:R-:W-:Y:S01]  /*0270*/  ISETP.EQ.OR.EX P0, PT, RZ, UR11, P0, P1 ;  /* 0x0000000bff007c0c */ /* 0x000fe20008702710 */
[----:B-1----:R-:W-:-:S12]  /*0280*/  IMAD.WIDE R4, R7, 0x4, R4 ;  /* 0x0000000407047825 */ /* 0x002fd800078e0204 */
[----:B------:R-:W1:Y:S02]  /*0290*/  @!P0 LDC.64 R2, c[0x0][0x398] ;  /* 0x0000e600ff028b82 */ /* 0x000e640000000a00 */
[----:B-1----:R-:W-:-:S05]  /*02a0*/  @!P0 IMAD.WIDE.U32 R2, R11, 0x4, R2 ;  /* 0x000000040b028825 */ /* 0x002fca00078e0002 */
[----:B0-----:R-:W-:Y:S04]  /*02b0*/  @!P0 STG.E desc[UR6][R2.64], R9 ;  /* 0x0000000902008986 */ /* 0x001fe8000c101906 */
[----:B------:R-:W-:Y:S01]  /*02c0*/  STG.E desc[UR6][R4.64], R9 ;  /* 0x0000000904007986 */ /* 0x000fe2000c101906 */
[----:B------:R-:W-:Y:S05]  /*02d0*/  EXIT ;  /* 0x000000000000794d */ /* 0x000fea0003800000 */
.L_x_241:
        /* <DEDUP_REMOVED lines=10> */
.L_x_256:


//--------------------- .text._Z17computeHistKernelPjiS_ii --------------------------
	.section	.text._Z17computeHistKernelPjiS_ii,"ax",@progbits
	.align	128
        .global         _Z17computeHistKernelPjiS_ii
        .type           _Z17computeHistKernelPjiS_ii,@function
        .size           _Z17computeHistKernelPjiS_ii,(.L_x_257 - _Z17computeHistKernelPjiS_ii)
        .other          _Z17computeHistKernelPjiS_ii,@"STO_CUDA_ENTRY STV_DEFAULT"
_Z17computeHistKernelPjiS_ii:
.text._Z17computeHistKernelPjiS_ii:
[----:B------:R-:W-:Y:S01]  /*0000*/  LDC R1, c[0x0][0x37c] ;  /* 0x0000df00ff017b82 */ /* 0x000fe20000000800 */
[----:B------:R-:W0:Y:S01]  /*0010*/  S2R R0, SR_TID.X ;  /* 0x0000000000007919 */ /* 0x000e220000002100 */
[----:B------:R-:W0:Y:S06]  /*0020*/  LDCU UR10, c[0x0][0x398] ;  /* 0x00007300ff0a77ac */ /* 0x000e2c0008000800 */
[----:B------:R-:W1:Y:S01]  /*0030*/  LDC R9, c[0x0][0x360] ;  /* 0x0000d800ff097b82 */ /* 0x000e620000000800 */
[----:B------:R-:W-:Y:S07]  /*0040*/  BSSY.RECONVERGENT B0, `(.L_x_242) ;  /* 0x000000d000007945 */ /* 0x000fee0003800200 */
[----:B------:R-:W2:Y:S01]  /*0050*/  S2UR UR7, SR_CTAID.X ;  /* 0x00000000000779c3 */ /* 0x000ea20000002500 */
[----:B0-----:R-:W-:-:S13]  /*0060*/  ISETP.GE.AND P0, PT, R0, UR10, PT ;  /* 0x0000000a00007c0c */ /* 0x001fda000bf06270 */
[----:B--2---:R-:W-:Y:S05]  /*0070*/  @P0 BRA `(.L_x_243) ;  /* 0x0000000000240947 */ /* 0x004fea0003800000 */
[----:B------:R-:W0:Y:S01]  /*0080*/  S2R R4, SR_CgaCtaId ;  /* 0x0000000000047919 */ /* 0x000e220000008800 */
[----:B------:R-:W-:Y:S01]  /*0090*/  MOV R3, 0x400 ;  /* 0x0000040000037802 */ /* 0x000fe20000000f00 */
[----:B------:R-:W-:-:S03]  /*00a0*/  IMAD.MOV.U32 R2, RZ, RZ, R0 ;  /* 0x000000ffff027224 */ /* 0x000fc600078e0000 */
[----:B0-----:R-:W-:-:S07]  /*00b0*/  LEA R3, R4, R3, 0x18 ;  /* 0x0000000304037211 */ /* 0x001fce00078ec0ff */
.L_x_244:
[----:B------:R-:W-:Y:S02]  /*00c0*/  IMAD R4, R2, 0x4, R3 ;  /* 0x0000000402047824 */ /* 0x000fe400078e0203 */
[----:B-1----:R-:W-:-:S03]  /*00d0*/  IMAD.IADD R2, R9, 0x1, R2 ;  /* 0x0000000109027824 */ /* 0x002fc600078e0202 */
[----:B------:R0:W-:Y:S02]  /*00e0*/  STS [R4], RZ ;  /* 0x000000ff04007388 */ /* 0x0001e40000000800 */
[----:B------:R-:W-:-:S13]  /*00f0*/  ISETP.GE.AND P0, PT, R2, UR10, PT ;  /* 0x0000000a02007c0c */ /* 0x000fda000bf06270 */
[----:B0-----:R-:W-:Y:S05]  /*0100*/  @!P0 BRA `(.L_x_244) ;  /* 0xfffffffc00ec8947 */ /* 0x001fea000383ffff */
.L_x_243:
[----:B------:R-:W-:Y:S05]  /*0110*/  BSYNC.RECONVERGENT B0 ;  /* 0x0000000000007941 */ /* 0x000fea0003800200 */
.L_x_242:
[----:B------:R-:W0:Y:S01]  /*0120*/  LDCU UR4, c[0x0][0x388] ;  /* 0x00007100ff0477ac */ /* 0x000e220008000800 */
[----:B-1----:R-:W-:Y:S01]  /*0130*/  IMAD R5, R9, UR7, R0 ;  /* 0x0000000709057c24 */ /* 0x002fe2000f8e0200 */
[----:B------:R-:W-:Y:S01]  /*0140*/  BSSY.RECONVERGENT B0, `(.L_x_245) ;  /* 0x0000012000007945 */ /* 0x000fe20003800200 */
[----:B------:R-:W-:Y:S01]  /*0150*/  BAR.SYNC.DEFER_BLOCKING 0x0 ;  /* 0x0000000000007b1d */ /* 0x000fe20000010000 */
[----:B------:R-:W-:-:S05]  /*0160*/  ISETP.GE.AND P1, PT, R0, UR10, PT ;  /* 0x0000000a00007c0c */ /* 0x000fca000bf26270 */
[----:B------:R-:W1:Y:S01]  /*0170*/  LDCU.64 UR8, c[0x0][0x358] ;  /* 0x00006b00ff0877ac */ /* 0x000e620008000a00 */
[----:B0-----:R-:W-:-:S13]  /*0180*/  ISETP.GE.AND P0, PT, R5, UR4, PT ;  /* 0x0000000405007c0c */ /* 0x001fda000bf06270 */
[----:B-1----:R-:W-:Y:S05]  /*0190*/  @P0 BRA `(.L_x_246) ;  /* 0x0000000000300947 */ /* 0x002fea0003800000 */
[----:B------:R-:W0:Y:S01]  /*01a0*/  LDC.64 R2, c[0x0][0x380] ;  /* 0x0000e000ff027b82 */ /* 0x000e220000000a00 */
[----:B------:R-:W1:Y:S01]  /*01b0*/  LDCU UR11, c[0x0][0x39c] ;  /* 0x00007380ff0b77ac */ /* 0x000e620008000800 */
[----:B0-----:R-:W-:-:S06]  /*01c0*/  IMAD.WIDE R2, R5, 0x4, R2 ;  /* 0x0000000405027825 */ /* 0x001fcc00078e0202 */
[----:B------:R-:W1:Y:S01]  /*01d0*/  LDG.E R2, desc[UR8][R2.64] ;  /* 0x0000000802027981 */ /* 0x000e62000c1e1900 */
[----:B------:R-:W0:Y:S01]  /*01e0*/  S2UR UR5, SR_CgaCtaId ;  /* 0x00000000000579c3 */ /* 0x000e220000008800 */
[----:B------:R-:W-:Y:S01]  /*01f0*/  UIADD3 UR6, UPT, UPT, UR10, -0x1, URZ ;  /* 0xffffffff0a067890 */ /* 0x000fe2000fffe0ff */
[----:B------:R-:W-:Y:S02]  /*0200*/  UMOV UR4, 0x400 ;  /* 0x0000040000047882 */ /* 0x000fe40000000000 */
[----:B0-----:R-:W-:Y:S01]  /*0210*/  ULEA UR4, UR5, UR4, 0x18 ;  /* 0x0000000405047291 */ /* 0x001fe2000f8ec0ff */
[----:B-1----:R-:W-:-:S04]  /*0220*/  SHF.R.U32.HI R4, RZ, UR11, R2 ;  /* 0x0000000bff047c19 */ /* 0x002fc80008011602 */
[----:B------:R-:W-:-:S04]  /*0230*/  LOP3.LUT R4, R4, UR6, RZ, 0xc0, !PT ;  /* 0x0000000604047c12 */ /* 0x000fc8000f8ec0ff */
[----:B------:R-:W-:-:S05]  /*0240*/  LEA R4, R4, UR4, 0x2 ;  /* 0x0000000404047c11 */ /* 0x000fca000f8e10ff */
[----:B------:R0:W-:Y:S02]  /*0250*/  ATOMS.POPC.INC.32 RZ, [R4+URZ] ;  /* 0x0000000004ff7f8c */ /* 0x0001e4000d8000ff */
.L_x_246:
[----:B------:R-:W-:Y:S05]  /*0260*/  BSYNC.RECONVERGENT B0 ;  /* 0x0000000000007941 */ /* 0x000fea0003800200 */
.L_x_245:
[----:B------:R-:W-:Y:S06]  /*0270*/  BAR.SYNC.DEFER_BLOCKING 0x0 ;  /* 0x0000000000007b1d */ /* 0x000fec0000010000 */
[----:B------:R-:W-:Y:S05]  /*0280*/  @P1 EXIT ;  /* 0x000000000000194d */ /* 0x000fea0003800000 */
[----:B------:R-:W1:Y:S01]  /*0290*/  S2UR UR5, SR_CgaCtaId ;  /* 0x00000000000579c3 */ /* 0x000e620000008800 */
[----:B------:R-:W-:-:S07]  /*02a0*/  UMOV UR4, 0x400 ;  /* 0x0000040000047882 */ /* 0x000fce0000000000 */
[----:B------:R-:W2:Y:S08]  /*02b0*/  LDC R11, c[0x0][0x370] ;  /* 0x0000dc00ff0b7b82 */ /* 0x000eb00000000800 */
[----:B0-----:R-:W0:Y:S01]  /*02c0*/  LDC.64 R4, c[0x0][0x390] ;  /* 0x0000e400ff047b82 */ /* 0x001e220000000a00 */
[----:B-1----:R-:W-:-:S12]  /*02d0*/  ULEA UR4, UR5, UR4, 0x18 ;  /* 0x0000000405047291 */ /* 0x002fd8000f8ec0ff */
.L_x_247:
[----:B------:R-:W-:Y:S01]  /*02e0*/  LEA R6, R0, UR4, 0x2 ;  /* 0x0000000400067c11 */ /* 0x000fe2000f8e10ff */
[----:B-12---:R-:W-:Y:S02]  /*02f0*/  IMAD R3, R11, R0, UR7 ;  /* 0x000000070b037e24 */ /* 0x006fe4000f8e0200 */
[----:B------:R-:W-:Y:S02]  /*0300*/  IMAD.IADD R0, R9, 0x1, R0 ;  /* 0x0000000109007824 */ /* 0x000fe400078e0200 */
[----:B------:R-:W1:Y:S01]  /*0310*/  LDS R7, [R6] ;  /* 0x0000000006077984 */ /* 0x000e620000000800 */
[----:B0-----:R-:W-:Y:S02]  /*0320*/  IMAD.WIDE.U32 R2, R3, 0x4, R4 ;  /* 0x0000000403027825 */ /* 0x001fe400078e0004 */
[----:B------:R-:W-:-:S03]  /*0330*/  ISETP.GE.AND P0, PT, R0, UR10, PT ;  /* 0x0000000a00007c0c */ /* 0x000fc6000bf06270 */
[----:B-1----:R1:W-:Y:S10]  /*0340*/  STG.E desc[UR8][R2.64], R7 ;  /* 0x0000000702007986 */ /* 0x0023f4000c101908 */
[----:B------:R-:W-:Y:S05]  /*0350*/  @!P0 BRA `(.L_x_247) ;  /* 0xfffffffc00e08947 */ /* 0x000fea000383ffff */
[----:B------:R-:W-:Y:S05]  /*0360*/  EXIT ;  /* 0x000000000000794d */ /* 0x000fea0003800000 */
.L_x_248:
        /* <DEDUP_REMOVED lines=9> */
.L_x_257:


//--------------------- .nv.shared._ZN3cub18CUB_300001_SM_10006detail10radix_sort29DeviceRadixSortOnesweepKernelINS1_5radix10policy_hubIjNS0_8NullTypeEyE10Policy1000ELNS0_9SortOrderE0EjS6_yiiNS1_21identity_decomposer_tEEEvPT5_SC_PT3_PKSD_PT1_PKSH_PT2_PKSL_T4_iiT6_ --------------------------
	.section	.nv.shared._ZN3cub18CUB_300001_SM_10006detail10radix_sort29DeviceRadixSortOnesweepKernelINS1_5radix10policy_hubIjNS0_8NullTypeEyE10Policy1000ELNS0_9SortOrderE0EjS6_yiiNS1_21identity_decomposer_tEEEvPT5_SC_PT3_PKSD_PT1_PKSH_PT2_PKSL_T4_iiT6_,"aw",@nobits
	.sectionflags	@""
	.align	16
.nv.shared._ZN3cub18CUB_300001_SM_10006detail10radix_sort29DeviceRadixSortOnesweepKernelINS1_5radix10policy_hubIjNS0_8NullTypeEyE10Policy1000ELNS0_9SortOrderE0EjS6_yiiNS1_21identity_decomposer_tEEEvPT5_SC_PT3_PKSD_PT1_PKSH_PT2_PKSL_T4_iiT6_:
	.zero		32256


//--------------------- .nv.shared.reserved.0     --------------------------
	.section	.nv.shared.reserved.0,"aw",@nobits
	.weak		__nv_reservedSMEM_offset_0_alias
	.size		__nv_reservedSMEM_offset_0_alias, 0, 64
	.other		__nv_reservedSMEM_offset_0_alias,@"STO_CUDA_RESERVED_SHARED STV_DEFAULT"
__nv_reservedSMEM_offset_0_alias:
	.zero		0
	.zero		64


//--------------------- .nv.global                --------------------------
	.section	.nv.global,"aw",@nobits
.nv.global:
	.type		_ZN34_INTERNAL_0ba52ca1_4_k_cu_e1258c596thrust24THRUST_300001_SM_1000_NS12placeholders2_8E,@object
	.size		_ZN34_INTERNAL_0ba52ca1_4_k_cu_e1258c596thrust24THRUST_300001_SM_1000_NS12placeholders2_8E,(_ZN34_INTERNAL_0ba52ca1_4_k_cu_e1258c594cuda3std3__436_GLOBAL__N__0ba52ca1_4_k_cu_e1258c596ignoreE - _ZN34_INTERNAL_0ba52ca1_4_k_cu_e1258c596thrust24THRUST_300001_SM_1000_NS12placeholders2_8E)
_ZN34_INTERNAL_0ba52ca1_4_k_cu_e1258c596thrust24THRUST_300001_SM_1000_NS12placeholders2_8E:
	.zero		1
	.type		_ZN34_INTERNAL_0ba52ca1_4_k_cu_e1258c594cuda3std3__436_GLOBAL__N__0ba52ca1_4_k_cu_e1258c596ignoreE,@object
	.size		_ZN34_INTERNAL_0ba52ca1_4_k_cu_e1258c594cuda3std3__436_GLOBAL__N__0ba52ca1_4_k_cu_e1258c596ignoreE,(_ZN34_INTERNAL_0ba52ca1_4_k_cu_e1258c594cuda3std6ranges3__45__cpo4dataE - _ZN34_INTERNAL_0ba52ca1_4_k_cu_e1258c594cuda3std3__436_GLOBAL__N__0ba52ca1_4_k_cu_e1258c596ignoreE)
_ZN34_INTERNAL_0ba52ca1_4_k_cu_e1258c594cuda3std3__436_GLOBAL__N__0ba52ca1_4_k_cu_e1258c596ignoreE:
	.zero		1
	.type		_ZN34_INTERNAL_0ba52ca1_4_k_cu_e1258c594cuda3std6ranges3__45__cpo4dataE,@object
	.size		_ZN34_INTERNAL_0ba52ca1_4_k_cu_e1258c594cuda3std6ranges3__45__cpo4dataE,(_ZN34_INTERNAL_0ba52ca1_4_k_cu_e1258c596thrust24THRUST_300001_SM_1000_NS8cuda_cub10par_nosyncE - _ZN34_INTERNAL_0ba52ca1_4_k_cu_e1258c594cuda3std6ranges3__45__cpo4dataE)
_ZN34_INTERNAL_0ba52ca1_4_k_cu_e1258c594cuda3std6ranges3__45__cpo4dataE:
	.zero		1
	.type		_ZN34_INTERNAL_0ba52ca1_4_k_cu_e1258c596thrust24THRUST_300001_SM_1000_NS8cuda_cub10par_nosyncE,@object
	.size		_ZN34_INTERNAL_0ba52ca1_4_k_cu_e1258c596thrust24THRUST_300001_SM_1000_NS8cuda_cub10par_nosyncE,(_ZN34_INTERNAL_0ba52ca1_4_k_cu_e1258c594cuda3std3__45__cpo5beginE - _ZN34_INTERNAL_0ba52ca1_4_k_cu_e1258c596thrust24THRUST_300001_SM_1000_NS8cuda_cub10par_nosyncE)
_ZN34_INTERNAL_0ba52ca1_4_k_cu_e1258c596thrust24THRUST_300001_SM_1000_NS8cuda_cub10par_nosyncE:
	.zero		1
	.type		_ZN34_INTERNAL_0ba52ca1_4_k_cu_e1258c594cuda3std3__45__cpo5beginE,@object
	.size		_ZN34_INTERNAL_0ba52ca1_4_k_cu_e1258c594cuda3std3__45__cpo5beginE,(_ZN34_INTERNAL_0ba52ca1_4_k_cu_e1258c594cuda3std6ranges3__45__cpo5beginE - _ZN34_INTERNAL_0ba52ca1_4_k_cu_e1258c594cuda3std3__45__cpo5beginE)
_ZN34_INTERNAL_0ba52ca1_4_k_cu_e1258c594cuda3std3__45__cpo5beginE:
	.zero		1
	.type		_ZN34_INTERNAL_0ba52ca1_4_k_cu_e1258c594cuda3std6ranges3__45__cpo5beginE,@object
	.size		_ZN34_INTERNAL_0ba52ca1_4_k_cu_e1258c594cuda3std6ranges3__45__cpo5beginE,(_ZN34_INTERNAL_0ba52ca1_4_k_cu_e1258c596thrust24THRUST_300001_SM_1000_NS6deviceE - _ZN34_INTERNAL_0ba52ca1_4_k_cu_e1258c594cuda3std6ranges3__45__cpo5beginE)
_ZN34_INTERNAL_0ba52ca1_4_k_cu_e1258c594cuda3std6ranges3__45__cpo5beginE:
	.zero		1
	.type		_ZN34_INTERNAL_0ba52ca1_4_k_cu_e1258c596thrust24THRUST_300001_SM_1000_NS6deviceE,@object
	.size		_ZN34_INTERNAL_0ba52ca1_4_k_cu_e1258c596thrust24THRUST_300001_SM_1000_NS6deviceE,(_ZN34_INTERNAL_0ba52ca1_4_k_cu_e1258c594cuda3std3__47nulloptE - _ZN34_INTERNAL_0ba52ca1_4_k_cu_e1258c596thrust24THRUST_300001_SM_1000_NS6deviceE)
_ZN34_INTERNAL_0ba52ca1_4_k_cu_e1258c596thrust24THRUST_300001_SM_1000_NS6deviceE:
	.zero		1
	.type		_ZN34_INTERNAL_0ba52ca1_4_k_cu_e1258c594cuda3std3__47nulloptE,@object
	.size		_ZN34_INTERNAL_0ba52ca1_4_k_cu_e1258c594cuda3std3__47nulloptE,(_ZN34_INTERNAL_0ba52ca1_4_k_cu_e1258c594cuda3std6ranges3__45__cpo8distanceE - _ZN34_INTERNAL_0ba52ca1_4_k_cu_e1258c594cuda3std3__47nulloptE)
_ZN34_INTERNAL_0ba52ca1_4_k_cu_e1258c594cuda3std3__47nulloptE:
	.zero		1
	.type		_ZN34_INTERNAL_0ba52ca1_4_k_cu_e1258c594cuda3std6ranges3__45__cpo8distanceE,@object
	.size		_ZN34_INTERNAL_0ba52ca1_4_k_cu_e1258c594cuda3std6ranges3__45__cpo8distanceE,(_ZN34_INTERNAL_0ba52ca1_4_k_cu_e1258c596thrust24THRUST_300001_SM_1000_NS12placeholders2_4E - _ZN34_INTERNAL_0ba52ca1_4_k_cu_e1258c594cuda3std6ranges3__45__cpo8distanceE)
_ZN34_INTERNAL_0ba52ca1_4_k_cu_e1258c594cuda3std6ranges3__45__cpo8distanceE:
	.zero		1
	.type		_ZN34_INTERNAL_0ba52ca1_4_k_cu_e1258c596thrust24THRUST_300001_SM_1000_NS12placeholders2_4E,@object
	.size		_ZN34_INTERNAL_0ba52ca1_4_k_cu_e1258c596thrust24THRUST_300001_SM_1000_NS12placeholders2_4E,(_ZN34_INTERNAL_0ba52ca1_4_k_cu_e1258c594cuda3std3__45__cpo6rbeginE - _ZN34_INTERNAL_0ba52ca1_4_k_cu_e1258c596thrust24THRUST_300001_SM_1000_NS12placeholders2_4E)
_ZN34_INTERNAL_0ba52ca1_4_k_cu_e1258c596thrust24THRUST_300001_SM_1000_NS12placeholders2_4E:
	.zero		1
	.type		_ZN34_INTERNAL_0ba52ca1_4_k_cu_e1258c594cuda3std3__45__cpo6rbeginE,@object
	.size		_ZN34_INTERNAL_0ba52ca1_4_k_cu_e1258c594cuda3std3__45__cpo6rbeginE,(_ZN34_INTERNAL_0ba52ca1_4_k_cu_e1258c594cuda3std6ranges3__45__cpo7advanceE - _ZN34_INTERNAL_0ba52ca1_4_k_cu_e1258c594cuda3std3__45__cpo6rbeginE)
_ZN34_INTERNAL_0ba52ca1_4_k_cu_e1258c594cuda3std3__45__cpo6rbeginE:
	.zero		1
	.type		_ZN34_INTERNAL_0ba52ca1_4_k_cu_e1258c594cuda3std6ranges3__45__cpo7advanceE,@object
	.size		_ZN34_INTERNAL_0ba52ca1_4_k_cu_e1258c594cuda3std6ranges3__45__cpo7advanceE,(_ZN34_INTERNAL_0ba52ca1_4_k_cu_e1258c596thrust24THRUST_300001_SM_1000_NS12placeholders3_10E - _ZN34_INTERNAL_0ba52ca1_4_k_cu_e1258c594cuda3std6ranges3__45__cpo7advanceE)
_ZN34_INTERNAL_0ba52ca1_4_k_cu_e1258c594cuda3std6ranges3__45__cpo7advanceE:
	.zero		1
	.type		_ZN34_INTERNAL_0ba52ca1_4_k_cu_e1258c596thrust24THRUST_300001_SM_1000_NS12placeholders3_10E,@object
	.size		_ZN34_INTERNAL_0ba52ca1_4_k_cu_e1258c596thrust24THRUST_300001_SM_1000_NS12placeholders3_10E,(_ZN34_INTERNAL_0ba52ca1_4_k_cu_e1258c594cuda3std3__48in_placeE - _ZN34_INTERNAL_0ba52ca1_4_k_cu_e1258c596thrust24THRUST_300001_SM_1000_NS12placeholders3_10E)
_ZN34_INTERNAL_0ba52ca1_4_k_cu_e1258c596thrust24THRUST_300001_SM_1000_NS12placeholders3_10E:
	.zero		1
	.type		_ZN34_INTERNAL_0ba52ca1_4_k_cu_e1258c594cuda3std3__48in_placeE,@object
	.size		_ZN34_INTERNAL_0ba52ca1_4_k_cu_e1258c594cuda3std3__48in_placeE,(_ZN34_INTERNAL_0ba52ca1_4_k_cu_e1258c594cuda3std6ranges3__45__cpo4sizeE - _ZN34_INTERNAL_0ba52ca1_4_k_cu_e1258c594cuda3std3__48in_placeE)
_ZN34_INTERNAL_0ba52ca1_4_k_cu_e1258c594cuda3std3__48in_placeE:
	.zero		1
	.type		_ZN34_INTERNAL_0ba52ca1_4_k_cu_e1258c594cuda3std6ranges3__45__cpo4sizeE,@object
	.size		_ZN34_INTERNAL_0ba52ca1_4_k_cu_e1258c594cuda3std6ranges3__45__cpo4sizeE,(_ZN34_INTERNAL_0ba52ca1_4_k_cu_e1258c596thrust24THRUST_300001_SM_1000_NS12placeholders2_2E - _ZN34_INTERNAL_0ba52ca1_4_k_cu_e1258c594cuda3std6ranges3__45__cpo4sizeE)
_ZN34_INTERNAL_0ba52ca1_4_k_cu_e1258c594cuda3std6ranges3__45__cpo4sizeE:
	.zero		1
	.type		_ZN34_INTERNAL_0ba52ca1_4_k_cu_e1258c596thrust24THRUST_300001_SM_1000_NS12placeholders2_2E,@object
	.size		_ZN34_INTERNAL_0ba52ca1_4_k_cu_e1258c596thrust24THRUST_300001_SM_1000_NS12placeholders2_2E,(_ZN34_INTERNAL_0ba52ca1_4_k_cu_e1258c594cuda3std3__45__cpo6cbeginE - _ZN34_INTERNAL_0ba52ca1_4_k_cu_e1258c596thrust24THRUST_300001_SM_1000_NS12placeholders2_2E)
_ZN34_INTERNAL_0ba52ca1_4_k_cu_e1258c596thrust24THRUST_300001_SM_1000_NS12placeholders2_2E:
	.zero		1
	.type		_ZN34_INTERNAL_0ba52ca1_4_k_cu_e1258c594cuda3std3__45__cpo6cbeginE,@object
	.size		_ZN34_INTERNAL_0ba52ca1_4_k_cu_e1258c594cuda3std3__45__cpo6cbeginE,(_ZN34_INTERNAL_0ba52ca1_4_k_cu_e1258c594cuda3std6ranges3__45__cpo6cbeginE - _ZN34_INTERNAL_0ba52ca1_4_k_cu_e1258c594cuda3std3__45__cpo6cbeginE)
_ZN34_INTERNAL_0ba52ca1_4_k_cu_e1258c594cuda3std3__45__cpo6cbeginE:
	.zero		1
	.type		_ZN34_INTERNAL_0ba52ca1_4_k_cu_e1258c594cuda3std6ranges3__45__cpo6cbeginE,@object
	.size		_ZN34_INTERNAL_0ba52ca1_4_k_cu_e1258c594cuda3std6ranges3__45__cpo6cbeginE,(_ZN34_INTERNAL_0ba52ca1_4_k_cu_e1258c596thrust24THRUST_300001_SM_1000_NS12placeholders2_6E - _ZN34_INTERNAL_0ba52ca1_4_k_cu_e1258c594cuda3std6ranges3__45__cpo6cbeginE)
_ZN34_INTERNAL_0ba52ca1_4_k_cu_e1258c594cuda3std6ranges3__45__cpo6cbeginE:
	.zero		1
	.type		_ZN34_INTERNAL_0ba52ca1_4_k_cu_e1258c596thrust24THRUST_300001_SM_1000_NS12placeholders2_6E,@object
	.size		_ZN34_INTERNAL_0ba52ca1_4_k_cu_e1258c596thrust24THRUST_300001_SM_1000_NS12placeholders2_6E,(_ZN34_INTERNAL_0ba52ca1_4_k_cu_e1258c594cuda3std3__45__cpo7crbeginE - _ZN34_INTERNAL_0ba52ca1_4_k_cu_e1258c596thrust24THRUST_300001_SM_1000_NS12placeholders2_6E)
_ZN34_INTERNAL_0ba52ca1_4_k_cu_e1258c596thrust24THRUST_300001_SM_1000_NS12placeholders2_6E:
	.zero		1
	.type		_ZN34_INTERNAL_0ba52ca1_4_k_cu_e1258c594cuda3std3__45__cpo7crbeginE,@object
	.size		_ZN34_INTERNAL_0ba52ca1_4_k_cu_e1258c594cuda3std3__45__cpo7crbeginE,(_ZN34_INTERNAL_0ba52ca1_4_k_cu_e1258c594cuda3std6ranges3__45__cpo4nextE - _ZN34_INTERNAL_0ba52ca1_4_k_cu_e1258c594cuda3std3__45__cpo7crbeginE)
_ZN34_INTERNAL_0ba52ca1_4_k_cu_e1258c594cuda3std3__45__cpo7crbeginE:
	.zero		1
	.type		_ZN34_INTERNAL_0ba52ca1_4_k_cu_e1258c594cuda3std6ranges3__45__cpo4nextE,@object
	.size		_ZN34_INTERNAL_0ba52ca1_4_k_cu_e1258c594cuda3std6ranges3__45__cpo4nextE,(_ZN34_INTERNAL_0ba52ca1_4_k_cu_e1258c594cuda3std6ranges3__45__cpo4swapE - _ZN34_INTERNAL_0ba52ca1_4_k_cu_e1258c594cuda3std6ranges3__45__cpo4nextE)
_ZN34_INTERNAL_0ba52ca1_4_k_cu_e1258c594cuda3std6ranges3__45__cpo4nextE:
	.zero		1
	.type		_ZN34_INTERNAL_0ba52ca1_4_k_cu_e1258c594cuda3std6ranges3__45__cpo4swapE,@object
	.size		_ZN34_INTERNAL_0ba52ca1_4_k_cu_e1258c594cuda3std6ranges3__45__cpo4swapE,(_ZN34_INTERNAL_0ba52ca1_4_k_cu_e1258c596thrust24THRUST_300001_SM_1000_NS6system3cpp3parE - _ZN34_INTERNAL_0ba52ca1_4_k_cu_e1258c594cuda3std6ranges3__45__cpo4swapE)
_ZN34_INTERNAL_0ba52ca1_4_k_cu_e1258c594cuda3std6ranges3__45__cpo4swapE:
	.zero		1
	.type		_ZN34_INTERNAL_0ba52ca1_4_k_cu_e1258c596thrust24THRUST_300001_SM_1000_NS6system3cpp3parE,@object
	.size		_ZN34_INTERNAL_0ba52ca1_4_k_cu_e1258c596thrust24THRUST_300001_SM_1000_NS6system3cpp3parE,(_ZN34_INTERNAL_0ba52ca1_4_k_cu_e1258c596thrust24THRUST_300001_SM_1000_NS3seqE - _ZN34_INTERNAL_0ba52ca1_4_k_cu_e1258c596thrust24THRUST_300001_SM_1000_NS6system3cpp3parE)
_ZN34_INTERNAL_0ba52ca1_4_k_cu_e1258c596thrust24THRUST_300001_SM_1000_NS6system3cpp3parE:
	.zero		1
	.type		_ZN34_INTERNAL_0ba52ca1_4_k_cu_e1258c596thrust24THRUST_300001_SM_1000_NS3seqE,@object
	.size		_ZN34_INTERNAL_0ba52ca1_4_k_cu_e1258c596thrust24THRUST_300001_SM_1000_NS3seqE,(_ZN34_INTERNAL_0ba52ca1_4_k_cu_e1258c594cuda3std3__420unreachable_sentinelE - _ZN34_INTERNAL_0ba52ca1_4_k_cu_e1258c596thrust24THRUST_300001_SM_1000_NS3seqE)
_ZN34_INTERNAL_0ba52ca1_4_k_cu_e1258c596thrust24THRUST_300001_SM_1000_NS3seqE:
	.zero		1
	.type		_ZN34_INTERNAL_0ba52ca1_4_k_cu_e1258c594cuda3std3__420unreachable_sentinelE,@object
	.size		_ZN34_INTERNAL_0ba52ca1_4_k_cu_e1258c594cuda3std3__420unreachable_sentinelE,(_ZN34_INTERNAL_0ba52ca1_4_k_cu_e1258c594cuda3std6ranges3__45__cpo5ssizeE - _ZN34_INTERNAL_0ba52ca1_4_k_cu_e1258c594cuda3std3__420unreachable_sentinelE)
_ZN34_INTERNAL_0ba52ca1_4_k_cu_e1258c594cuda3std3__420unreachable_sentinelE:
	.zero		1
	.type		_ZN34_INTERNAL_0ba52ca1_4_k_cu_e1258c594cuda3std6ranges3__45__cpo5ssizeE,@object
	.size		_ZN34_INTERNAL_0ba52ca1_4_k_cu_e1258c594cuda3std6ranges3__45__cpo5ssizeE,(_ZN34_INTERNAL_0ba52ca1_4_k_cu_e1258c596thrust24THRUST_300001_SM_1000_NS12placeholders2_3E - _ZN34_INTERNAL_0ba52ca1_4_k_cu_e1258c594cuda3std6ranges3__45__cpo5ssizeE)
_ZN34_INTERNAL_0ba52ca1_4_k_cu_e1258c594cuda3std6ranges3__45__cpo5ssizeE:
	.zero		1
	.type		_ZN34_INTERNAL_0ba52ca1_4_k_cu_e1258c596thrust24THRUST_300001_SM_1000_NS12placeholders2_3E,@object
	.size		_ZN34_INTERNAL_0ba52ca1_4_k_cu_e1258c596thrust24THRUST_300001_SM_1000_NS12placeholders2_3E,(_ZN34_INTERNAL_0ba52ca1_4_k_cu_e1258c594cuda3std3__45__cpo4cendE - _ZN34_INTERNAL_0ba52ca1_4_k_cu_e1258c596thrust24THRUST_300001_SM_1000_NS12placeholders2_3E)
_ZN34_INTERNAL_0ba52ca1_4_k_cu_e1258c596thrust24THRUST_300001_SM_1000_NS12placeholders2_3E:
	.zero		1
	.type		_ZN34_INTERNAL_0ba52ca1_4_k_cu_e1258c594cuda3std3__45__cpo4cendE,@object
	.size		_ZN34_INTERNAL_0ba52ca1_4_k_cu_e1258c594cuda3std3__45__cpo4cendE,(_ZN34_INTERNAL_0ba52ca1_4_k_cu_e1258c594cuda3std6ranges3__45__cpo4cendE - _ZN34_INTERNAL_0ba52ca1_4_k_cu_e1258c594cuda3std3__45__cpo4cendE)
_ZN34_INTERNAL_0ba52ca1_4_k_cu_e1258c594cuda3std3__45__cpo4cendE:
	.zero		1
	.type		_ZN34_INTERNAL_0ba52ca1_4_k_cu_e1258c594cuda3std6ranges3__45__cpo4cendE,@object
	.size		_ZN34_INTERNAL_0ba52ca1_4_k_cu_e1258c594cuda3std6ranges3__45__cpo4cendE,(_ZN34_INTERNAL_0ba52ca1_4_k_cu_e1258c596thrust24THRUST_300001_SM_1000_NS12placeholders2_7E - _ZN34_INTERNAL_0ba52ca1_4_k_cu_e1258c594cuda3std6ranges3__45__cpo4cendE)
_ZN34_INTERNAL_0ba52ca1_4_k_cu_e1258c594cuda3std6ranges3__45__cpo4cendE:
	.zero		1
	.type		_ZN34_INTERNAL_0ba52ca1_4_k_cu_e1258c596thrust24THRUST_300001_SM_1000_NS12placeholders2_7E,@object
	.size		_ZN34_INTERNAL_0ba52ca1_4_k_cu_e1258c596thrust24THRUST_300001_SM_1000_NS12placeholders2_7E,(_ZN34_INTERNAL_0ba52ca1_4_k_cu_e1258c594cuda3std3__45__cpo5crendE - _ZN34_INTERNAL_0ba52ca1_4_k_cu_e1258c596thrust24THRUST_300001_SM_1000_NS12placeholders2_7E)
_ZN34_INTERNAL_0ba52ca1_4_k_cu_e1258c596thrust24THRUST_300001_SM_1000_NS12placeholders2_7E:
	.zero		1
	.type		_ZN34_INTERNAL_0ba52ca1_4_k_cu_e1258c594cuda3std3__45__cpo5crendE,@object
	.size		_ZN34_INTERNAL_0ba52ca1_4_k_cu_e1258c594cuda3std3__45__cpo5crendE,(_ZN34_INTERNAL_0ba52ca1_4_k_cu_e1258c594cuda3std6ranges3__45__cpo4prevE - _ZN34_INTERNAL_0ba52ca1_4_k_cu_e1258c594cuda3std3__45__cpo5crendE)
_ZN34_INTERNAL_0ba52ca1_4_k_cu_e1258c594cuda3std3__45__cpo5crendE:
	.zero		1
	.type		_ZN34_INTERNAL_0ba52ca1_4_k_cu_e1258c594cuda3std6ranges3__45__cpo4prevE,@object
	.size		_ZN34_INTERNAL_0ba52ca1_4_k_cu_e1258c594cuda3std6ranges3__45__cpo4prevE,(_ZN34_INTERNAL_0ba52ca1_4_k_cu_e1258c594cuda3std6ranges3__45__cpo9iter_moveE - _ZN34_INTERNAL_0ba52ca1_4_k_cu_e1258c594cuda3std6ranges3__45__cpo4prevE)
_ZN34_INTERNAL_0ba52ca1_4_k_cu_e1258c594cuda3std6ranges3__45__cpo4prevE:
	.zero		1
	.type		_ZN34_INTERNAL_0ba52ca1_4_k_cu_e1258c594cuda3std6ranges3__45__cpo9iter_moveE,@object
	.size		_ZN34_INTERNAL_0ba52ca1_4_k_cu_e1258c594cuda3std6ranges3__45__cpo9iter_moveE,(_ZN34_INTERNAL_0ba52ca1_4_k_cu_e1258c596thrust24THRUST_300001_SM_1000_NS8cuda_cub3parE - _ZN34_INTERNAL_0ba52ca1_4_k_cu_e1258c594cuda3std6ranges3__45__cpo9iter_moveE)
_ZN34_INTERNAL_0ba52ca1_4_k_cu_e1258c594cuda3std6ranges3__45__cpo9iter_moveE:
	.zero		1
	.type		_ZN34_INTERNAL_0ba52ca1_4_k_cu_e1258c596thrust24THRUST_300001_SM_1000_NS8cuda_cub3parE,@object
	.size		_ZN34_INTERNAL_0ba52ca1_4_k_cu_e1258c596thrust24THRUST_300001_SM_1000_NS8cuda_cub3parE,(_ZN34_INTERNAL_0ba52ca1_4_k_cu_e1258c596thrust24THRUST_300001_SM_1000_NS12placeholders2_9E - _ZN34_INTERNAL_0ba52ca1_4_k_cu_e1258c596thrust24THRUST_300001_SM_1000_NS8cuda_cub3parE)
_ZN34_INTERNAL_0ba52ca1_4_k_cu_e1258c596thrust24THRUST_300001_SM_1000_NS8cuda_cub3parE:
	.zero		1
	.type		_ZN34_INTERNAL_0ba52ca1_4_k_cu_e1258c596thrust24THRUST_300001_SM_1000_NS12placeholders2_9E,@object
	.size		_ZN34_INTERNAL_0ba52ca1_4_k_cu_e1258c596thrust24THRUST_300001_SM_1000_NS12placeholders2_9E,(_ZN34_INTERNAL_0ba52ca1_4_k_cu_e1258c594cuda3std3__419piecewise_constructE - _ZN34_INTERNAL_0ba52ca1_4_k_cu_e1258c596thrust24THRUST_300001_SM_1000_NS12placeholders2_9E)
_ZN34_INTERNAL_0ba52ca1_4_k_cu_e1258c596thrust24THRUST_300001_SM_1000_NS12placeholders2_9E:
	.zero		1
	.type		_ZN34_INTERNAL_0ba52ca1_4_k_cu_e1258c594cuda3std3__419piecewise_constructE,@object
	.size		_ZN34_INTERNAL_0ba52ca1_4_k_cu_e1258c594cuda3std3__419piecewise_constructE,(_ZN34_INTERNAL_0ba52ca1_4_k_cu_e1258c594cuda3std6ranges3__45__cpo5cdataE - _ZN34_INTERNAL_0ba52ca1_4_k_cu_e1258c594cuda3std3__419piecewise_constructE)
_ZN34_INTERNAL_0ba52ca1_4_k_cu_e1258c594cuda3std3__419piecewise_constructE:
	.zero		1
	.type		_ZN34_INTERNAL_0ba52ca1_4_k_cu_e1258c594cuda3std6ranges3__45__cpo5cdataE,@object
	.size		_ZN34_INTERNAL_0ba52ca1_4_k_cu_e1258c594cuda3std6ranges3__45__cpo5cdataE,(_ZN34_INTERNAL_0ba52ca1_4_k_cu_e1258c596thrust24THRUST_300001_SM_1000_NS12placeholders2_1E - _ZN34_INTERNAL_0ba52ca1_4_k_cu_e1258c594cuda3std6ranges3__45__cpo5cdataE)
_ZN34_INTERNAL_0ba52ca1_4_k_cu_e1258c594cuda3std6ranges3__45__cpo5cdataE:
	.zero		1
	.type		_ZN34_INTERNAL_0ba52ca1_4_k_cu_e1258c596thrust24THRUST_300001_SM_1000_NS12placeholders2_1E,@object
	.size		_ZN34_INTERNAL_0ba52ca1_4_k_cu_e1258c596thrust24THRUST_300001_SM_1000_NS12placeholders2_1E,(_ZN34_INTERNAL_0ba52ca1_4_k_cu_e1258c594cuda3std3__45__cpo3endE - _ZN34_INTERNAL_0ba52ca1_4_k_cu_e1258c596thrust24THRUST_300001_SM_1000_NS12placeholders2_1E)
_ZN34_INTERNAL_0ba52ca1_4_k_cu_e1258c596thrust24THRUST_300001_SM_1000_NS12placeholders2_1E:
	.zero		1
	.type		_ZN34_INTERNAL_0ba52ca1_4_k_cu_e1258c594cuda3std3__45__cpo3endE,@object
	.size		_ZN34_INTERNAL_0ba52ca1_4_k_cu_e1258c594cuda3std3__45__cpo3endE,(_ZN34_INTERNAL_0ba52ca1_4_k_cu_e1258c594cuda3std6ranges3__45__cpo3endE - _ZN34_INTERNAL_0ba52ca1_4_k_cu_e1258c594cuda3std3__45__cpo3endE)
_ZN34_INTERNAL_0ba52ca1_4_k_cu_e1258c594cuda3std3__45__cpo3endE:
	.zero		1
	.type		_ZN34_INTERNAL_0ba52ca1_4_k_cu_e1258c594cuda3std6ranges3__45__cpo3endE,@object
	.size		_ZN34_INTERNAL_0ba52ca1_4_k_cu_e1258c594cuda3std6ranges3__45__cpo3endE,(_ZN34_INTERNAL_0ba52ca1_4_k_cu_e1258c596thrust24THRUST_300001_SM_1000_NS12placeholders2_5E - _ZN34_INTERNAL_0ba52ca1_4_k_cu_e1258c594cuda3std6ranges3__45__cpo3endE)
_ZN34_INTERNAL_0ba52ca1_4_k_cu_e1258c594cuda3std6ranges3__45__cpo3endE:
	.zero		1
	.type		_ZN34_INTERNAL_0ba52ca1_4_k_cu_e1258c596thrust24THRUST_300001_SM_1000_NS12placeholders2_5E,@object
	.size		_ZN34_INTERNAL_0ba52ca1_4_k_cu_e1258c596thrust24THRUST_300001_SM_1000_NS12placeholders2_5E,(_ZN34_INTERNAL_0ba52ca1_4_k_cu_e1258c594cuda3std3__45__cpo4rendE - _ZN34_INTERNAL_0ba52ca1_4_k_cu_e1258c596thrust24THRUST_300001_SM_1000_NS12placeholders2_5E)
_ZN34_INTERNAL_0ba52ca1_4_k_cu_e1258c596thrust24THRUST_300001_SM_1000_NS12placeholders2_5E:
	.zero		1
	.type		_ZN34_INTERNAL_0ba52ca1_4_k_cu_e1258c594cuda3std3__45__cpo4rendE,@object
	.size		_ZN34_INTERNAL_0ba52ca1_4_k_cu_e1258c594cuda3std3__45__cpo4rendE,(_ZN34_INTERNAL_0ba52ca1_4_k_cu_e1258c594cuda3std6ranges3__45__cpo9iter_swapE - _ZN34_INTERNAL_0ba52ca1_4_k_cu_e1258c594cuda3std3__45__cpo4rendE)
_ZN34_INTERNAL_0ba52ca1_4_k_cu_e1258c594cuda3std3__45__cpo4rendE:
	.zero		1
	.type		_ZN34_INTERNAL_0ba52ca1_4_k_cu_e1258c594cuda3std6ranges3__45__cpo9iter_swapE,@object
	.size		_ZN34_INTERNAL_0ba52ca1_4_k_cu_e1258c594cuda3std6ranges3__45__cpo9iter_swapE,(_ZN34_INTERNAL_0ba52ca1_4_k_cu_e1258c594cuda3std3__48unexpectE - _ZN34_INTERNAL_0ba52ca1_4_k_cu_e1258c594cuda3std6ranges3__45__cpo9iter_swapE)
_ZN34_INTERNAL_0ba52ca1_4_k_cu_e1258c594cuda3std6ranges3__45__cpo9iter_swapE:
	.zero		1
	.type		_ZN34_INTERNAL_0ba52ca1_4_k_cu_e1258c594cuda3std3__48unexpectE,@object
	.size		_ZN34_INTERNAL_0ba52ca1_4_k_cu_e1258c594cuda3std3__48unexpectE,(_ZN34_INTERNAL_0ba52ca1_4_k_cu_e1258c596thrust24THRUST_300001_SM_1000_NS6system6detail10sequential3seqE - _ZN34_INTERNAL_0ba52ca1_4_k_cu_e1258c594cuda3std3__48unexpectE)
_ZN34_INTERNAL_0ba52ca1_4_k_cu_e1258c594cuda3std3__48unexpectE:
	.zero		1
	.type		_ZN34_INTERNAL_0ba52ca1_4_k_cu_e1258c596thrust24THRUST_300001_SM_1000_NS6system6detail10sequential3seqE,@object
	.size		_ZN34_INTERNAL_0ba52ca1_4_k_cu_e1258c596thrust24THRUST_300001_SM_1000_NS6system6detail10sequential3seqE,(.L_29 - _ZN34_INTERNAL_0ba52ca1_4_k_cu_e1258c596thrust24THRUST_300001_SM_1000_NS6system6detail10sequential3seqE)
_ZN34_INTERNAL_0ba52ca1_4_k_cu_e1258c596thrust24THRUST_300001_SM_1000_NS6system6detail10sequential3seqE:
	.zero		1
.L_29:


//--------------------- .nv.shared._ZN3cub18CUB_300001_SM_10006detail10radix_sort33DeviceRadixSortExclusiveSumKernelINS1_5radix10policy_hubIjNS0_8NullTypeEyE10Policy1000EyEEvPT0_ --------------------------
	.section	.nv.shared._ZN3cub18CUB_300001_SM_10006detail10radix_sort33DeviceRadixSortExclusiveSumKernelINS1_5radix10policy_hubIjNS0_8NullTypeEyE10Policy1000EyEEvPT0_,"aw",@nobits
	.sectionflags	@""
	.align	16
.nv.shared._ZN3cub18CUB_300001_SM_10006detail10radix_sort33DeviceRadixSortExclusiveSumKernelINS1_5radix10policy_hubIjNS0_8NullTypeEyE10Policy1000EyEEvPT0_:
	.zero		3360


//--------------------- .nv.shared._ZN3cub18CUB_300001_SM_10006detail10radix_sort30DeviceRadixSortHistogramKernelINS1_5radix10policy_hubIjNS0_8NullTypeEyE10Policy1000ELNS0_9SortOrderE0EjyNS1_21identity_decomposer_tEEEvPT2_PKT1_SB_iiT3_ --------------------------
	.section	.nv.shared._ZN3cub18CUB_300001_SM_10006detail10radix_sort30DeviceRadixSortHistogramKernelINS1_5radix10policy_hubIjNS0_8NullTypeEyE10Policy1000ELNS0_9SortOrderE0EjyNS1_21identity_decomposer_tEEEvPT2_PKT1_SB_iiT3_,"aw",@nobits
	.sectionflags	@""
	.align	16
.nv.shared._ZN3cub18CUB_300001_SM_10006detail10radix_sort30DeviceRadixSortHistogramKernelINS1_5radix10policy_hubIjNS0_8NullTypeEyE10Policy1000ELNS0_9SortOrderE0EjyNS1_21identity_decomposer_tEEEvPT2_PKT1_SB_iiT3_:
	.zero		5120


//--------------------- .nv.shared._ZN3cub18CUB_300001_SM_10006detail10radix_sort31DeviceRadixSortSingleTileKernelINS1_5radix10policy_hubIjNS0_8NullTypeEyE10Policy1000ELNS0_9SortOrderE0EjS6_yNS1_21identity_decomposer_tEEEvPKT1_PSB_PKT2_PSF_T3_iiT4_ --------------------------
	.section	.nv.shared._ZN3cub18CUB_300001_SM_10006detail10radix_sort31DeviceRadixSortSingleTileKernelINS1_5radix10policy_hubIjNS0_8NullTypeEyE10Policy1000ELNS0_9SortOrderE0EjS6_yNS1_21identity_decomposer_tEEEvPKT1_PSB_PKT2_PSF_T3_iiT4_,"aw",@nobits
	.sectionflags	@""
	.align	16
.nv.shared._ZN3cub18CUB_300001_SM_10006detail10radix_sort31DeviceRadixSortSingleTileKernelINS1_5radix10policy_hubIjNS0_8NullTypeEyE10Policy1000ELNS0_9SortOrderE0EjS6_yNS1_21identity_decomposer_tEEEvPKT1_PSB_PKT2_PSF_T3_iiT4_:
	.zero		34880


//--------------------- .nv.shared._ZN3cub18CUB_300001_SM_10006detail11EmptyKernelIvEEvv --------------------------
	.section	.nv.shared._ZN3cub18CUB_300001_SM_10006detail11EmptyKernelIvEEvv,"aw",@nobits
	.sectionflags	@""
	.align	16
	.zero		1024


//--------------------- .nv.shared._Z7scatterPKjiS0_Pjiii --------------------------
	.section	.nv.shared._Z7scatterPKjiS0_Pjiii,"aw",@nobits
	.sectionflags	@""
	.align	16
	.zero		1024


//--------------------- .nv.shared._Z10addBlkSumsPjiS_ --------------------------
	.section	.nv.shared._Z10addBlkSumsPjiS_,"aw",@nobits
	.sectionflags	@""
	.align	16
	.zero		1024


//--------------------- .nv.shared._Z13scanBlkKernelPjiS_S_ --------------------------
	.section	.nv.shared._Z13scanBlkKernelPjiS_S_,"aw",@nobits
	.sectionflags	@""
	.align	16
	.zero		1024


//--------------------- .nv.shared._Z17computeHistKernelPjiS_ii --------------------------
	.section	.nv.shared._Z17computeHistKernelPjiS_ii,"aw",@nobits
	.sectionflags	@""
	.align	16
	.zero		1024


//--------------------- .nv.constant0._ZN3cub18CUB_300001_SM_10006detail10radix_sort29DeviceRadixSortOnesweepKernelINS1_5radix10policy_hubIjNS0_8NullTypeEyE10Policy1000ELNS0_9SortOrderE0EjS6_yiiNS1_21identity_decomposer_tEEEvPT5_SC_PT3_PKSD_PT1_PKSH_PT2_PKSL_T4_iiT6_ --------------------------
	.section	.nv.constant0._ZN3cub18CUB_300001_SM_10006detail10radix_sort29DeviceRadixSortOnesweepKernelINS1_5radix10policy_hubIjNS0_8NullTypeEyE10Policy1000ELNS0_9SortOrderE0EjS6_yiiNS1_21identity_decomposer_tEEEvPT5_SC_PT3_PKSD_PT1_PKSH_PT2_PKSL_T4_iiT6_,"a",@progbits
	.sectionflags	@""
	.align	4
.nv.constant0._ZN3cub18CUB_300001_SM_10006detail10radix_sort29DeviceRadixSortOnesweepKernelINS1_5radix10policy_hubIjNS0_8NullTypeEyE10Policy1000ELNS0_9SortOrderE0EjS6_yiiNS1_21identity_decomposer_tEEEvPT5_SC_PT3_PKSD_PT1_PKSH_PT2_PKSL_T4_iiT6_:
	.zero		973


//--------------------- .nv.constant0._ZN3cub18CUB_300001_SM_10006detail10radix_sort33DeviceRadixSortExclusiveSumKernelINS1_5radix10policy_hubIjNS0_8NullTypeEyE10Policy1000EyEEvPT0_ --------------------------
	.section	.nv.constant0._ZN3cub18CUB_300001_SM_10006detail10radix_sort33DeviceRadixSortExclusiveSumKernelINS1_5radix10policy_hubIjNS0_8NullTypeEyE10Policy1000EyEEvPT0_,"a",@progbits
	.sectionflags	@""
	.align	4
.nv.constant0._ZN3cub18CUB_300001_SM_10006detail10radix_sort33DeviceRadixSortExclusiveSumKernelINS1_5radix10policy_hubIjNS0_8NullTypeEyE10Policy1000EyEEvPT0_:
	.zero		904


//--------------------- .nv.constant0._ZN3cub18CUB_300001_SM_10006detail10radix_sort30DeviceRadixSortHistogramKernelINS1_5radix10policy_hubIjNS0_8NullTypeEyE10Policy1000ELNS0_9SortOrderE0EjyNS1_21identity_decomposer_tEEEvPT2_PKT1_SB_iiT3_ --------------------------
	.section	.nv.constant0._ZN3cub18CUB_300001_SM_10006detail10radix_sort30DeviceRadixSortHistogramKernelINS1_5radix10policy_hubIjNS0_8NullTypeEyE10Policy1000ELNS0_9SortOrderE0EjyNS1_21identity_decomposer_tEEEvPT2_PKT1_SB_iiT3_,"a",@progbits
	.sectionflags	@""
	.align	4
.nv.constant0._ZN3cub18CUB_300001_SM_10006detail10radix_sort30DeviceRadixSortHistogramKernelINS1_5radix10policy_hubIjNS0_8NullTypeEyE10Policy1000ELNS0_9SortOrderE0EjyNS1_21identity_decomposer_tEEEvPT2_PKT1_SB_iiT3_:
	.zero		929


//--------------------- .nv.constant0._ZN3cub18CUB_300001_SM_10006detail10radix_sort31DeviceRadixSortSingleTileKernelINS1_5radix10policy_hubIjNS0_8NullTypeEyE10Policy1000ELNS0_9SortOrderE0EjS6_yNS1_21identity_decomposer_tEEEvPKT1_PSB_PKT2_PSF_T3_iiT4_ --------------------------
	.section	.nv.constant0._ZN3cub18CUB_300001_SM_10006detail10radix_sort31DeviceRadixSortSingleTileKernelINS1_5radix10policy_hubIjNS0_8NullTypeEyE10Policy1000ELNS0_9SortOrderE0EjS6_yNS1_21identity_decomposer_tEEEvPKT1_PSB_PKT2_PSF_T3_iiT4_,"a",@progbits
	.sectionflags	@""
	.align	4
.nv.constant0._ZN3cub18CUB_300001_SM_10006detail10radix_sort31DeviceRadixSortSingleTileKernelINS1_5radix10policy_hubIjNS0_8NullTypeEyE10Policy1000ELNS0_9SortOrderE0EjS6_yNS1_21identity_decomposer_tEEEvPKT1_PSB_PKT2_PSF_T3_iiT4_:
	.zero		945


//--------------------- .nv.constant0._ZN3cub18CUB_300001_SM_10006detail11EmptyKernelIvEEvv --------------------------
	.section	.nv.constant0._ZN3cub18CUB_300001_SM_10006detail11EmptyKernelIvEEvv,"a",@progbits
	.sectionflags	@""
	.align	4
.nv.constant0._ZN3cub18CUB_300001_SM_10006detail11EmptyKernelIvEEvv:
	.zero		896


//--------------------- .nv.constant0._Z7scatterPKjiS0_Pjiii --------------------------
	.section	.nv.constant0._Z7scatterPKjiS0_Pjiii,"a",@progbits
	.sectionflags	@""
	.align	4
.nv.constant0._Z7scatterPKjiS0_Pjiii:
	.zero		940


//--------------------- .nv.constant0._Z10addBlkSumsPjiS_ --------------------------
	.section	.nv.constant0._Z10addBlkSumsPjiS_,"a",@progbits
	.sectionflags	@""
	.align	4
.nv.constant0._Z10addBlkSumsPjiS_:
	.zero		920


//--------------------- .nv.constant0._Z13scanBlkKernelPjiS_S_ --------------------------
	.section	.nv.constant0._Z13scanBlkKernelPjiS_S_,"a",@progbits
	.sectionflags	@""
	.align	4
.nv.constant0._Z13scanBlkKernelPjiS_S_:
	.zero		928


//--------------------- .nv.constant0._Z17computeHistKernelPjiS_ii --------------------------
	.section	.nv.constant0._Z17computeHistKernelPjiS_ii,"a",@progbits
	.sectionflags	@""
	.align	4
.nv.constant0._Z17computeHistKernelPjiS_ii:
	.zero		928


//--------------------- SYMBOLS --------------------------

	.type		.nv.reservedSmem.offset0,@object
	.size		.nv.reservedSmem.offset0,0x4
	.type		.nv.reservedSmem.cap,@object
	.size		.nv.reservedSmem.cap,0x4
